//
// Generated by NVIDIA NVVM Compiler
//
// Compiler Build ID: CL-36424714
// Cuda compilation tools, release 13.0, V13.0.88
// Based on NVVM 20.0.0
//

.version 9.0
.target sm_100
.address_size 64

	// .globl	coo_compute_keys_i64
.extern .func  (.param .b32 func_retval0) vprintf
(
	.param .b64 vprintf_param_0,
	.param .b64 vprintf_param_1
)
;
.extern .func  (.param .b64 func_retval0) malloc
(
	.param .b64 malloc_param_0
)
;
.extern .func free
(
	.param .b64 free_param_0
)
;
// _ZZN3cub18CUB_300001_SM_10006detail10radix_sort31DeviceRadixSortSingleTileKernelINS1_5radix10policy_hubIxiyE10Policy1000ELNS0_9SortOrderE0ExiyNS1_21identity_decomposer_tEEEvPKT1_PSA_PKT2_PSE_T3_iiT4_E12temp_storage has been demoted
// _ZZN3cub18CUB_300001_SM_10006detail10radix_sort30DeviceRadixSortHistogramKernelINS1_5radix10policy_hubIxiyE10Policy1000ELNS0_9SortOrderE0ExyNS1_21identity_decomposer_tEEEvPT2_PKT1_SA_iiT3_E12temp_storage has been demoted
// _ZZN3cub18CUB_300001_SM_10006detail10radix_sort33DeviceRadixSortExclusiveSumKernelINS1_5radix10policy_hubIxiyE10Policy1000EyEEvPT0_E12temp_storage has been demoted
// _ZZN3cub18CUB_300001_SM_10006detail10radix_sort29DeviceRadixSortOnesweepKernelINS1_5radix10policy_hubIxiyE10Policy1000ELNS0_9SortOrderE0ExiyiiNS1_21identity_decomposer_tEEEvPT5_SB_PT3_PKSC_PT1_PKSG_PT2_PKSK_T4_iiT6_E1s has been demoted
// _ZZN3cub18CUB_300001_SM_10006detail10radix_sort31DeviceRadixSortSingleTileKernelINS1_5radix10policy_hubIxxyE10Policy1000ELNS0_9SortOrderE0ExxyNS1_21identity_decomposer_tEEEvPKT1_PSA_PKT2_PSE_T3_iiT4_E12temp_storage has been demoted
// _ZZN3cub18CUB_300001_SM_10006detail10radix_sort30DeviceRadixSortHistogramKernelINS1_5radix10policy_hubIxxyE10Policy1000ELNS0_9SortOrderE0ExyNS1_21identity_decomposer_tEEEvPT2_PKT1_SA_iiT3_E12temp_storage has been demoted
// _ZZN3cub18CUB_300001_SM_10006detail10radix_sort33DeviceRadixSortExclusiveSumKernelINS1_5radix10policy_hubIxxyE10Policy1000EyEEvPT0_E12temp_storage has been demoted
// _ZZN3cub18CUB_300001_SM_10006detail10radix_sort29DeviceRadixSortOnesweepKernelINS1_5radix10policy_hubIxxyE10Policy1000ELNS0_9SortOrderE0ExxyiiNS1_21identity_decomposer_tEEEvPT5_SB_PT3_PKSC_PT1_PKSG_PT2_PKSK_T4_iiT6_E1s has been demoted
// _ZZN3cub18CUB_300001_SM_10006detail4scan16DeviceScanKernelINS2_10policy_hubIiiijN4cuda3std3__44plusIvEEE10Policy1000EPKiPiNS0_13ScanTileStateIiLb1EEES9_NS1_10InputValueIiSE_EEjiLb0EiEEvT0_T1_T2_iT3_T4_T5_E12temp_storage has been demoted
// _ZZN3cub18CUB_300001_SM_10006detail4scan16DeviceScanKernelINS2_10policy_hubIiiijN4cuda3std3__44plusIvEEE10Policy1000EPiSC_NS0_13ScanTileStateIiLb1EEES9_NS1_10InputValueIiSC_EEjiLb0EiEEvT0_T1_T2_iT3_T4_T5_E12temp_storage has been demoted
// _ZZN3cub18CUB_300001_SM_10006detail6reduce28DeviceReduceSingleTileKernelINS2_10policy_hubIijN4cuda3std3__44plusIvEEE10Policy1000EPKiPijS9_iiNS7_10__identityEEEvT0_T1_T2_T3_T4_T6_E12temp_storage has been demoted
// _ZZN3cub18CUB_300001_SM_10006detail6reduce18DeviceReduceKernelINS2_10policy_hubIijN4cuda3std3__44plusIvEEE10Policy1000EPKijS9_iNS7_10__identityEEEvT0_PT3_T1_NS0_13GridEvenShareISI_EET2_T4_E12temp_storage has been demoted
// _ZZN3cub18CUB_300001_SM_10006detail6reduce28DeviceReduceSingleTileKernelINS2_10policy_hubIijN4cuda3std3__44plusIvEEE10Policy1000EPiSC_iS9_iiNS7_10__identityEEEvT0_T1_T2_T3_T4_T6_E12temp_storage has been demoted
// _ZZN3cub18CUB_300001_SM_10006detail6reduce28DeviceReduceSingleTileKernelINS2_10policy_hubIijN4cuda3std3__44plusIvEEE10Policy1000EPiSC_jS9_iiNS7_10__identityEEEvT0_T1_T2_T3_T4_T6_E12temp_storage has been demoted
// _ZZN3cub18CUB_300001_SM_10006detail6reduce18DeviceReduceKernelINS2_10policy_hubIijN4cuda3std3__44plusIvEEE10Policy1000EPijS9_iNS7_10__identityEEEvT0_PT3_T1_NS0_13GridEvenShareISH_EET2_T4_E12temp_storage has been demoted
.global .align 1 .b8 _ZN34_INTERNAL_fb5ec1e3_4_k_cu_6f01b0154cuda3std3__45__cpo5beginE[1];
.global .align 1 .b8 _ZN34_INTERNAL_fb5ec1e3_4_k_cu_6f01b0154cuda3std3__45__cpo3endE[1];
.global .align 1 .b8 _ZN34_INTERNAL_fb5ec1e3_4_k_cu_6f01b0154cuda3std3__45__cpo6cbeginE[1];
.global .align 1 .b8 _ZN34_INTERNAL_fb5ec1e3_4_k_cu_6f01b0154cuda3std3__45__cpo4cendE[1];
.global .align 1 .b8 _ZN34_INTERNAL_fb5ec1e3_4_k_cu_6f01b0154cuda3std3__45__cpo6rbeginE[1];
.global .align 1 .b8 _ZN34_INTERNAL_fb5ec1e3_4_k_cu_6f01b0154cuda3std3__45__cpo4rendE[1];
.global .align 1 .b8 _ZN34_INTERNAL_fb5ec1e3_4_k_cu_6f01b0154cuda3std3__45__cpo7crbeginE[1];
.global .align 1 .b8 _ZN34_INTERNAL_fb5ec1e3_4_k_cu_6f01b0154cuda3std3__45__cpo5crendE[1];
.global .align 1 .b8 _ZN34_INTERNAL_fb5ec1e3_4_k_cu_6f01b0154cuda3std3__436_GLOBAL__N__fb5ec1e3_4_k_cu_6f01b0156ignoreE[1];
.global .align 1 .b8 _ZN34_INTERNAL_fb5ec1e3_4_k_cu_6f01b0154cuda3std3__419piecewise_constructE[1];
.global .align 1 .b8 _ZN34_INTERNAL_fb5ec1e3_4_k_cu_6f01b0154cuda3std3__48in_placeE[1];
.global .align 1 .b8 _ZN34_INTERNAL_fb5ec1e3_4_k_cu_6f01b0154cuda3std3__420unreachable_sentinelE[1];
.global .align 1 .b8 _ZN34_INTERNAL_fb5ec1e3_4_k_cu_6f01b0154cuda3std3__47nulloptE[1];
.global .align 1 .b8 _ZN34_INTERNAL_fb5ec1e3_4_k_cu_6f01b0154cuda3std3__48unexpectE[1];
.global .align 1 .b8 _ZN34_INTERNAL_fb5ec1e3_4_k_cu_6f01b0154cuda3std6ranges3__45__cpo4swapE[1];
.global .align 1 .b8 _ZN34_INTERNAL_fb5ec1e3_4_k_cu_6f01b0154cuda3std6ranges3__45__cpo9iter_moveE[1];
.global .align 1 .b8 _ZN34_INTERNAL_fb5ec1e3_4_k_cu_6f01b0154cuda3std6ranges3__45__cpo5beginE[1];
.global .align 1 .b8 _ZN34_INTERNAL_fb5ec1e3_4_k_cu_6f01b0154cuda3std6ranges3__45__cpo3endE[1];
.global .align 1 .b8 _ZN34_INTERNAL_fb5ec1e3_4_k_cu_6f01b0154cuda3std6ranges3__45__cpo6cbeginE[1];
.global .align 1 .b8 _ZN34_INTERNAL_fb5ec1e3_4_k_cu_6f01b0154cuda3std6ranges3__45__cpo4cendE[1];
.global .align 1 .b8 _ZN34_INTERNAL_fb5ec1e3_4_k_cu_6f01b0154cuda3std6ranges3__45__cpo7advanceE[1];
.global .align 1 .b8 _ZN34_INTERNAL_fb5ec1e3_4_k_cu_6f01b0154cuda3std6ranges3__45__cpo9iter_swapE[1];
.global .align 1 .b8 _ZN34_INTERNAL_fb5ec1e3_4_k_cu_6f01b0154cuda3std6ranges3__45__cpo4nextE[1];
.global .align 1 .b8 _ZN34_INTERNAL_fb5ec1e3_4_k_cu_6f01b0154cuda3std6ranges3__45__cpo4prevE[1];
.global .align 1 .b8 _ZN34_INTERNAL_fb5ec1e3_4_k_cu_6f01b0154cuda3std6ranges3__45__cpo4dataE[1];
.global .align 1 .b8 _ZN34_INTERNAL_fb5ec1e3_4_k_cu_6f01b0154cuda3std6ranges3__45__cpo5cdataE[1];
.global .align 1 .b8 _ZN34_INTERNAL_fb5ec1e3_4_k_cu_6f01b0154cuda3std6ranges3__45__cpo4sizeE[1];
.global .align 1 .b8 _ZN34_INTERNAL_fb5ec1e3_4_k_cu_6f01b0154cuda3std6ranges3__45__cpo5ssizeE[1];
.global .align 1 .b8 _ZN34_INTERNAL_fb5ec1e3_4_k_cu_6f01b0154cuda3std6ranges3__45__cpo8distanceE[1];
.global .align 1 .b8 _ZN34_INTERNAL_fb5ec1e3_4_k_cu_6f01b0156thrust24THRUST_300001_SM_1000_NS8cuda_cub3parE[1];
.global .align 1 .b8 _ZN34_INTERNAL_fb5ec1e3_4_k_cu_6f01b0156thrust24THRUST_300001_SM_1000_NS8cuda_cub10par_nosyncE[1];
.global .align 1 .b8 _ZN34_INTERNAL_fb5ec1e3_4_k_cu_6f01b0156thrust24THRUST_300001_SM_1000_NS6system6detail10sequential3seqE[1];
.global .align 1 .b8 _ZN34_INTERNAL_fb5ec1e3_4_k_cu_6f01b0156thrust24THRUST_300001_SM_1000_NS6system3cpp3parE[1];
.global .align 1 .b8 _ZN34_INTERNAL_fb5ec1e3_4_k_cu_6f01b0156thrust24THRUST_300001_SM_1000_NS12placeholders2_1E[1];
.global .align 1 .b8 _ZN34_INTERNAL_fb5ec1e3_4_k_cu_6f01b0156thrust24THRUST_300001_SM_1000_NS12placeholders2_2E[1];
.global .align 1 .b8 _ZN34_INTERNAL_fb5ec1e3_4_k_cu_6f01b0156thrust24THRUST_300001_SM_1000_NS12placeholders2_3E[1];
.global .align 1 .b8 _ZN34_INTERNAL_fb5ec1e3_4_k_cu_6f01b0156thrust24THRUST_300001_SM_1000_NS12placeholders2_4E[1];
.global .align 1 .b8 _ZN34_INTERNAL_fb5ec1e3_4_k_cu_6f01b0156thrust24THRUST_300001_SM_1000_NS12placeholders2_5E[1];
.global .align 1 .b8 _ZN34_INTERNAL_fb5ec1e3_4_k_cu_6f01b0156thrust24THRUST_300001_SM_1000_NS12placeholders2_6E[1];
.global .align 1 .b8 _ZN34_INTERNAL_fb5ec1e3_4_k_cu_6f01b0156thrust24THRUST_300001_SM_1000_NS12placeholders2_7E[1];
.global .align 1 .b8 _ZN34_INTERNAL_fb5ec1e3_4_k_cu_6f01b0156thrust24THRUST_300001_SM_1000_NS12placeholders2_8E[1];
.global .align 1 .b8 _ZN34_INTERNAL_fb5ec1e3_4_k_cu_6f01b0156thrust24THRUST_300001_SM_1000_NS12placeholders2_9E[1];
.global .align 1 .b8 _ZN34_INTERNAL_fb5ec1e3_4_k_cu_6f01b0156thrust24THRUST_300001_SM_1000_NS12placeholders3_10E[1];
.global .align 1 .b8 _ZN34_INTERNAL_fb5ec1e3_4_k_cu_6f01b0156thrust24THRUST_300001_SM_1000_NS3seqE[1];
.global .align 1 .b8 _ZN34_INTERNAL_fb5ec1e3_4_k_cu_6f01b0156thrust24THRUST_300001_SM_1000_NS6deviceE[1];
.global .align 1 .b8 $str[56] = {116, 101, 109, 112, 111, 114, 97, 114, 121, 95, 98, 117, 102, 102, 101, 114, 58, 58, 97, 108, 108, 111, 99, 97, 116, 101, 58, 32, 103, 101, 116, 95, 116, 101, 109, 112, 111, 114, 97, 114, 121, 95, 98, 117, 102, 102, 101, 114, 32, 102, 97, 105, 108, 101, 100};
.global .align 1 .b8 $str$5[4] = {37, 115, 10};

.visible .entry coo_compute_keys_i64(
	.param .u64 .ptr .align 1 coo_compute_keys_i64_param_0,
	.param .u64 .ptr .align 1 coo_compute_keys_i64_param_1,
	.param .u64 .ptr .align 1 coo_compute_keys_i64_param_2,
	.param .u64 coo_compute_keys_i64_param_3,
	.param .u32 coo_compute_keys_i64_param_4
)
{
	.reg .pred 	%p<2>;
	.reg .b32 	%r<6>;
	.reg .b64 	%rd<15>;

	ld.param.u64 	%rd1, [coo_compute_keys_i64_param_0];
	ld.param.u64 	%rd2, [coo_compute_keys_i64_param_1];
	ld.param.u64 	%rd3, [coo_compute_keys_i64_param_2];
	ld.param.u64 	%rd4, [coo_compute_keys_i64_param_3];
	ld.param.u32 	%r2, [coo_compute_keys_i64_param_4];
	mov.u32 	%r3, %ctaid.x;
	mov.u32 	%r4, %ntid.x;
	mov.u32 	%r5, %tid.x;
	mad.lo.s32 	%r1, %r3, %r4, %r5;
	setp.ge.u32 	%p1, %r1, %r2;
	@%p1 bra 	$L__BB0_2;
	cvta.to.global.u64 	%rd5, %rd1;
	cvta.to.global.u64 	%rd6, %rd2;
	cvta.to.global.u64 	%rd7, %rd3;
	mul.wide.u32 	%rd8, %r1, 8;
	add.s64 	%rd9, %rd5, %rd8;
	ld.global.u64 	%rd10, [%rd9];
	add.s64 	%rd11, %rd6, %rd8;
	ld.global.u64 	%rd12, [%rd11];
	mad.lo.s64 	%rd13, %rd10, %rd4, %rd12;
	add.s64 	%rd14, %rd7, %rd8;
	st.global.u64 	[%rd14], %rd13;
$L__BB0_2:
	ret;

}
	// .globl	coo_extract_indices_i64
.visible .entry coo_extract_indices_i64(
	.param .u64 .ptr .align 1 coo_extract_indices_i64_param_0,
	.param .u64 .ptr .align 1 coo_extract_indices_i64_param_1,
	.param .u64 .ptr .align 1 coo_extract_indices_i64_param_2,
	.param .u64 coo_extract_indices_i64_param_3,
	.param .u32 coo_extract_indices_i64_param_4
)
{
	.reg .pred 	%p<3>;
	.reg .b32 	%r<11>;
	.reg .b64 	%rd<25>;

	ld.param.u64 	%rd8, [coo_extract_indices_i64_param_0];
	ld.param.u64 	%rd9, [coo_extract_indices_i64_param_1];
	ld.param.u64 	%rd10, [coo_extract_indices_i64_param_2];
	ld.param.u64 	%rd11, [coo_extract_indices_i64_param_3];
	ld.param.u32 	%r2, [coo_extract_indices_i64_param_4];
	mov.u32 	%r3, %ctaid.x;
	mov.u32 	%r4, %ntid.x;
	mov.u32 	%r5, %tid.x;
	mad.lo.s32 	%r1, %r3, %r4, %r5;
	setp.ge.u32 	%p1, %r1, %r2;
	@%p1 bra 	$L__BB1_5;
	cvta.to.global.u64 	%rd12, %rd8;
	mul.wide.u32 	%rd13, %r1, 8;
	add.s64 	%rd14, %rd12, %rd13;
	ld.global.u64 	%rd1, [%rd14];
	or.b64  	%rd15, %rd1, %rd11;
	and.b64  	%rd16, %rd15, -4294967296;
	setp.ne.s64 	%p2, %rd16, 0;
	@%p2 bra 	$L__BB1_3;
	cvt.u32.u64 	%r6, %rd11;
	cvt.u32.u64 	%r7, %rd1;
	div.u32 	%r8, %r7, %r6;
	mul.lo.s32 	%r9, %r8, %r6;
	sub.s32 	%r10, %r7, %r9;
	cvt.u64.u32 	%rd23, %r8;
	cvt.u64.u32 	%rd24, %r10;
	bra.uni 	$L__BB1_4;
$L__BB1_3:
	div.s64 	%rd23, %rd1, %rd11;
	mul.lo.s64 	%rd17, %rd23, %rd11;
	sub.s64 	%rd24, %rd1, %rd17;
$L__BB1_4:
	cvta.to.global.u64 	%rd18, %rd9;
	add.s64 	%rd20, %rd18, %rd13;
	st.global.u64 	[%rd20], %rd23;
	cvta.to.global.u64 	%rd21, %rd10;
	add.s64 	%rd22, %rd21, %rd13;
	st.global.u64 	[%rd22], %rd24;
$L__BB1_5:
	ret;

}
	// .globl	coo_concat_keys_i64
.visible .entry coo_concat_keys_i64(
	.param .u64 .ptr .align 1 coo_concat_keys_i64_param_0,
	.param .u64 .ptr .align 1 coo_concat_keys_i64_param_1,
	.param .u64 .ptr .align 1 coo_concat_keys_i64_param_2,
	.param .u32 coo_concat_keys_i64_param_3,
	.param .u32 coo_concat_keys_i64_param_4
)
{
	.reg .pred 	%p<3>;
	.reg .b32 	%r<9>;
	.reg .b64 	%rd<16>;

	ld.param.u64 	%rd2, [coo_concat_keys_i64_param_0];
	ld.param.u64 	%rd3, [coo_concat_keys_i64_param_1];
	ld.param.u64 	%rd4, [coo_concat_keys_i64_param_2];
	ld.param.u32 	%r2, [coo_concat_keys_i64_param_3];
	ld.param.u32 	%r3, [coo_concat_keys_i64_param_4];
	cvta.to.global.u64 	%rd1, %rd4;
	mov.u32 	%r4, %ctaid.x;
	mov.u32 	%r5, %ntid.x;
	mov.u32 	%r6, %tid.x;
	mad.lo.s32 	%r1, %r4, %r5, %r6;
	add.s32 	%r7, %r3, %r2;
	setp.ge.u32 	%p1, %r1, %r7;
	@%p1 bra 	$L__BB2_4;
	setp.ge.u32 	%p2, %r1, %r2;
	@%p2 bra 	$L__BB2_3;
	cvta.to.global.u64 	%rd11, %rd2;
	mul.wide.u32 	%rd12, %r1, 8;
	add.s64 	%rd13, %rd11, %rd12;
	ld.global.u64 	%rd14, [%rd13];
	add.s64 	%rd15, %rd1, %rd12;
	st.global.u64 	[%rd15], %rd14;
	bra.uni 	$L__BB2_4;
$L__BB2_3:
	sub.s32 	%r8, %r1, %r2;
	cvta.to.global.u64 	%rd5, %rd3;
	mul.wide.u32 	%rd6, %r8, 8;
	add.s64 	%rd7, %rd5, %rd6;
	ld.global.u64 	%rd8, [%rd7];
	mul.wide.u32 	%rd9, %r1, 8;
	add.s64 	%rd10, %rd1, %rd9;
	st.global.u64 	[%rd10], %rd8;
$L__BB2_4:
	ret;

}
	// .globl	coo_concat_values_with_source_f32
.visible .entry coo_concat_values_with_source_f32(
	.param .u64 .ptr .align 1 coo_concat_values_with_source_f32_param_0,
	.param .u64 .ptr .align 1 coo_concat_values_with_source_f32_param_1,
	.param .u64 .ptr .align 1 coo_concat_values_with_source_f32_param_2,
	.param .u64 .ptr .align 1 coo_concat_values_with_source_f32_param_3,
	.param .u32 coo_concat_values_with_source_f32_param_4,
	.param .u32 coo_concat_values_with_source_f32_param_5
)
{
	.reg .pred 	%p<3>;
	.reg .b32 	%r<11>;
	.reg .b32 	%f<3>;
	.reg .b64 	%rd<18>;

	ld.param.u64 	%rd3, [coo_concat_values_with_source_f32_param_0];
	ld.param.u64 	%rd4, [coo_concat_values_with_source_f32_param_1];
	ld.param.u64 	%rd5, [coo_concat_values_with_source_f32_param_2];
	ld.param.u64 	%rd6, [coo_concat_values_with_source_f32_param_3];
	ld.param.u32 	%r2, [coo_concat_values_with_source_f32_param_4];
	ld.param.u32 	%r3, [coo_concat_values_with_source_f32_param_5];
	cvta.to.global.u64 	%rd1, %rd6;
	cvta.to.global.u64 	%rd2, %rd5;
	mov.u32 	%r4, %ctaid.x;
	mov.u32 	%r5, %ntid.x;
	mov.u32 	%r6, %tid.x;
	mad.lo.s32 	%r1, %r4, %r5, %r6;
	add.s32 	%r7, %r3, %r2;
	setp.ge.u32 	%p1, %r1, %r7;
	@%p1 bra 	$L__BB3_4;
	setp.ge.u32 	%p2, %r1, %r2;
	@%p2 bra 	$L__BB3_3;
	cvta.to.global.u64 	%rd13, %rd3;
	mul.wide.u32 	%rd14, %r1, 4;
	add.s64 	%rd15, %rd13, %rd14;
	ld.global.f32 	%f2, [%rd15];
	add.s64 	%rd16, %rd2, %rd14;
	st.global.f32 	[%rd16], %f2;
	add.s64 	%rd17, %rd1, %rd14;
	mov.b32 	%r10, 0;
	st.global.u32 	[%rd17], %r10;
	bra.uni 	$L__BB3_4;
$L__BB3_3:
	sub.s32 	%r8, %r1, %r2;
	cvta.to.global.u64 	%rd7, %rd4;
	mul.wide.u32 	%rd8, %r8, 4;
	add.s64 	%rd9, %rd7, %rd8;
	ld.global.f32 	%f1, [%rd9];
	mul.wide.u32 	%rd10, %r1, 4;
	add.s64 	%rd11, %rd2, %rd10;
	st.global.f32 	[%rd11], %f1;
	add.s64 	%rd12, %rd1, %rd10;
	mov.b32 	%r9, 1;
	st.global.u32 	[%rd12], %r9;
$L__BB3_4:
	ret;

}
	// .globl	coo_concat_values_with_source_f64
.visible .entry coo_concat_values_with_source_f64(
	.param .u64 .ptr .align 1 coo_concat_values_with_source_f64_param_0,
	.param .u64 .ptr .align 1 coo_concat_values_with_source_f64_param_1,
	.param .u64 .ptr .align 1 coo_concat_values_with_source_f64_param_2,
	.param .u64 .ptr .align 1 coo_concat_values_with_source_f64_param_3,
	.param .u32 coo_concat_values_with_source_f64_param_4,
	.param .u32 coo_concat_values_with_source_f64_param_5
)
{
	.reg .pred 	%p<3>;
	.reg .b32 	%r<11>;
	.reg .b64 	%rd<20>;
	.reg .b64 	%fd<3>;

	ld.param.u64 	%rd3, [coo_concat_values_with_source_f64_param_0];
	ld.param.u64 	%rd4, [coo_concat_values_with_source_f64_param_1];
	ld.param.u64 	%rd5, [coo_concat_values_with_source_f64_param_2];
	ld.param.u64 	%rd6, [coo_concat_values_with_source_f64_param_3];
	ld.param.u32 	%r2, [coo_concat_values_with_source_f64_param_4];
	ld.param.u32 	%r3, [coo_concat_values_with_source_f64_param_5];
	cvta.to.global.u64 	%rd1, %rd6;
	cvta.to.global.u64 	%rd2, %rd5;
	mov.u32 	%r4, %ctaid.x;
	mov.u32 	%r5, %ntid.x;
	mov.u32 	%r6, %tid.x;
	mad.lo.s32 	%r1, %r4, %r5, %r6;
	add.s32 	%r7, %r3, %r2;
	setp.ge.u32 	%p1, %r1, %r7;
	@%p1 bra 	$L__BB4_4;
	setp.ge.u32 	%p2, %r1, %r2;
	@%p2 bra 	$L__BB4_3;
	cvta.to.global.u64 	%rd14, %rd3;
	mul.wide.u32 	%rd15, %r1, 8;
	add.s64 	%rd16, %rd14, %rd15;
	ld.global.f64 	%fd2, [%rd16];
	add.s64 	%rd17, %rd2, %rd15;
	st.global.f64 	[%rd17], %fd2;
	mul.wide.u32 	%rd18, %r1, 4;
	add.s64 	%rd19, %rd1, %rd18;
	mov.b32 	%r10, 0;
	st.global.u32 	[%rd19], %r10;
	bra.uni 	$L__BB4_4;
$L__BB4_3:
	sub.s32 	%r8, %r1, %r2;
	cvta.to.global.u64 	%rd7, %rd4;
	mul.wide.u32 	%rd8, %r8, 8;
	add.s64 	%rd9, %rd7, %rd8;
	ld.global.f64 	%fd1, [%rd9];
	mul.wide.u32 	%rd10, %r1, 8;
	add.s64 	%rd11, %rd2, %rd10;
	st.global.f64 	[%rd11], %fd1;
	mul.wide.u32 	%rd12, %r1, 4;
	add.s64 	%rd13, %rd1, %rd12;
	mov.b32 	%r9, 1;
	st.global.u32 	[%rd13], %r9;
$L__BB4_4:
	ret;

}
	// .globl	coo_mark_unique_i64
.visible .entry coo_mark_unique_i64(
	.param .u64 .ptr .align 1 coo_mark_unique_i64_param_0,
	.param .u64 .ptr .align 1 coo_mark_unique_i64_param_1,
	.param .u32 coo_mark_unique_i64_param_2
)
{
	.reg .pred 	%p<4>;
	.reg .b32 	%r<9>;
	.reg .b64 	%rd<13>;

	ld.param.u64 	%rd2, [coo_mark_unique_i64_param_0];
	ld.param.u64 	%rd3, [coo_mark_unique_i64_param_1];
	ld.param.u32 	%r2, [coo_mark_unique_i64_param_2];
	cvta.to.global.u64 	%rd1, %rd3;
	mov.u32 	%r3, %ctaid.x;
	mov.u32 	%r4, %ntid.x;
	mov.u32 	%r5, %tid.x;
	mad.lo.s32 	%r1, %r3, %r4, %r5;
	setp.ge.u32 	%p1, %r1, %r2;
	@%p1 bra 	$L__BB5_4;
	setp.ne.s32 	%p2, %r1, 0;
	@%p2 bra 	$L__BB5_3;
	mov.b32 	%r8, 1;
	st.global.u32 	[%rd1], %r8;
	bra.uni 	$L__BB5_4;
$L__BB5_3:
	cvta.to.global.u64 	%rd4, %rd2;
	mul.wide.u32 	%rd5, %r1, 8;
	add.s64 	%rd6, %rd4, %rd5;
	ld.global.u64 	%rd7, [%rd6];
	add.s32 	%r6, %r1, -1;
	mul.wide.u32 	%rd8, %r6, 8;
	add.s64 	%rd9, %rd4, %rd8;
	ld.global.u64 	%rd10, [%rd9];
	setp.ne.s64 	%p3, %rd7, %rd10;
	selp.u32 	%r7, 1, 0, %p3;
	mul.wide.u32 	%rd11, %r1, 4;
	add.s64 	%rd12, %rd1, %rd11;
	st.global.u32 	[%rd12], %r7;
$L__BB5_4:
	ret;

}
	// .globl	coo_merge_add_f32
.visible .entry coo_merge_add_f32(
	.param .u64 .ptr .align 1 coo_merge_add_f32_param_0,
	.param .u64 .ptr .align 1 coo_merge_add_f32_param_1,
	.param .u64 .ptr .align 1 coo_merge_add_f32_param_2,
	.param .u64 .ptr .align 1 coo_merge_add_f32_param_3,
	.param .u64 .ptr .align 1 coo_merge_add_f32_param_4,
	.param .u64 .ptr .align 1 coo_merge_add_f32_param_5,
	.param .u32 coo_merge_add_f32_param_6,
	.param .u32 coo_merge_add_f32_param_7
)
{
	.reg .pred 	%p<4>;
	.reg .b32 	%r<8>;
	.reg .b32 	%f<3>;
	.reg .b64 	%rd<26>;

	ld.param.u64 	%rd7, [coo_merge_add_f32_param_0];
	ld.param.u64 	%rd4, [coo_merge_add_f32_param_1];
	ld.param.u64 	%rd5, [coo_merge_add_f32_param_3];
	ld.param.u64 	%rd6, [coo_merge_add_f32_param_4];
	ld.param.u64 	%rd8, [coo_merge_add_f32_param_5];
	ld.param.u32 	%r3, [coo_merge_add_f32_param_6];
	cvta.to.global.u64 	%rd1, %rd8;
	cvta.to.global.u64 	%rd2, %rd7;
	mov.u32 	%r4, %ctaid.x;
	mov.u32 	%r5, %ntid.x;
	mov.u32 	%r6, %tid.x;
	mad.lo.s32 	%r1, %r4, %r5, %r6;
	setp.ge.u32 	%p1, %r1, %r3;
	@%p1 bra 	$L__BB6_5;
	cvta.to.global.u64 	%rd9, %rd5;
	cvta.to.global.u64 	%rd10, %rd4;
	mul.wide.u32 	%rd11, %r1, 4;
	add.s64 	%rd12, %rd9, %rd11;
	ld.global.u32 	%r2, [%rd12];
	mul.wide.u32 	%rd13, %r1, 8;
	add.s64 	%rd14, %rd2, %rd13;
	ld.global.u64 	%rd3, [%rd14];
	add.s64 	%rd15, %rd10, %rd11;
	ld.global.f32 	%f1, [%rd15];
	setp.eq.s32 	%p2, %r1, 0;
	@%p2 bra 	$L__BB6_3;
	add.s32 	%r7, %r1, -1;
	mul.wide.u32 	%rd16, %r7, 8;
	add.s64 	%rd17, %rd2, %rd16;
	ld.global.u64 	%rd18, [%rd17];
	setp.eq.s64 	%p3, %rd3, %rd18;
	@%p3 bra 	$L__BB6_4;
$L__BB6_3:
	cvta.to.global.u64 	%rd21, %rd6;
	mul.wide.s32 	%rd22, %r2, 8;
	add.s64 	%rd23, %rd21, %rd22;
	st.global.u64 	[%rd23], %rd3;
	mul.wide.s32 	%rd24, %r2, 4;
	add.s64 	%rd25, %rd1, %rd24;
	st.global.f32 	[%rd25], %f1;
	bra.uni 	$L__BB6_5;
$L__BB6_4:
	mul.wide.s32 	%rd19, %r2, 4;
	add.s64 	%rd20, %rd1, %rd19;
	atom.global.add.f32 	%f2, [%rd20], %f1;
$L__BB6_5:
	ret;

}
	// .globl	coo_merge_add_f64
.visible .entry coo_merge_add_f64(
	.param .u64 .ptr .align 1 coo_merge_add_f64_param_0,
	.param .u64 .ptr .align 1 coo_merge_add_f64_param_1,
	.param .u64 .ptr .align 1 coo_merge_add_f64_param_2,
	.param .u64 .ptr .align 1 coo_merge_add_f64_param_3,
	.param .u64 .ptr .align 1 coo_merge_add_f64_param_4,
	.param .u64 .ptr .align 1 coo_merge_add_f64_param_5,
	.param .u32 coo_merge_add_f64_param_6,
	.param .u32 coo_merge_add_f64_param_7
)
{
	.reg .pred 	%p<4>;
	.reg .b32 	%r<8>;
	.reg .b64 	%rd<25>;
	.reg .b64 	%fd<3>;

	ld.param.u64 	%rd7, [coo_merge_add_f64_param_0];
	ld.param.u64 	%rd4, [coo_merge_add_f64_param_1];
	ld.param.u64 	%rd5, [coo_merge_add_f64_param_3];
	ld.param.u64 	%rd6, [coo_merge_add_f64_param_4];
	ld.param.u64 	%rd8, [coo_merge_add_f64_param_5];
	ld.param.u32 	%r3, [coo_merge_add_f64_param_6];
	cvta.to.global.u64 	%rd1, %rd8;
	cvta.to.global.u64 	%rd2, %rd7;
	mov.u32 	%r4, %ctaid.x;
	mov.u32 	%r5, %ntid.x;
	mov.u32 	%r6, %tid.x;
	mad.lo.s32 	%r1, %r4, %r5, %r6;
	setp.ge.u32 	%p1, %r1, %r3;
	@%p1 bra 	$L__BB7_5;
	cvta.to.global.u64 	%rd9, %rd5;
	cvta.to.global.u64 	%rd10, %rd4;
	mul.wide.u32 	%rd11, %r1, 4;
	add.s64 	%rd12, %rd9, %rd11;
	ld.global.u32 	%r2, [%rd12];
	mul.wide.u32 	%rd13, %r1, 8;
	add.s64 	%rd14, %rd2, %rd13;
	ld.global.u64 	%rd3, [%rd14];
	add.s64 	%rd15, %rd10, %rd13;
	ld.global.f64 	%fd1, [%rd15];
	setp.eq.s32 	%p2, %r1, 0;
	@%p2 bra 	$L__BB7_3;
	add.s32 	%r7, %r1, -1;
	mul.wide.u32 	%rd16, %r7, 8;
	add.s64 	%rd17, %rd2, %rd16;
	ld.global.u64 	%rd18, [%rd17];
	setp.eq.s64 	%p3, %rd3, %rd18;
	@%p3 bra 	$L__BB7_4;
$L__BB7_3:
	cvta.to.global.u64 	%rd21, %rd6;
	mul.wide.s32 	%rd22, %r2, 8;
	add.s64 	%rd23, %rd21, %rd22;
	st.global.u64 	[%rd23], %rd3;
	add.s64 	%rd24, %rd1, %rd22;
	st.global.f64 	[%rd24], %fd1;
	bra.uni 	$L__BB7_5;
$L__BB7_4:
	mul.wide.s32 	%rd19, %r2, 8;
	add.s64 	%rd20, %rd1, %rd19;
	atom.global.add.f64 	%fd2, [%rd20], %fd1;
$L__BB7_5:
	ret;

}
	// .globl	coo_merge_sub_f32
.visible .entry coo_merge_sub_f32(
	.param .u64 .ptr .align 1 coo_merge_sub_f32_param_0,
	.param .u64 .ptr .align 1 coo_merge_sub_f32_param_1,
	.param .u64 .ptr .align 1 coo_merge_sub_f32_param_2,
	.param .u64 .ptr .align 1 coo_merge_sub_f32_param_3,
	.param .u64 .ptr .align 1 coo_merge_sub_f32_param_4,
	.param .u64 .ptr .align 1 coo_merge_sub_f32_param_5,
	.param .u32 coo_merge_sub_f32_param_6,
	.param .u32 coo_merge_sub_f32_param_7
)
{
	.reg .pred 	%p<5>;
	.reg .b32 	%r<9>;
	.reg .b32 	%f<5>;
	.reg .b64 	%rd<29>;

	ld.param.u64 	%rd8, [coo_merge_sub_f32_param_0];
	ld.param.u64 	%rd4, [coo_merge_sub_f32_param_1];
	ld.param.u64 	%rd5, [coo_merge_sub_f32_param_2];
	ld.param.u64 	%rd6, [coo_merge_sub_f32_param_3];
	ld.param.u64 	%rd7, [coo_merge_sub_f32_param_4];
	ld.param.u64 	%rd9, [coo_merge_sub_f32_param_5];
	ld.param.u32 	%r3, [coo_merge_sub_f32_param_6];
	cvta.to.global.u64 	%rd1, %rd9;
	cvta.to.global.u64 	%rd2, %rd8;
	mov.u32 	%r4, %ctaid.x;
	mov.u32 	%r5, %ntid.x;
	mov.u32 	%r6, %tid.x;
	mad.lo.s32 	%r1, %r4, %r5, %r6;
	setp.ge.u32 	%p1, %r1, %r3;
	@%p1 bra 	$L__BB8_5;
	cvta.to.global.u64 	%rd10, %rd6;
	cvta.to.global.u64 	%rd11, %rd4;
	cvta.to.global.u64 	%rd12, %rd5;
	mul.wide.u32 	%rd13, %r1, 4;
	add.s64 	%rd14, %rd10, %rd13;
	ld.global.u32 	%r2, [%rd14];
	mul.wide.u32 	%rd15, %r1, 8;
	add.s64 	%rd16, %rd2, %rd15;
	ld.global.u64 	%rd3, [%rd16];
	add.s64 	%rd17, %rd11, %rd13;
	ld.global.f32 	%f2, [%rd17];
	add.s64 	%rd18, %rd12, %rd13;
	ld.global.u32 	%r7, [%rd18];
	setp.eq.s32 	%p2, %r7, 0;
	neg.f32 	%f3, %f2;
	selp.f32 	%f1, %f2, %f3, %p2;
	setp.eq.s32 	%p3, %r1, 0;
	@%p3 bra 	$L__BB8_3;
	add.s32 	%r8, %r1, -1;
	mul.wide.u32 	%rd19, %r8, 8;
	add.s64 	%rd20, %rd2, %rd19;
	ld.global.u64 	%rd21, [%rd20];
	setp.eq.s64 	%p4, %rd3, %rd21;
	@%p4 bra 	$L__BB8_4;
$L__BB8_3:
	cvta.to.global.u64 	%rd24, %rd7;
	mul.wide.s32 	%rd25, %r2, 8;
	add.s64 	%rd26, %rd24, %rd25;
	st.global.u64 	[%rd26], %rd3;
	mul.wide.s32 	%rd27, %r2, 4;
	add.s64 	%rd28, %rd1, %rd27;
	st.global.f32 	[%rd28], %f1;
	bra.uni 	$L__BB8_5;
$L__BB8_4:
	mul.wide.s32 	%rd22, %r2, 4;
	add.s64 	%rd23, %rd1, %rd22;
	atom.global.add.f32 	%f4, [%rd23], %f1;
$L__BB8_5:
	ret;

}
	// .globl	coo_merge_sub_f64
.visible .entry coo_merge_sub_f64(
	.param .u64 .ptr .align 1 coo_merge_sub_f64_param_0,
	.param .u64 .ptr .align 1 coo_merge_sub_f64_param_1,
	.param .u64 .ptr .align 1 coo_merge_sub_f64_param_2,
	.param .u64 .ptr .align 1 coo_merge_sub_f64_param_3,
	.param .u64 .ptr .align 1 coo_merge_sub_f64_param_4,
	.param .u64 .ptr .align 1 coo_merge_sub_f64_param_5,
	.param .u32 coo_merge_sub_f64_param_6,
	.param .u32 coo_merge_sub_f64_param_7
)
{
	.reg .pred 	%p<5>;
	.reg .b32 	%r<9>;
	.reg .b64 	%rd<28>;
	.reg .b64 	%fd<5>;

	ld.param.u64 	%rd8, [coo_merge_sub_f64_param_0];
	ld.param.u64 	%rd4, [coo_merge_sub_f64_param_1];
	ld.param.u64 	%rd5, [coo_merge_sub_f64_param_2];
	ld.param.u64 	%rd6, [coo_merge_sub_f64_param_3];
	ld.param.u64 	%rd7, [coo_merge_sub_f64_param_4];
	ld.param.u64 	%rd9, [coo_merge_sub_f64_param_5];
	ld.param.u32 	%r3, [coo_merge_sub_f64_param_6];
	cvta.to.global.u64 	%rd1, %rd9;
	cvta.to.global.u64 	%rd2, %rd8;
	mov.u32 	%r4, %ctaid.x;
	mov.u32 	%r5, %ntid.x;
	mov.u32 	%r6, %tid.x;
	mad.lo.s32 	%r1, %r4, %r5, %r6;
	setp.ge.u32 	%p1, %r1, %r3;
	@%p1 bra 	$L__BB9_5;
	cvta.to.global.u64 	%rd10, %rd6;
	cvta.to.global.u64 	%rd11, %rd4;
	cvta.to.global.u64 	%rd12, %rd5;
	mul.wide.u32 	%rd13, %r1, 4;
	add.s64 	%rd14, %rd10, %rd13;
	ld.global.u32 	%r2, [%rd14];
	mul.wide.u32 	%rd15, %r1, 8;
	add.s64 	%rd16, %rd2, %rd15;
	ld.global.u64 	%rd3, [%rd16];
	add.s64 	%rd17, %rd11, %rd15;
	ld.global.f64 	%fd2, [%rd17];
	add.s64 	%rd18, %rd12, %rd13;
	ld.global.u32 	%r7, [%rd18];
	setp.eq.s32 	%p2, %r7, 0;
	neg.f64 	%fd3, %fd2;
	selp.f64 	%fd1, %fd2, %fd3, %p2;
	setp.eq.s32 	%p3, %r1, 0;
	@%p3 bra 	$L__BB9_3;
	add.s32 	%r8, %r1, -1;
	mul.wide.u32 	%rd19, %r8, 8;
	add.s64 	%rd20, %rd2, %rd19;
	ld.global.u64 	%rd21, [%rd20];
	setp.eq.s64 	%p4, %rd3, %rd21;
	@%p4 bra 	$L__BB9_4;
$L__BB9_3:
	cvta.to.global.u64 	%rd24, %rd7;
	mul.wide.s32 	%rd25, %r2, 8;
	add.s64 	%rd26, %rd24, %rd25;
	st.global.u64 	[%rd26], %rd3;
	add.s64 	%rd27, %rd1, %rd25;
	st.global.f64 	[%rd27], %fd1;
	bra.uni 	$L__BB9_5;
$L__BB9_4:
	mul.wide.s32 	%rd22, %r2, 8;
	add.s64 	%rd23, %rd1, %rd22;
	atom.global.add.f64 	%fd4, [%rd23], %fd1;
$L__BB9_5:
	ret;

}
	// .globl	coo_count_intersections_i64
.visible .entry coo_count_intersections_i64(
	.param .u64 .ptr .align 1 coo_count_intersections_i64_param_0,
	.param .u64 .ptr .align 1 coo_count_intersections_i64_param_1,
	.param .u64 .ptr .align 1 coo_count_intersections_i64_param_2,
	.param .u32 coo_count_intersections_i64_param_3
)
{
	.reg .pred 	%p<7>;
	.reg .b32 	%r<11>;
	.reg .b64 	%rd<14>;

	ld.param.u64 	%rd3, [coo_count_intersections_i64_param_0];
	ld.param.u64 	%rd4, [coo_count_intersections_i64_param_1];
	ld.param.u64 	%rd5, [coo_count_intersections_i64_param_2];
	ld.param.u32 	%r2, [coo_count_intersections_i64_param_3];
	mov.u32 	%r3, %ctaid.x;
	mov.u32 	%r4, %ntid.x;
	mov.u32 	%r5, %tid.x;
	mad.lo.s32 	%r1, %r3, %r4, %r5;
	setp.ge.u32 	%p1, %r1, %r2;
	@%p1 bra 	$L__BB10_5;
	cvta.to.global.u64 	%rd6, %rd4;
	cvta.to.global.u64 	%rd7, %rd5;
	mul.wide.u32 	%rd8, %r1, 4;
	add.s64 	%rd1, %rd7, %rd8;
	mov.b32 	%r6, 0;
	st.global.u32 	[%rd1], %r6;
	add.s64 	%rd2, %rd6, %rd8;
	ld.global.u32 	%r7, [%rd2];
	setp.ne.s32 	%p2, %r7, 0;
	add.s32 	%r8, %r1, 1;
	setp.ge.u32 	%p3, %r8, %r2;
	or.pred  	%p4, %p3, %p2;
	@%p4 bra 	$L__BB10_5;
	cvta.to.global.u64 	%rd9, %rd3;
	mul.wide.u32 	%rd10, %r1, 8;
	add.s64 	%rd11, %rd9, %rd10;
	ld.global.u64 	%rd12, [%rd11];
	ld.global.u64 	%rd13, [%rd11+8];
	setp.ne.s64 	%p5, %rd12, %rd13;
	@%p5 bra 	$L__BB10_5;
	ld.global.u32 	%r9, [%rd2+4];
	setp.ne.s32 	%p6, %r9, 1;
	@%p6 bra 	$L__BB10_5;
	mov.b32 	%r10, 1;
	st.global.u32 	[%rd1], %r10;
$L__BB10_5:
	ret;

}
	// .globl	coo_merge_mul_f32
.visible .entry coo_merge_mul_f32(
	.param .u64 .ptr .align 1 coo_merge_mul_f32_param_0,
	.param .u64 .ptr .align 1 coo_merge_mul_f32_param_1,
	.param .u64 .ptr .align 1 coo_merge_mul_f32_param_2,
	.param .u64 .ptr .align 1 coo_merge_mul_f32_param_3,
	.param .u64 .ptr .align 1 coo_merge_mul_f32_param_4,
	.param .u64 .ptr .align 1 coo_merge_mul_f32_param_5,
	.param .u64 .ptr .align 1 coo_merge_mul_f32_param_6,
	.param .u32 coo_merge_mul_f32_param_7
)
{
	.reg .pred 	%p<3>;
	.reg .b32 	%r<8>;
	.reg .b32 	%f<4>;
	.reg .b64 	%rd<25>;

	ld.param.u64 	%rd1, [coo_merge_mul_f32_param_0];
	ld.param.u64 	%rd2, [coo_merge_mul_f32_param_1];
	ld.param.u64 	%rd3, [coo_merge_mul_f32_param_3];
	ld.param.u64 	%rd4, [coo_merge_mul_f32_param_4];
	ld.param.u64 	%rd5, [coo_merge_mul_f32_param_5];
	ld.param.u64 	%rd6, [coo_merge_mul_f32_param_6];
	ld.param.u32 	%r2, [coo_merge_mul_f32_param_7];
	mov.u32 	%r3, %ctaid.x;
	mov.u32 	%r4, %ntid.x;
	mov.u32 	%r5, %tid.x;
	mad.lo.s32 	%r1, %r3, %r4, %r5;
	setp.ge.u32 	%p1, %r1, %r2;
	@%p1 bra 	$L__BB11_3;
	cvta.to.global.u64 	%rd7, %rd3;
	mul.wide.u32 	%rd8, %r1, 4;
	add.s64 	%rd9, %rd7, %rd8;
	ld.global.u32 	%r6, [%rd9];
	setp.eq.s32 	%p2, %r6, 0;
	@%p2 bra 	$L__BB11_3;
	cvta.to.global.u64 	%rd10, %rd4;
	add.s64 	%rd12, %rd10, %rd8;
	ld.global.u32 	%r7, [%rd12];
	cvta.to.global.u64 	%rd13, %rd1;
	mul.wide.u32 	%rd14, %r1, 8;
	add.s64 	%rd15, %rd13, %rd14;
	ld.global.u64 	%rd16, [%rd15];
	cvta.to.global.u64 	%rd17, %rd2;
	add.s64 	%rd18, %rd17, %rd8;
	ld.global.f32 	%f1, [%rd18];
	ld.global.f32 	%f2, [%rd18+4];
	cvta.to.global.u64 	%rd19, %rd5;
	mul.wide.s32 	%rd20, %r7, 8;
	add.s64 	%rd21, %rd19, %rd20;
	st.global.u64 	[%rd21], %rd16;
	mul.f32 	%f3, %f1, %f2;
	cvta.to.global.u64 	%rd22, %rd6;
	mul.wide.s32 	%rd23, %r7, 4;
	add.s64 	%rd24, %rd22, %rd23;
	st.global.f32 	[%rd24], %f3;
$L__BB11_3:
	ret;

}
	// .globl	coo_merge_mul_f64
.visible .entry coo_merge_mul_f64(
	.param .u64 .ptr .align 1 coo_merge_mul_f64_param_0,
	.param .u64 .ptr .align 1 coo_merge_mul_f64_param_1,
	.param .u64 .ptr .align 1 coo_merge_mul_f64_param_2,
	.param .u64 .ptr .align 1 coo_merge_mul_f64_param_3,
	.param .u64 .ptr .align 1 coo_merge_mul_f64_param_4,
	.param .u64 .ptr .align 1 coo_merge_mul_f64_param_5,
	.param .u64 .ptr .align 1 coo_merge_mul_f64_param_6,
	.param .u32 coo_merge_mul_f64_param_7
)
{
	.reg .pred 	%p<3>;
	.reg .b32 	%r<8>;
	.reg .b64 	%rd<24>;
	.reg .b64 	%fd<4>;

	ld.param.u64 	%rd1, [coo_merge_mul_f64_param_0];
	ld.param.u64 	%rd2, [coo_merge_mul_f64_param_1];
	ld.param.u64 	%rd3, [coo_merge_mul_f64_param_3];
	ld.param.u64 	%rd4, [coo_merge_mul_f64_param_4];
	ld.param.u64 	%rd5, [coo_merge_mul_f64_param_5];
	ld.param.u64 	%rd6, [coo_merge_mul_f64_param_6];
	ld.param.u32 	%r2, [coo_merge_mul_f64_param_7];
	mov.u32 	%r3, %ctaid.x;
	mov.u32 	%r4, %ntid.x;
	mov.u32 	%r5, %tid.x;
	mad.lo.s32 	%r1, %r3, %r4, %r5;
	setp.ge.u32 	%p1, %r1, %r2;
	@%p1 bra 	$L__BB12_3;
	cvta.to.global.u64 	%rd7, %rd3;
	mul.wide.u32 	%rd8, %r1, 4;
	add.s64 	%rd9, %rd7, %rd8;
	ld.global.u32 	%r6, [%rd9];
	setp.eq.s32 	%p2, %r6, 0;
	@%p2 bra 	$L__BB12_3;
	cvta.to.global.u64 	%rd10, %rd4;
	add.s64 	%rd12, %rd10, %rd8;
	ld.global.u32 	%r7, [%rd12];
	cvta.to.global.u64 	%rd13, %rd1;
	mul.wide.u32 	%rd14, %r1, 8;
	add.s64 	%rd15, %rd13, %rd14;
	ld.global.u64 	%rd16, [%rd15];
	cvta.to.global.u64 	%rd17, %rd2;
	add.s64 	%rd18, %rd17, %rd14;
	ld.global.f64 	%fd1, [%rd18];
	ld.global.f64 	%fd2, [%rd18+8];
	cvta.to.global.u64 	%rd19, %rd5;
	mul.wide.s32 	%rd20, %r7, 8;
	add.s64 	%rd21, %rd19, %rd20;
	st.global.u64 	[%rd21], %rd16;
	mul.f64 	%fd3, %fd1, %fd2;
	cvta.to.global.u64 	%rd22, %rd6;
	add.s64 	%rd23, %rd22, %rd20;
	st.global.f64 	[%rd23], %fd3;
$L__BB12_3:
	ret;

}
	// .globl	coo_merge_div_f32
.visible .entry coo_merge_div_f32(
	.param .u64 .ptr .align 1 coo_merge_div_f32_param_0,
	.param .u64 .ptr .align 1 coo_merge_div_f32_param_1,
	.param .u64 .ptr .align 1 coo_merge_div_f32_param_2,
	.param .u64 .ptr .align 1 coo_merge_div_f32_param_3,
	.param .u64 .ptr .align 1 coo_merge_div_f32_param_4,
	.param .u64 .ptr .align 1 coo_merge_div_f32_param_5,
	.param .u64 .ptr .align 1 coo_merge_div_f32_param_6,
	.param .u32 coo_merge_div_f32_param_7
)
{
	.reg .pred 	%p<3>;
	.reg .b32 	%r<8>;
	.reg .b32 	%f<4>;
	.reg .b64 	%rd<25>;

	ld.param.u64 	%rd1, [coo_merge_div_f32_param_0];
	ld.param.u64 	%rd2, [coo_merge_div_f32_param_1];
	ld.param.u64 	%rd3, [coo_merge_div_f32_param_3];
	ld.param.u64 	%rd4, [coo_merge_div_f32_param_4];
	ld.param.u64 	%rd5, [coo_merge_div_f32_param_5];
	ld.param.u64 	%rd6, [coo_merge_div_f32_param_6];
	ld.param.u32 	%r2, [coo_merge_div_f32_param_7];
	mov.u32 	%r3, %ctaid.x;
	mov.u32 	%r4, %ntid.x;
	mov.u32 	%r5, %tid.x;
	mad.lo.s32 	%r1, %r3, %r4, %r5;
	setp.ge.u32 	%p1, %r1, %r2;
	@%p1 bra 	$L__BB13_3;
	cvta.to.global.u64 	%rd7, %rd3;
	mul.wide.u32 	%rd8, %r1, 4;
	add.s64 	%rd9, %rd7, %rd8;
	ld.global.u32 	%r6, [%rd9];
	setp.eq.s32 	%p2, %r6, 0;
	@%p2 bra 	$L__BB13_3;
	cvta.to.global.u64 	%rd10, %rd4;
	add.s64 	%rd12, %rd10, %rd8;
	ld.global.u32 	%r7, [%rd12];
	cvta.to.global.u64 	%rd13, %rd1;
	mul.wide.u32 	%rd14, %r1, 8;
	add.s64 	%rd15, %rd13, %rd14;
	ld.global.u64 	%rd16, [%rd15];
	cvta.to.global.u64 	%rd17, %rd2;
	add.s64 	%rd18, %rd17, %rd8;
	ld.global.f32 	%f1, [%rd18];
	ld.global.f32 	%f2, [%rd18+4];
	cvta.to.global.u64 	%rd19, %rd5;
	mul.wide.s32 	%rd20, %r7, 8;
	add.s64 	%rd21, %rd19, %rd20;
	st.global.u64 	[%rd21], %rd16;
	div.rn.f32 	%f3, %f1, %f2;
	cvta.to.global.u64 	%rd22, %rd6;
	mul.wide.s32 	%rd23, %r7, 4;
	add.s64 	%rd24, %rd22, %rd23;
	st.global.f32 	[%rd24], %f3;
$L__BB13_3:
	ret;

}
	// .globl	coo_merge_div_f64
.visible .entry coo_merge_div_f64(
	.param .u64 .ptr .align 1 coo_merge_div_f64_param_0,
	.param .u64 .ptr .align 1 coo_merge_div_f64_param_1,
	.param .u64 .ptr .align 1 coo_merge_div_f64_param_2,
	.param .u64 .ptr .align 1 coo_merge_div_f64_param_3,
	.param .u64 .ptr .align 1 coo_merge_div_f64_param_4,
	.param .u64 .ptr .align 1 coo_merge_div_f64_param_5,
	.param .u64 .ptr .align 1 coo_merge_div_f64_param_6,
	.param .u32 coo_merge_div_f64_param_7
)
{
	.reg .pred 	%p<3>;
	.reg .b32 	%r<8>;
	.reg .b64 	%rd<24>;
	.reg .b64 	%fd<4>;

	ld.param.u64 	%rd1, [coo_merge_div_f64_param_0];
	ld.param.u64 	%rd2, [coo_merge_div_f64_param_1];
	ld.param.u64 	%rd3, [coo_merge_div_f64_param_3];
	ld.param.u64 	%rd4, [coo_merge_div_f64_param_4];
	ld.param.u64 	%rd5, [coo_merge_div_f64_param_5];
	ld.param.u64 	%rd6, [coo_merge_div_f64_param_6];
	ld.param.u32 	%r2, [coo_merge_div_f64_param_7];
	mov.u32 	%r3, %ctaid.x;
	mov.u32 	%r4, %ntid.x;
	mov.u32 	%r5, %tid.x;
	mad.lo.s32 	%r1, %r3, %r4, %r5;
	setp.ge.u32 	%p1, %r1, %r2;
	@%p1 bra 	$L__BB14_3;
	cvta.to.global.u64 	%rd7, %rd3;
	mul.wide.u32 	%rd8, %r1, 4;
	add.s64 	%rd9, %rd7, %rd8;
	ld.global.u32 	%r6, [%rd9];
	setp.eq.s32 	%p2, %r6, 0;
	@%p2 bra 	$L__BB14_3;
	cvta.to.global.u64 	%rd10, %rd4;
	add.s64 	%rd12, %rd10, %rd8;
	ld.global.u32 	%r7, [%rd12];
	cvta.to.global.u64 	%rd13, %rd1;
	mul.wide.u32 	%rd14, %r1, 8;
	add.s64 	%rd15, %rd13, %rd14;
	ld.global.u64 	%rd16, [%rd15];
	cvta.to.global.u64 	%rd17, %rd2;
	add.s64 	%rd18, %rd17, %rd14;
	ld.global.f64 	%fd1, [%rd18];
	ld.global.f64 	%fd2, [%rd18+8];
	cvta.to.global.u64 	%rd19, %rd5;
	mul.wide.s32 	%rd20, %r7, 8;
	add.s64 	%rd21, %rd19, %rd20;
	st.global.u64 	[%rd21], %rd16;
	div.rn.f64 	%fd3, %fd1, %fd2;
	cvta.to.global.u64 	%rd22, %rd6;
	add.s64 	%rd23, %rd22, %rd20;
	st.global.f64 	[%rd23], %fd3;
$L__BB14_3:
	ret;

}
	// .globl	thrust_sort_pairs_i64_i32_kernel
.visible .entry thrust_sort_pairs_i64_i32_kernel(
	.param .u64 .ptr .align 1 thrust_sort_pairs_i64_i32_kernel_param_0,
	.param .u64 .ptr .align 1 thrust_sort_pairs_i64_i32_kernel_param_1,
	.param .u32 thrust_sort_pairs_i64_i32_kernel_param_2
)
{
	.local .align 8 .b8 	__local_depot15[8];
	.reg .b64 	%SP;
	.reg .b64 	%SPL;
	.reg .pred 	%p<127>;
	.reg .b32 	%r<69>;
	.reg .b64 	%rd<717>;

	mov.u64 	%SPL, __local_depot15;
	cvta.local.u64 	%SP, %SPL;
	ld.param.u64 	%rd400, [thrust_sort_pairs_i64_i32_kernel_param_0];
	ld.param.u64 	%rd401, [thrust_sort_pairs_i64_i32_kernel_param_1];
	cvta.to.global.u64 	%rd708, %rd401;
	cvta.to.global.u64 	%rd703, %rd400;
	mov.u32 	%r3, %ctaid.x;
	mov.u32 	%r4, %tid.x;
	or.b32  	%r5, %r3, %r4;
	setp.ne.s32 	%p10, %r5, 0;
	@%p10 bra 	$L__BB15_116;
	ld.param.u32 	%r63, [thrust_sort_pairs_i64_i32_kernel_param_2];
	cvt.u64.u32 	%rd3, %r63;
	mul.wide.u32 	%rd404, %r63, 8;
	neg.s64 	%rd405, %rd404;
	shr.s64 	%rd4, %rd405, 3;
	neg.s64 	%rd5, %rd4;
	setp.eq.s32 	%p11, %r63, 0;
	mov.b64 	%rd535, 0;
	mov.u64 	%rd536, %rd535;
	mov.u64 	%rd537, %rd535;
	@%p11 bra 	$L__BB15_6;
	shl.b64 	%rd406, %rd5, 3;
	{ // callseq 0, 0
	.param .b64 param0;
	st.param.b64 	[param0], %rd406;
	.param .b64 retval0;
	call.uni (retval0), 
	malloc, 
	(
	param0
	);
	ld.param.b64 	%rd535, [retval0];
	} // callseq 0
	setp.ne.s64 	%p12, %rd535, 0;
	@%p12 bra 	$L__BB15_4;
	add.u64 	%rd416, %SP, 0;
	add.u64 	%rd417, %SPL, 0;
	{ // callseq 4, 0
	.param .b64 param0;
	st.param.b64 	[param0], 0;
	call.uni 
	free, 
	(
	param0
	);
	} // callseq 4
	mov.u64 	%rd418, $str;
	cvta.global.u64 	%rd419, %rd418;
	st.local.u64 	[%rd417], %rd419;
	mov.u64 	%rd420, $str$5;
	cvta.global.u64 	%rd421, %rd420;
	{ // callseq 5, 0
	.param .b64 param0;
	st.param.b64 	[param0], %rd421;
	.param .b64 param1;
	st.param.b64 	[param1], %rd416;
	.param .b32 retval0;
	call.uni (retval0), 
	vprintf, 
	(
	param0, 
	param1
	);
	ld.param.b32 	%r8, [retval0];
	} // callseq 5
	// begin inline asm
	trap;
	// end inline asm
$L__BB15_4:
	shl.b64 	%rd408, %rd5, 2;
	{ // callseq 1, 0
	.param .b64 param0;
	st.param.b64 	[param0], %rd408;
	.param .b64 retval0;
	call.uni (retval0), 
	malloc, 
	(
	param0
	);
	ld.param.b64 	%rd537, [retval0];
	} // callseq 1
	setp.ne.s64 	%p13, %rd537, 0;
	mov.u64 	%rd536, %rd5;
	@%p13 bra 	$L__BB15_6;
	add.u64 	%rd410, %SP, 0;
	add.u64 	%rd411, %SPL, 0;
	{ // callseq 2, 0
	.param .b64 param0;
	st.param.b64 	[param0], 0;
	call.uni 
	free, 
	(
	param0
	);
	} // callseq 2
	mov.u64 	%rd412, $str;
	cvta.global.u64 	%rd413, %rd412;
	st.local.u64 	[%rd411], %rd413;
	mov.u64 	%rd414, $str$5;
	cvta.global.u64 	%rd415, %rd414;
	{ // callseq 3, 0
	.param .b64 param0;
	st.param.b64 	[param0], %rd415;
	.param .b64 param1;
	st.param.b64 	[param1], %rd410;
	.param .b32 retval0;
	call.uni (retval0), 
	vprintf, 
	(
	param0, 
	param1
	);
	ld.param.b32 	%r6, [retval0];
	} // callseq 3
	// begin inline asm
	trap;
	// end inline asm
$L__BB15_6:
	ld.param.u32 	%r64, [thrust_sort_pairs_i64_i32_kernel_param_2];
	shl.b64 	%rd422, %rd3, 3;
	add.s64 	%rd11, %rd400, %rd422;
	setp.eq.s32 	%p14, %r64, 0;
	mov.u64 	%rd612, %rd703;
	mov.u64 	%rd613, %rd400;
	mov.u64 	%rd614, %rd703;
	mov.u64 	%rd615, %rd708;
	mov.u64 	%rd616, %rd708;
	@%p14 bra 	$L__BB15_7;
	bra.uni 	$L__BB15_46;
$L__BB15_7:
	setp.gt.s64 	%p34, %rd4, -33;
	@%p34 bra 	$L__BB15_114;
	ld.param.u32 	%r66, [thrust_sort_pairs_i64_i32_kernel_param_2];
	setp.ne.s32 	%p35, %r66, 0;
	shl.b64 	%rd437, %rd536, 3;
	add.s64 	%rd13, %rd535, %rd437;
	@%p35 bra 	$L__BB15_27;
	setp.lt.s64 	%p83, %rd536, 1;
	@%p83 bra 	$L__BB15_17;
	mov.b64 	%rd539, 32;
	mov.pred 	%p123, 0;
$L__BB15_11:
	mov.pred 	%p126, %p123;
	not.pred 	%p123, %p126;
	@%p123 bra 	$L__BB15_26;
	shl.b64 	%rd18, %rd539, 1;
	shl.b64 	%rd491, %rd539, 3;
	mov.u64 	%rd545, %rd535;
	mov.u64 	%rd542, %rd537;
	mov.u64 	%rd543, %rd703;
	mov.u64 	%rd544, %rd708;
$L__BB15_13:
	add.s64 	%rd24, %rd545, %rd491;
	sub.s64 	%rd492, %rd24, %rd13;
	setp.lt.s64 	%p86, %rd492, 0;
	selp.b64 	%rd493, %rd24, %rd13, %p86;
	add.s64 	%rd494, %rd493, %rd491;
	sub.s64 	%rd495, %rd494, %rd13;
	setp.lt.s64 	%p87, %rd495, 0;
	selp.b64 	%rd496, %rd494, %rd13, %p87;
	sub.s64 	%rd497, %rd493, %rd545;
	shr.s64 	%rd498, %rd497, 1;
	add.s64 	%rd548, %rd542, %rd498;
	setp.eq.s64 	%p88, %rd545, %rd493;
	setp.eq.s64 	%p89, %rd493, %rd496;
	or.pred  	%p90, %p88, %p89;
	mov.u64 	%rd565, %rd544;
	mov.u64 	%rd566, %rd543;
	mov.u64 	%rd547, %rd542;
	mov.u64 	%rd546, %rd493;
	@%p90 bra 	$L__BB15_21;
	mov.u64 	%rd546, %rd493;
	mov.u64 	%rd547, %rd542;
	mov.u64 	%rd566, %rd543;
	mov.u64 	%rd565, %rd544;
$L__BB15_15:
	ld.u64 	%rd34, [%rd546];
	ld.u64 	%rd35, [%rd545];
	setp.lt.s64 	%p91, %rd34, %rd35;
	@%p91 bra 	$L__BB15_19;
	st.global.u64 	[%rd566], %rd35;
	ld.u32 	%r30, [%rd547];
	st.global.u32 	[%rd565], %r30;
	add.s64 	%rd545, %rd545, 8;
	add.s64 	%rd547, %rd547, 4;
	bra.uni 	$L__BB15_20;
$L__BB15_17:
	mov.b64 	%rd538, 32;
	mov.pred 	%p122, 0;
$L__BB15_18:
	mov.pred 	%p126, %p122;
	shl.b64 	%rd538, %rd538, 1;
	not.pred 	%p122, %p126;
	setp.lt.s64 	%p102, %rd538, %rd5;
	@%p102 bra 	$L__BB15_18;
	bra.uni 	$L__BB15_73;
$L__BB15_19:
	st.global.u64 	[%rd566], %rd34;
	ld.u32 	%r31, [%rd548];
	st.global.u32 	[%rd565], %r31;
	add.s64 	%rd546, %rd546, 8;
	add.s64 	%rd548, %rd548, 4;
$L__BB15_20:
	add.s64 	%rd566, %rd566, 8;
	add.s64 	%rd565, %rd565, 4;
	setp.ne.s64 	%p92, %rd545, %rd493;
	setp.ne.s64 	%p93, %rd546, %rd496;
	and.pred  	%p94, %p92, %p93;
	@%p94 bra 	$L__BB15_15;
$L__BB15_21:
	setp.eq.s64 	%p95, %rd545, %rd493;
	@%p95 bra 	$L__BB15_23;
$L__BB15_22:
	ld.u64 	%rd499, [%rd545];
	st.global.u64 	[%rd566], %rd499;
	ld.u32 	%r32, [%rd547];
	st.global.u32 	[%rd565], %r32;
	add.s64 	%rd545, %rd545, 8;
	add.s64 	%rd547, %rd547, 4;
	add.s64 	%rd566, %rd566, 8;
	add.s64 	%rd565, %rd565, 4;
	setp.ne.s64 	%p96, %rd545, %rd493;
	@%p96 bra 	$L__BB15_22;
$L__BB15_23:
	setp.eq.s64 	%p97, %rd546, %rd496;
	@%p97 bra 	$L__BB15_25;
$L__BB15_24:
	ld.u64 	%rd500, [%rd546];
	st.global.u64 	[%rd566], %rd500;
	ld.u32 	%r33, [%rd548];
	st.global.u32 	[%rd565], %r33;
	add.s64 	%rd546, %rd546, 8;
	add.s64 	%rd548, %rd548, 4;
	add.s64 	%rd566, %rd566, 8;
	add.s64 	%rd565, %rd565, 4;
	setp.ne.s64 	%p98, %rd546, %rd496;
	@%p98 bra 	$L__BB15_24;
$L__BB15_25:
	add.s64 	%rd545, %rd24, %rd491;
	shl.b64 	%rd502, %rd18, 2;
	add.s64 	%rd542, %rd542, %rd502;
	shl.b64 	%rd503, %rd18, 3;
	add.s64 	%rd543, %rd543, %rd503;
	add.s64 	%rd544, %rd544, %rd502;
	sub.s64 	%rd504, %rd545, %rd13;
	setp.lt.s64 	%p99, %rd504, 0;
	@%p99 bra 	$L__BB15_13;
$L__BB15_26:
	shl.b64 	%rd539, %rd539, 1;
	setp.lt.s64 	%p100, %rd539, %rd5;
	@%p100 bra 	$L__BB15_11;
	bra.uni 	$L__BB15_73;
$L__BB15_27:
	setp.lt.s64 	%p36, %rd536, 1;
	@%p36 bra 	$L__BB15_31;
	mov.b64 	%rd639, 32;
	mov.pred 	%p125, 0;
$L__BB15_29:
	mov.pred 	%p126, %p125;
	@%p126 bra 	$L__BB15_83;
	shl.b64 	%rd218, %rd639, 1;
	mov.u64 	%rd641, %rd400;
	mov.u64 	%rd652, %rd703;
	mov.u64 	%rd643, %rd708;
	mov.u64 	%rd644, %rd535;
	mov.u64 	%rd645, %rd537;
	bra.uni 	$L__BB15_67;
$L__BB15_31:
	mov.b64 	%rd571, 32;
	mov.pred 	%p124, 0;
$L__BB15_32:
	mov.pred 	%p126, %p124;
	@%p126 bra 	$L__BB15_45;
	shl.b64 	%rd78, %rd571, 1;
	shl.b64 	%rd472, %rd571, 3;
	mov.u64 	%rd573, %rd400;
	mov.u64 	%rd579, %rd703;
	mov.u64 	%rd575, %rd708;
	mov.u64 	%rd576, %rd535;
	mov.u64 	%rd577, %rd537;
$L__BB15_34:
	ld.param.u32 	%r68, [thrust_sort_pairs_i64_i32_kernel_param_2];
	add.s64 	%rd85, %rd579, %rd472;
	add.s64 	%rd86, %rd573, %rd472;
	sub.s64 	%rd473, %rd11, %rd86;
	setp.lt.s64 	%p68, %rd473, 1;
	mul.wide.u32 	%rd474, %r68, 8;
	add.s64 	%rd475, %rd703, %rd474;
	selp.b64 	%rd476, %rd475, %rd85, %p68;
	selp.b64 	%rd477, %rd11, %rd86, %p68;
	add.s64 	%rd478, %rd476, %rd472;
	add.s64 	%rd479, %rd477, %rd472;
	sub.s64 	%rd480, %rd11, %rd479;
	setp.lt.s64 	%p69, %rd480, 1;
	selp.b64 	%rd481, %rd475, %rd478, %p69;
	sub.s64 	%rd482, %rd573, %rd477;
	shr.s64 	%rd483, %rd482, 1;
	sub.s64 	%rd583, %rd575, %rd483;
	setp.eq.s64 	%p70, %rd579, %rd476;
	setp.eq.s64 	%p71, %rd476, %rd481;
	or.pred  	%p72, %p70, %p71;
	mov.u64 	%rd605, %rd577;
	mov.u64 	%rd606, %rd576;
	mov.u64 	%rd582, %rd575;
	mov.u64 	%rd581, %rd476;
	mov.u64 	%rd580, %rd476;
	mov.u64 	%rd578, %rd579;
	@%p72 bra 	$L__BB15_40;
	mov.u64 	%rd578, %rd579;
	mov.u64 	%rd580, %rd476;
	mov.u64 	%rd581, %rd476;
	mov.u64 	%rd582, %rd575;
	mov.u64 	%rd606, %rd576;
	mov.u64 	%rd605, %rd577;
$L__BB15_36:
	ld.global.u64 	%rd98, [%rd580];
	ld.global.u64 	%rd99, [%rd578];
	setp.lt.s64 	%p73, %rd98, %rd99;
	@%p73 bra 	$L__BB15_38;
	st.u64 	[%rd606], %rd99;
	ld.global.u32 	%r26, [%rd582];
	st.u32 	[%rd605], %r26;
	add.s64 	%rd579, %rd579, 8;
	add.s64 	%rd578, %rd578, 8;
	add.s64 	%rd582, %rd582, 4;
	bra.uni 	$L__BB15_39;
$L__BB15_38:
	st.u64 	[%rd606], %rd98;
	ld.global.u32 	%r27, [%rd583];
	st.u32 	[%rd605], %r27;
	add.s64 	%rd581, %rd581, 8;
	add.s64 	%rd580, %rd580, 8;
	add.s64 	%rd583, %rd583, 4;
$L__BB15_39:
	add.s64 	%rd606, %rd606, 8;
	add.s64 	%rd605, %rd605, 4;
	setp.ne.s64 	%p74, %rd579, %rd476;
	setp.ne.s64 	%p75, %rd581, %rd481;
	and.pred  	%p76, %p74, %p75;
	@%p76 bra 	$L__BB15_36;
$L__BB15_40:
	setp.eq.s64 	%p77, %rd579, %rd476;
	@%p77 bra 	$L__BB15_42;
$L__BB15_41:
	ld.global.u64 	%rd484, [%rd578];
	st.u64 	[%rd606], %rd484;
	ld.global.u32 	%r28, [%rd582];
	st.u32 	[%rd605], %r28;
	add.s64 	%rd579, %rd579, 8;
	add.s64 	%rd578, %rd578, 8;
	add.s64 	%rd582, %rd582, 4;
	add.s64 	%rd606, %rd606, 8;
	add.s64 	%rd605, %rd605, 4;
	setp.ne.s64 	%p78, %rd579, %rd476;
	@%p78 bra 	$L__BB15_41;
$L__BB15_42:
	setp.eq.s64 	%p79, %rd581, %rd481;
	@%p79 bra 	$L__BB15_44;
$L__BB15_43:
	ld.global.u64 	%rd485, [%rd580];
	st.u64 	[%rd606], %rd485;
	ld.global.u32 	%r29, [%rd583];
	st.u32 	[%rd605], %r29;
	add.s64 	%rd581, %rd581, 8;
	add.s64 	%rd580, %rd580, 8;
	add.s64 	%rd583, %rd583, 4;
	add.s64 	%rd606, %rd606, 8;
	add.s64 	%rd605, %rd605, 4;
	setp.ne.s64 	%p80, %rd581, %rd481;
	@%p80 bra 	$L__BB15_43;
$L__BB15_44:
	shl.b64 	%rd486, %rd571, 3;
	add.s64 	%rd579, %rd85, %rd486;
	add.s64 	%rd573, %rd86, %rd486;
	shl.b64 	%rd487, %rd78, 2;
	add.s64 	%rd575, %rd575, %rd487;
	shl.b64 	%rd488, %rd78, 3;
	add.s64 	%rd576, %rd576, %rd488;
	add.s64 	%rd577, %rd577, %rd487;
	sub.s64 	%rd489, %rd11, %rd573;
	setp.gt.s64 	%p81, %rd489, 0;
	@%p81 bra 	$L__BB15_34;
$L__BB15_45:
	shl.b64 	%rd571, %rd571, 1;
	not.pred 	%p124, %p126;
	setp.lt.s64 	%p82, %rd571, %rd5;
	@%p82 bra 	$L__BB15_32;
	bra.uni 	$L__BB15_73;
$L__BB15_46:
	ld.param.u32 	%r65, [thrust_sort_pairs_i64_i32_kernel_param_2];
	add.s64 	%rd156, %rd614, 256;
	add.s64 	%rd613, %rd613, 256;
	sub.s64 	%rd423, %rd11, %rd613;
	setp.lt.s64 	%p15, %rd423, 1;
	mul.wide.u32 	%rd424, %r65, 8;
	add.s64 	%rd425, %rd703, %rd424;
	selp.b64 	%rd426, %rd425, %rd156, %p15;
	setp.eq.s64 	%p16, %rd614, %rd426;
	add.s64 	%rd619, %rd614, 8;
	setp.eq.s64 	%p17, %rd619, %rd426;
	or.pred  	%p18, %p16, %p17;
	@%p18 bra 	$L__BB15_66;
	mov.b64 	%rd617, 0;
	mov.u64 	%rd618, %rd616;
	mov.u64 	%rd620, %rd612;
	mov.u64 	%rd621, %rd615;
$L__BB15_48:
	add.s64 	%rd165, %rd620, 8;
	add.s64 	%rd166, %rd621, 4;
	add.s64 	%rd167, %rd618, 4;
	ld.global.u64 	%rd168, [%rd620+8];
	ld.global.u32 	%r1, [%rd621+4];
	ld.global.u64 	%rd428, [%rd612];
	setp.lt.s64 	%p19, %rd168, %rd428;
	@%p19 bra 	$L__BB15_52;
	ld.global.u64 	%rd634, [%rd620];
	setp.ge.s64 	%p20, %rd168, %rd634;
	mov.u64 	%rd637, %rd165;
	mov.u64 	%rd638, %rd166;
	@%p20 bra 	$L__BB15_51;
$L__BB15_50:
	mov.u64 	%rd205, %rd621;
	mov.u64 	%rd203, %rd620;
	st.global.u64 	[%rd637], %rd634;
	ld.global.u32 	%r10, [%rd205];
	st.global.u32 	[%rd638], %r10;
	add.s64 	%rd620, %rd203, -8;
	add.s64 	%rd621, %rd205, -4;
	ld.global.u64 	%rd634, [%rd203+-8];
	setp.lt.s64 	%p21, %rd168, %rd634;
	mov.u64 	%rd637, %rd203;
	mov.u64 	%rd638, %rd205;
	@%p21 bra 	$L__BB15_50;
$L__BB15_51:
	st.global.u64 	[%rd637], %rd168;
	st.global.u32 	[%rd638], %r1;
	bra.uni 	$L__BB15_65;
$L__BB15_52:
	add.s64 	%rd624, %rd620, 16;
	and.b64  	%rd171, %rd617, 3;
	setp.eq.s64 	%p22, %rd171, 3;
	mov.u64 	%rd622, %rd165;
	mov.u64 	%rd623, %rd619;
	@%p22 bra 	$L__BB15_56;
	add.s64 	%rd623, %rd619, -8;
	ld.global.u64 	%rd429, [%rd620];
	st.global.u64 	[%rd620+8], %rd429;
	setp.eq.s64 	%p23, %rd171, 0;
	mov.u64 	%rd622, %rd620;
	mov.u64 	%rd624, %rd165;
	@%p23 bra 	$L__BB15_56;
	add.s64 	%rd623, %rd619, -16;
	add.s64 	%rd622, %rd620, -8;
	ld.global.u64 	%rd430, [%rd620+-8];
	st.global.u64 	[%rd620], %rd430;
	setp.eq.s64 	%p24, %rd171, 1;
	mov.u64 	%rd624, %rd620;
	@%p24 bra 	$L__BB15_56;
	add.s64 	%rd624, %rd620, -8;
	add.s64 	%rd623, %rd619, -24;
	add.s64 	%rd622, %rd620, -16;
	ld.global.u64 	%rd431, [%rd620+-16];
	st.global.u64 	[%rd620+-8], %rd431;
$L__BB15_56:
	setp.lt.u64 	%p25, %rd617, 3;
	@%p25 bra 	$L__BB15_58;
$L__BB15_57:
	ld.global.u64 	%rd432, [%rd622+-8];
	st.global.u64 	[%rd624+-8], %rd432;
	ld.global.u64 	%rd433, [%rd622+-16];
	st.global.u64 	[%rd624+-16], %rd433;
	ld.global.u64 	%rd434, [%rd622+-24];
	st.global.u64 	[%rd624+-24], %rd434;
	add.s64 	%rd623, %rd623, -32;
	add.s64 	%rd185, %rd622, -32;
	add.s64 	%rd186, %rd624, -32;
	ld.global.u64 	%rd435, [%rd622+-32];
	st.global.u64 	[%rd624+-32], %rd435;
	setp.ne.s64 	%p26, %rd614, %rd623;
	mov.u64 	%rd622, %rd185;
	mov.u64 	%rd624, %rd186;
	@%p26 bra 	$L__BB15_57;
$L__BB15_58:
	add.s64 	%rd630, %rd621, 8;
	mov.u64 	%rd628, %rd166;
	mov.u64 	%rd629, %rd167;
	@%p22 bra 	$L__BB15_62;
	ld.global.u32 	%r11, [%rd621];
	st.global.u32 	[%rd621+4], %r11;
	setp.eq.s64 	%p28, %rd171, 0;
	mov.u64 	%rd628, %rd621;
	mov.u64 	%rd629, %rd618;
	mov.u64 	%rd630, %rd166;
	@%p28 bra 	$L__BB15_62;
	add.s64 	%rd629, %rd618, -4;
	add.s64 	%rd189, %rd621, -4;
	ld.global.u32 	%r12, [%rd621+-4];
	st.global.u32 	[%rd621], %r12;
	setp.eq.s64 	%p29, %rd171, 1;
	mov.u64 	%rd628, %rd189;
	mov.u64 	%rd630, %rd621;
	@%p29 bra 	$L__BB15_62;
	add.s64 	%rd629, %rd618, -8;
	add.s64 	%rd628, %rd621, -8;
	ld.global.u32 	%r13, [%rd621+-8];
	st.global.u32 	[%rd621+-4], %r13;
	mov.u64 	%rd630, %rd189;
$L__BB15_62:
	@%p25 bra 	$L__BB15_64;
$L__BB15_63:
	ld.global.u32 	%r14, [%rd628+-4];
	st.global.u32 	[%rd630+-4], %r14;
	ld.global.u32 	%r15, [%rd628+-8];
	st.global.u32 	[%rd630+-8], %r15;
	ld.global.u32 	%r16, [%rd628+-12];
	st.global.u32 	[%rd630+-12], %r16;
	add.s64 	%rd629, %rd629, -16;
	add.s64 	%rd199, %rd628, -16;
	add.s64 	%rd200, %rd630, -16;
	ld.global.u32 	%r17, [%rd628+-16];
	st.global.u32 	[%rd630+-16], %r17;
	setp.ne.s64 	%p31, %rd616, %rd629;
	mov.u64 	%rd628, %rd199;
	mov.u64 	%rd630, %rd200;
	@%p31 bra 	$L__BB15_63;
$L__BB15_64:
	st.global.u64 	[%rd612], %rd168;
	st.global.u32 	[%rd615], %r1;
$L__BB15_65:
	add.s64 	%rd619, %rd619, 8;
	setp.ne.s64 	%p32, %rd619, %rd426;
	add.s64 	%rd617, %rd617, 1;
	mov.u64 	%rd618, %rd167;
	mov.u64 	%rd620, %rd165;
	mov.u64 	%rd621, %rd166;
	@%p32 bra 	$L__BB15_48;
$L__BB15_66:
	sub.s64 	%rd436, %rd11, %rd613;
	setp.lt.s64 	%p33, %rd436, 1;
	add.s64 	%rd616, %rd616, 128;
	add.s64 	%rd615, %rd615, 128;
	add.s64 	%rd612, %rd612, 256;
	mov.u64 	%rd614, %rd156;
	@%p33 bra 	$L__BB15_7;
	bra.uni 	$L__BB15_46;
$L__BB15_67:
	ld.param.u32 	%r67, [thrust_sort_pairs_i64_i32_kernel_param_2];
	shl.b64 	%rd439, %rd639, 3;
	add.s64 	%rd225, %rd652, %rd439;
	add.s64 	%rd226, %rd641, %rd439;
	sub.s64 	%rd440, %rd11, %rd226;
	setp.lt.s64 	%p38, %rd440, 1;
	mul.wide.u32 	%rd441, %r67, 8;
	add.s64 	%rd442, %rd703, %rd441;
	selp.b64 	%rd443, %rd442, %rd225, %p38;
	selp.b64 	%rd444, %rd11, %rd226, %p38;
	add.s64 	%rd445, %rd443, %rd439;
	add.s64 	%rd446, %rd444, %rd439;
	sub.s64 	%rd447, %rd11, %rd446;
	setp.lt.s64 	%p39, %rd447, 1;
	selp.b64 	%rd448, %rd442, %rd445, %p39;
	sub.s64 	%rd449, %rd641, %rd444;
	shr.s64 	%rd450, %rd449, 1;
	sub.s64 	%rd648, %rd643, %rd450;
	setp.eq.s64 	%p40, %rd652, %rd443;
	setp.eq.s64 	%p41, %rd443, %rd448;
	or.pred  	%p42, %p40, %p41;
	mov.u64 	%rd660, %rd645;
	mov.u64 	%rd661, %rd644;
	mov.u64 	%rd649, %rd643;
	mov.u64 	%rd650, %rd443;
	mov.u64 	%rd651, %rd443;
	mov.u64 	%rd653, %rd652;
	@%p42 bra 	$L__BB15_68;
	bra.uni 	$L__BB15_78;
$L__BB15_68:
	setp.eq.s64 	%p47, %rd652, %rd443;
	@%p47 bra 	$L__BB15_69;
	bra.uni 	$L__BB15_82;
$L__BB15_69:
	setp.eq.s64 	%p49, %rd650, %rd448;
	@%p49 bra 	$L__BB15_71;
$L__BB15_70:
	ld.global.u64 	%rd452, [%rd651];
	st.u64 	[%rd661], %rd452;
	ld.global.u32 	%r21, [%rd648];
	st.u32 	[%rd660], %r21;
	add.s64 	%rd650, %rd650, 8;
	add.s64 	%rd651, %rd651, 8;
	add.s64 	%rd648, %rd648, 4;
	add.s64 	%rd661, %rd661, 8;
	add.s64 	%rd660, %rd660, 4;
	setp.ne.s64 	%p50, %rd650, %rd448;
	@%p50 bra 	$L__BB15_70;
$L__BB15_71:
	shl.b64 	%rd453, %rd639, 3;
	add.s64 	%rd652, %rd225, %rd453;
	add.s64 	%rd641, %rd226, %rd453;
	shl.b64 	%rd454, %rd218, 2;
	add.s64 	%rd643, %rd643, %rd454;
	shl.b64 	%rd455, %rd218, 3;
	add.s64 	%rd644, %rd644, %rd455;
	add.s64 	%rd645, %rd645, %rd454;
	sub.s64 	%rd456, %rd11, %rd641;
	setp.lt.s64 	%p51, %rd456, 1;
	@%p51 bra 	$L__BB15_72;
	bra.uni 	$L__BB15_67;
$L__BB15_72:
	shl.b64 	%rd639, %rd639, 1;
	not.pred 	%p125, %p126;
	setp.lt.s64 	%p66, %rd639, %rd5;
	@%p66 bra 	$L__BB15_29;
$L__BB15_73:
	@%p126 bra 	$L__BB15_114;
	setp.eq.s64 	%p103, %rd536, 0;
	@%p103 bra 	$L__BB15_116;
	setp.lt.s64 	%p104, %rd536, 1;
	@%p104 bra 	$L__BB15_114;
	and.b64  	%rd349, %rd536, 15;
	setp.lt.u64 	%p105, %rd536, 16;
	mov.u64 	%rd704, %rd535;
	@%p105 bra 	$L__BB15_95;
	and.b64  	%rd702, %rd536, 9223372036854775792;
	mov.u64 	%rd704, %rd535;
	bra.uni 	$L__BB15_94;
$L__BB15_78:
	ld.global.u64 	%rd246, [%rd651];
	ld.global.u64 	%rd247, [%rd653];
	setp.lt.s64 	%p43, %rd246, %rd247;
	@%p43 bra 	$L__BB15_80;
	st.u64 	[%rd661], %rd247;
	ld.global.u32 	%r18, [%rd649];
	st.u32 	[%rd660], %r18;
	add.s64 	%rd652, %rd652, 8;
	add.s64 	%rd653, %rd653, 8;
	add.s64 	%rd649, %rd649, 4;
	bra.uni 	$L__BB15_81;
$L__BB15_80:
	st.u64 	[%rd661], %rd246;
	ld.global.u32 	%r19, [%rd648];
	st.u32 	[%rd660], %r19;
	add.s64 	%rd650, %rd650, 8;
	add.s64 	%rd651, %rd651, 8;
	add.s64 	%rd648, %rd648, 4;
$L__BB15_81:
	add.s64 	%rd661, %rd661, 8;
	add.s64 	%rd660, %rd660, 4;
	setp.eq.s64 	%p44, %rd652, %rd443;
	setp.eq.s64 	%p45, %rd650, %rd448;
	or.pred  	%p46, %p44, %p45;
	@%p46 bra 	$L__BB15_68;
	bra.uni 	$L__BB15_78;
$L__BB15_82:
	ld.global.u64 	%rd451, [%rd653];
	st.u64 	[%rd661], %rd451;
	ld.global.u32 	%r20, [%rd649];
	st.u32 	[%rd660], %r20;
	add.s64 	%rd652, %rd652, 8;
	add.s64 	%rd653, %rd653, 8;
	add.s64 	%rd649, %rd649, 4;
	add.s64 	%rd661, %rd661, 8;
	add.s64 	%rd660, %rd660, 4;
	setp.eq.s64 	%p48, %rd652, %rd443;
	@%p48 bra 	$L__BB15_69;
	bra.uni 	$L__BB15_82;
$L__BB15_83:
	shl.b64 	%rd291, %rd639, 1;
	shl.b64 	%rd457, %rd639, 3;
	mov.u64 	%rd680, %rd535;
	mov.u64 	%rd672, %rd537;
	mov.u64 	%rd673, %rd703;
	mov.u64 	%rd674, %rd708;
$L__BB15_84:
	add.s64 	%rd297, %rd680, %rd457;
	sub.s64 	%rd458, %rd297, %rd13;
	setp.lt.s64 	%p52, %rd458, 0;
	selp.b64 	%rd459, %rd297, %rd13, %p52;
	add.s64 	%rd460, %rd459, %rd457;
	sub.s64 	%rd461, %rd460, %rd13;
	setp.lt.s64 	%p53, %rd461, 0;
	selp.b64 	%rd462, %rd460, %rd13, %p53;
	sub.s64 	%rd463, %rd459, %rd680;
	shr.s64 	%rd464, %rd463, 1;
	add.s64 	%rd677, %rd672, %rd464;
	setp.eq.s64 	%p54, %rd680, %rd459;
	setp.eq.s64 	%p55, %rd459, %rd462;
	or.pred  	%p56, %p54, %p55;
	mov.u64 	%rd685, %rd674;
	mov.u64 	%rd686, %rd673;
	mov.u64 	%rd678, %rd672;
	mov.u64 	%rd679, %rd459;
	@%p56 bra 	$L__BB15_85;
	bra.uni 	$L__BB15_89;
$L__BB15_85:
	setp.eq.s64 	%p61, %rd680, %rd459;
	@%p61 bra 	$L__BB15_86;
	bra.uni 	$L__BB15_93;
$L__BB15_86:
	setp.eq.s64 	%p63, %rd679, %rd462;
	@%p63 bra 	$L__BB15_88;
$L__BB15_87:
	ld.u64 	%rd466, [%rd679];
	st.global.u64 	[%rd686], %rd466;
	ld.u32 	%r25, [%rd677];
	st.global.u32 	[%rd685], %r25;
	add.s64 	%rd679, %rd679, 8;
	add.s64 	%rd677, %rd677, 4;
	add.s64 	%rd686, %rd686, 8;
	add.s64 	%rd685, %rd685, 4;
	setp.ne.s64 	%p64, %rd679, %rd462;
	@%p64 bra 	$L__BB15_87;
$L__BB15_88:
	shl.b64 	%rd467, %rd639, 3;
	add.s64 	%rd680, %rd297, %rd467;
	shl.b64 	%rd468, %rd291, 2;
	add.s64 	%rd672, %rd672, %rd468;
	shl.b64 	%rd469, %rd291, 3;
	add.s64 	%rd673, %rd673, %rd469;
	add.s64 	%rd674, %rd674, %rd468;
	sub.s64 	%rd470, %rd680, %rd13;
	setp.lt.s64 	%p65, %rd470, 0;
	@%p65 bra 	$L__BB15_84;
	bra.uni 	$L__BB15_72;
$L__BB15_89:
	ld.u64 	%rd313, [%rd679];
	ld.u64 	%rd314, [%rd680];
	setp.lt.s64 	%p57, %rd313, %rd314;
	@%p57 bra 	$L__BB15_91;
	st.global.u64 	[%rd686], %rd314;
	ld.u32 	%r22, [%rd678];
	st.global.u32 	[%rd685], %r22;
	add.s64 	%rd680, %rd680, 8;
	add.s64 	%rd678, %rd678, 4;
	bra.uni 	$L__BB15_92;
$L__BB15_91:
	st.global.u64 	[%rd686], %rd313;
	ld.u32 	%r23, [%rd677];
	st.global.u32 	[%rd685], %r23;
	add.s64 	%rd679, %rd679, 8;
	add.s64 	%rd677, %rd677, 4;
$L__BB15_92:
	add.s64 	%rd686, %rd686, 8;
	add.s64 	%rd685, %rd685, 4;
	setp.eq.s64 	%p58, %rd680, %rd459;
	setp.eq.s64 	%p59, %rd679, %rd462;
	or.pred  	%p60, %p58, %p59;
	@%p60 bra 	$L__BB15_85;
	bra.uni 	$L__BB15_89;
$L__BB15_93:
	ld.u64 	%rd465, [%rd680];
	st.global.u64 	[%rd686], %rd465;
	ld.u32 	%r24, [%rd678];
	st.global.u32 	[%rd685], %r24;
	add.s64 	%rd680, %rd680, 8;
	add.s64 	%rd678, %rd678, 4;
	add.s64 	%rd686, %rd686, 8;
	add.s64 	%rd685, %rd685, 4;
	setp.eq.s64 	%p62, %rd680, %rd459;
	@%p62 bra 	$L__BB15_86;
	bra.uni 	$L__BB15_93;
$L__BB15_94:
	.pragma "nounroll";
	ld.u64 	%rd506, [%rd704];
	st.global.u64 	[%rd703], %rd506;
	ld.u64 	%rd507, [%rd704+8];
	st.global.u64 	[%rd703+8], %rd507;
	ld.u64 	%rd508, [%rd704+16];
	st.global.u64 	[%rd703+16], %rd508;
	ld.u64 	%rd509, [%rd704+24];
	st.global.u64 	[%rd703+24], %rd509;
	ld.u64 	%rd510, [%rd704+32];
	st.global.u64 	[%rd703+32], %rd510;
	ld.u64 	%rd511, [%rd704+40];
	st.global.u64 	[%rd703+40], %rd511;
	ld.u64 	%rd512, [%rd704+48];
	st.global.u64 	[%rd703+48], %rd512;
	ld.u64 	%rd513, [%rd704+56];
	st.global.u64 	[%rd703+56], %rd513;
	ld.u64 	%rd514, [%rd704+64];
	st.global.u64 	[%rd703+64], %rd514;
	ld.u64 	%rd515, [%rd704+72];
	st.global.u64 	[%rd703+72], %rd515;
	ld.u64 	%rd516, [%rd704+80];
	st.global.u64 	[%rd703+80], %rd516;
	ld.u64 	%rd517, [%rd704+88];
	st.global.u64 	[%rd703+88], %rd517;
	ld.u64 	%rd518, [%rd704+96];
	st.global.u64 	[%rd703+96], %rd518;
	ld.u64 	%rd519, [%rd704+104];
	st.global.u64 	[%rd703+104], %rd519;
	ld.u64 	%rd520, [%rd704+112];
	st.global.u64 	[%rd703+112], %rd520;
	ld.u64 	%rd521, [%rd704+120];
	st.global.u64 	[%rd703+120], %rd521;
	add.s64 	%rd704, %rd704, 128;
	add.s64 	%rd703, %rd703, 128;
	add.s64 	%rd702, %rd702, -16;
	setp.eq.s64 	%p106, %rd702, 0;
	@%p106 bra 	$L__BB15_95;
	bra.uni 	$L__BB15_94;
$L__BB15_95:
	setp.eq.s64 	%p107, %rd349, 0;
	@%p107 bra 	$L__BB15_103;
	and.b64  	%rd353, %rd536, 7;
	setp.lt.u64 	%p108, %rd349, 8;
	@%p108 bra 	$L__BB15_98;
	ld.u64 	%rd522, [%rd704];
	st.global.u64 	[%rd703], %rd522;
	ld.u64 	%rd523, [%rd704+8];
	st.global.u64 	[%rd703+8], %rd523;
	ld.u64 	%rd524, [%rd704+16];
	st.global.u64 	[%rd703+16], %rd524;
	ld.u64 	%rd525, [%rd704+24];
	st.global.u64 	[%rd703+24], %rd525;
	ld.u64 	%rd526, [%rd704+32];
	st.global.u64 	[%rd703+32], %rd526;
	ld.u64 	%rd527, [%rd704+40];
	st.global.u64 	[%rd703+40], %rd527;
	ld.u64 	%rd528, [%rd704+48];
	st.global.u64 	[%rd703+48], %rd528;
	ld.u64 	%rd529, [%rd704+56];
	st.global.u64 	[%rd703+56], %rd529;
	add.s64 	%rd704, %rd704, 64;
	add.s64 	%rd703, %rd703, 64;
$L__BB15_98:
	setp.eq.s64 	%p109, %rd353, 0;
	@%p109 bra 	$L__BB15_103;
	and.b64  	%rd699, %rd536, 3;
	setp.lt.u64 	%p110, %rd353, 4;
	@%p110 bra 	$L__BB15_101;
	ld.u64 	%rd530, [%rd704];
	st.global.u64 	[%rd703], %rd530;
	ld.u64 	%rd531, [%rd704+8];
	st.global.u64 	[%rd703+8], %rd531;
	ld.u64 	%rd532, [%rd704+16];
	st.global.u64 	[%rd703+16], %rd532;
	ld.u64 	%rd533, [%rd704+24];
	st.global.u64 	[%rd703+24], %rd533;
	add.s64 	%rd704, %rd704, 32;
	add.s64 	%rd703, %rd703, 32;
$L__BB15_101:
	setp.eq.s64 	%p111, %rd699, 0;
	@%p111 bra 	$L__BB15_103;
$L__BB15_102:
	.pragma "nounroll";
	ld.u64 	%rd534, [%rd704];
	st.global.u64 	[%rd703], %rd534;
	add.s64 	%rd704, %rd704, 8;
	add.s64 	%rd703, %rd703, 8;
	add.s64 	%rd699, %rd699, -1;
	setp.ne.s64 	%p112, %rd699, 0;
	@%p112 bra 	$L__BB15_102;
$L__BB15_103:
	setp.lt.u64 	%p113, %rd536, 16;
	mov.u64 	%rd709, %rd537;
	@%p113 bra 	$L__BB15_106;
	and.b64  	%rd705, %rd536, 9223372036854775792;
	mov.u64 	%rd709, %rd537;
$L__BB15_105:
	.pragma "nounroll";
	ld.u32 	%r34, [%rd709];
	st.global.u32 	[%rd708], %r34;
	ld.u32 	%r35, [%rd709+4];
	st.global.u32 	[%rd708+4], %r35;
	ld.u32 	%r36, [%rd709+8];
	st.global.u32 	[%rd708+8], %r36;
	ld.u32 	%r37, [%rd709+12];
	st.global.u32 	[%rd708+12], %r37;
	ld.u32 	%r38, [%rd709+16];
	st.global.u32 	[%rd708+16], %r38;
	ld.u32 	%r39, [%rd709+20];
	st.global.u32 	[%rd708+20], %r39;
	ld.u32 	%r40, [%rd709+24];
	st.global.u32 	[%rd708+24], %r40;
	ld.u32 	%r41, [%rd709+28];
	st.global.u32 	[%rd708+28], %r41;
	ld.u32 	%r42, [%rd709+32];
	st.global.u32 	[%rd708+32], %r42;
	ld.u32 	%r43, [%rd709+36];
	st.global.u32 	[%rd708+36], %r43;
	ld.u32 	%r44, [%rd709+40];
	st.global.u32 	[%rd708+40], %r44;
	ld.u32 	%r45, [%rd709+44];
	st.global.u32 	[%rd708+44], %r45;
	ld.u32 	%r46, [%rd709+48];
	st.global.u32 	[%rd708+48], %r46;
	ld.u32 	%r47, [%rd709+52];
	st.global.u32 	[%rd708+52], %r47;
	ld.u32 	%r48, [%rd709+56];
	st.global.u32 	[%rd708+56], %r48;
	ld.u32 	%r49, [%rd709+60];
	st.global.u32 	[%rd708+60], %r49;
	add.s64 	%rd709, %rd709, 64;
	add.s64 	%rd708, %rd708, 64;
	add.s64 	%rd705, %rd705, -16;
	setp.ne.s64 	%p114, %rd705, 0;
	@%p114 bra 	$L__BB15_105;
$L__BB15_106:
	setp.eq.s64 	%p115, %rd349, 0;
	@%p115 bra 	$L__BB15_114;
	and.b64  	%rd384, %rd536, 7;
	setp.lt.u64 	%p116, %rd349, 8;
	@%p116 bra 	$L__BB15_109;
	ld.u32 	%r50, [%rd709];
	st.global.u32 	[%rd708], %r50;
	ld.u32 	%r51, [%rd709+4];
	st.global.u32 	[%rd708+4], %r51;
	ld.u32 	%r52, [%rd709+8];
	st.global.u32 	[%rd708+8], %r52;
	ld.u32 	%r53, [%rd709+12];
	st.global.u32 	[%rd708+12], %r53;
	ld.u32 	%r54, [%rd709+16];
	st.global.u32 	[%rd708+16], %r54;
	ld.u32 	%r55, [%rd709+20];
	st.global.u32 	[%rd708+20], %r55;
	ld.u32 	%r56, [%rd709+24];
	st.global.u32 	[%rd708+24], %r56;
	ld.u32 	%r57, [%rd709+28];
	st.global.u32 	[%rd708+28], %r57;
	add.s64 	%rd709, %rd709, 32;
	add.s64 	%rd708, %rd708, 32;
$L__BB15_109:
	setp.eq.s64 	%p117, %rd384, 0;
	@%p117 bra 	$L__BB15_114;
	and.b64  	%rd714, %rd536, 3;
	setp.lt.u64 	%p118, %rd384, 4;
	@%p118 bra 	$L__BB15_112;
	ld.u32 	%r58, [%rd709];
	st.global.u32 	[%rd708], %r58;
	ld.u32 	%r59, [%rd709+4];
	st.global.u32 	[%rd708+4], %r59;
	ld.u32 	%r60, [%rd709+8];
	st.global.u32 	[%rd708+8], %r60;
	ld.u32 	%r61, [%rd709+12];
	st.global.u32 	[%rd708+12], %r61;
	add.s64 	%rd709, %rd709, 16;
	add.s64 	%rd708, %rd708, 16;
$L__BB15_112:
	setp.eq.s64 	%p119, %rd714, 0;
	@%p119 bra 	$L__BB15_114;
$L__BB15_113:
	.pragma "nounroll";
	ld.u32 	%r62, [%rd709];
	st.global.u32 	[%rd708], %r62;
	add.s64 	%rd709, %rd709, 4;
	add.s64 	%rd708, %rd708, 4;
	add.s64 	%rd714, %rd714, -1;
	setp.ne.s64 	%p120, %rd714, 0;
	@%p120 bra 	$L__BB15_113;
$L__BB15_114:
	setp.eq.s64 	%p121, %rd536, 0;
	@%p121 bra 	$L__BB15_116;
	{ // callseq 6, 0
	.param .b64 param0;
	st.param.b64 	[param0], %rd537;
	call.uni 
	free, 
	(
	param0
	);
	} // callseq 6
	{ // callseq 7, 0
	.param .b64 param0;
	st.param.b64 	[param0], %rd535;
	call.uni 
	free, 
	(
	param0
	);
	} // callseq 7
$L__BB15_116:
	ret;

}
	// .globl	coo_init_indices_i32
.visible .entry coo_init_indices_i32(
	.param .u64 .ptr .align 1 coo_init_indices_i32_param_0,
	.param .u32 coo_init_indices_i32_param_1
)
{
	.reg .pred 	%p<2>;
	.reg .b32 	%r<6>;
	.reg .b64 	%rd<5>;

	ld.param.u64 	%rd1, [coo_init_indices_i32_param_0];
	ld.param.u32 	%r2, [coo_init_indices_i32_param_1];
	mov.u32 	%r3, %ctaid.x;
	mov.u32 	%r4, %ntid.x;
	mov.u32 	%r5, %tid.x;
	mad.lo.s32 	%r1, %r3, %r4, %r5;
	setp.ge.u32 	%p1, %r1, %r2;
	@%p1 bra 	$L__BB16_2;
	cvta.to.global.u64 	%rd2, %rd1;
	mul.wide.u32 	%rd3, %r1, 4;
	add.s64 	%rd4, %rd2, %rd3;
	st.global.u32 	[%rd4], %r1;
$L__BB16_2:
	ret;

}
	// .globl	coo_gather_f32
.visible .entry coo_gather_f32(
	.param .u64 .ptr .align 1 coo_gather_f32_param_0,
	.param .u64 .ptr .align 1 coo_gather_f32_param_1,
	.param .u64 .ptr .align 1 coo_gather_f32_param_2,
	.param .u32 coo_gather_f32_param_3
)
{
	.reg .pred 	%p<2>;
	.reg .b32 	%r<7>;
	.reg .b32 	%f<2>;
	.reg .b64 	%rd<12>;

	ld.param.u64 	%rd1, [coo_gather_f32_param_0];
	ld.param.u64 	%rd2, [coo_gather_f32_param_1];
	ld.param.u64 	%rd3, [coo_gather_f32_param_2];
	ld.param.u32 	%r2, [coo_gather_f32_param_3];
	mov.u32 	%r3, %ctaid.x;
	mov.u32 	%r4, %ntid.x;
	mov.u32 	%r5, %tid.x;
	mad.lo.s32 	%r1, %r3, %r4, %r5;
	setp.ge.u32 	%p1, %r1, %r2;
	@%p1 bra 	$L__BB17_2;
	cvta.to.global.u64 	%rd4, %rd2;
	cvta.to.global.u64 	%rd5, %rd1;
	cvta.to.global.u64 	%rd6, %rd3;
	mul.wide.u32 	%rd7, %r1, 4;
	add.s64 	%rd8, %rd4, %rd7;
	ld.global.u32 	%r6, [%rd8];
	mul.wide.s32 	%rd9, %r6, 4;
	add.s64 	%rd10, %rd5, %rd9;
	ld.global.f32 	%f1, [%rd10];
	add.s64 	%rd11, %rd6, %rd7;
	st.global.f32 	[%rd11], %f1;
$L__BB17_2:
	ret;

}
	// .globl	coo_gather_f64
.visible .entry coo_gather_f64(
	.param .u64 .ptr .align 1 coo_gather_f64_param_0,
	.param .u64 .ptr .align 1 coo_gather_f64_param_1,
	.param .u64 .ptr .align 1 coo_gather_f64_param_2,
	.param .u32 coo_gather_f64_param_3
)
{
	.reg .pred 	%p<2>;
	.reg .b32 	%r<7>;
	.reg .b64 	%rd<13>;
	.reg .b64 	%fd<2>;

	ld.param.u64 	%rd1, [coo_gather_f64_param_0];
	ld.param.u64 	%rd2, [coo_gather_f64_param_1];
	ld.param.u64 	%rd3, [coo_gather_f64_param_2];
	ld.param.u32 	%r2, [coo_gather_f64_param_3];
	mov.u32 	%r3, %ctaid.x;
	mov.u32 	%r4, %ntid.x;
	mov.u32 	%r5, %tid.x;
	mad.lo.s32 	%r1, %r3, %r4, %r5;
	setp.ge.u32 	%p1, %r1, %r2;
	@%p1 bra 	$L__BB18_2;
	cvta.to.global.u64 	%rd4, %rd2;
	cvta.to.global.u64 	%rd5, %rd1;
	cvta.to.global.u64 	%rd6, %rd3;
	mul.wide.u32 	%rd7, %r1, 4;
	add.s64 	%rd8, %rd4, %rd7;
	ld.global.u32 	%r6, [%rd8];
	mul.wide.s32 	%rd9, %r6, 8;
	add.s64 	%rd10, %rd5, %rd9;
	ld.global.f64 	%fd1, [%rd10];
	mul.wide.u32 	%rd11, %r1, 8;
	add.s64 	%rd12, %rd6, %rd11;
	st.global.f64 	[%rd12], %fd1;
$L__BB18_2:
	ret;

}
	// .globl	coo_gather_i32
.visible .entry coo_gather_i32(
	.param .u64 .ptr .align 1 coo_gather_i32_param_0,
	.param .u64 .ptr .align 1 coo_gather_i32_param_1,
	.param .u64 .ptr .align 1 coo_gather_i32_param_2,
	.param .u32 coo_gather_i32_param_3
)
{
	.reg .pred 	%p<2>;
	.reg .b32 	%r<8>;
	.reg .b64 	%rd<12>;

	ld.param.u64 	%rd1, [coo_gather_i32_param_0];
	ld.param.u64 	%rd2, [coo_gather_i32_param_1];
	ld.param.u64 	%rd3, [coo_gather_i32_param_2];
	ld.param.u32 	%r2, [coo_gather_i32_param_3];
	mov.u32 	%r3, %ctaid.x;
	mov.u32 	%r4, %ntid.x;
	mov.u32 	%r5, %tid.x;
	mad.lo.s32 	%r1, %r3, %r4, %r5;
	setp.ge.u32 	%p1, %r1, %r2;
	@%p1 bra 	$L__BB19_2;
	cvta.to.global.u64 	%rd4, %rd2;
	cvta.to.global.u64 	%rd5, %rd1;
	cvta.to.global.u64 	%rd6, %rd3;
	mul.wide.u32 	%rd7, %r1, 4;
	add.s64 	%rd8, %rd4, %rd7;
	ld.global.u32 	%r6, [%rd8];
	mul.wide.s32 	%rd9, %r6, 4;
	add.s64 	%rd10, %rd5, %rd9;
	ld.global.u32 	%r7, [%rd10];
	add.s64 	%rd11, %rd6, %rd7;
	st.global.u32 	[%rd11], %r7;
$L__BB19_2:
	ret;

}
	// .globl	coo_gather_i64
.visible .entry coo_gather_i64(
	.param .u64 .ptr .align 1 coo_gather_i64_param_0,
	.param .u64 .ptr .align 1 coo_gather_i64_param_1,
	.param .u64 .ptr .align 1 coo_gather_i64_param_2,
	.param .u32 coo_gather_i64_param_3
)
{
	.reg .pred 	%p<2>;
	.reg .b32 	%r<7>;
	.reg .b64 	%rd<14>;

	ld.param.u64 	%rd1, [coo_gather_i64_param_0];
	ld.param.u64 	%rd2, [coo_gather_i64_param_1];
	ld.param.u64 	%rd3, [coo_gather_i64_param_2];
	ld.param.u32 	%r2, [coo_gather_i64_param_3];
	mov.u32 	%r3, %ctaid.x;
	mov.u32 	%r4, %ntid.x;
	mov.u32 	%r5, %tid.x;
	mad.lo.s32 	%r1, %r3, %r4, %r5;
	setp.ge.u32 	%p1, %r1, %r2;
	@%p1 bra 	$L__BB20_2;
	cvta.to.global.u64 	%rd4, %rd2;
	cvta.to.global.u64 	%rd5, %rd1;
	cvta.to.global.u64 	%rd6, %rd3;
	mul.wide.u32 	%rd7, %r1, 4;
	add.s64 	%rd8, %rd4, %rd7;
	ld.global.u32 	%r6, [%rd8];
	mul.wide.s32 	%rd9, %r6, 8;
	add.s64 	%rd10, %rd5, %rd9;
	ld.global.u64 	%rd11, [%rd10];
	mul.wide.u32 	%rd12, %r1, 8;
	add.s64 	%rd13, %rd6, %rd12;
	st.global.u64 	[%rd13], %rd11;
$L__BB20_2:
	ret;

}
	// .globl	coo_merge_duplicates_add_f32
.visible .entry coo_merge_duplicates_add_f32(
	.param .u64 .ptr .align 1 coo_merge_duplicates_add_f32_param_0,
	.param .u64 .ptr .align 1 coo_merge_duplicates_add_f32_param_1,
	.param .u64 .ptr .align 1 coo_merge_duplicates_add_f32_param_2,
	.param .u64 .ptr .align 1 coo_merge_duplicates_add_f32_param_3,
	.param .u64 .ptr .align 1 coo_merge_duplicates_add_f32_param_4,
	.param .u64 .ptr .align 1 coo_merge_duplicates_add_f32_param_5,
	.param .u64 .ptr .align 1 coo_merge_duplicates_add_f32_param_6,
	.param .u32 coo_merge_duplicates_add_f32_param_7
)
{
	.reg .pred 	%p<3>;
	.reg .b32 	%r<8>;
	.reg .b32 	%f<3>;
	.reg .b64 	%rd<26>;

	ld.param.u64 	%rd3, [coo_merge_duplicates_add_f32_param_0];
	ld.param.u64 	%rd4, [coo_merge_duplicates_add_f32_param_1];
	ld.param.u64 	%rd5, [coo_merge_duplicates_add_f32_param_3];
	ld.param.u64 	%rd6, [coo_merge_duplicates_add_f32_param_4];
	ld.param.u64 	%rd7, [coo_merge_duplicates_add_f32_param_5];
	ld.param.u64 	%rd8, [coo_merge_duplicates_add_f32_param_6];
	ld.param.u32 	%r3, [coo_merge_duplicates_add_f32_param_7];
	cvta.to.global.u64 	%rd1, %rd8;
	mov.u32 	%r4, %ctaid.x;
	mov.u32 	%r5, %ntid.x;
	mov.u32 	%r6, %tid.x;
	mad.lo.s32 	%r1, %r4, %r5, %r6;
	setp.ge.u32 	%p1, %r1, %r3;
	@%p1 bra 	$L__BB21_4;
	cvta.to.global.u64 	%rd9, %rd6;
	cvta.to.global.u64 	%rd10, %rd4;
	cvta.to.global.u64 	%rd11, %rd5;
	cvta.to.global.u64 	%rd12, %rd3;
	mul.wide.u32 	%rd13, %r1, 4;
	add.s64 	%rd14, %rd9, %rd13;
	ld.global.u32 	%r2, [%rd14];
	mul.wide.u32 	%rd15, %r1, 8;
	add.s64 	%rd2, %rd12, %rd15;
	add.s64 	%rd16, %rd10, %rd13;
	ld.global.f32 	%f1, [%rd16];
	add.s64 	%rd17, %rd11, %rd13;
	ld.global.u32 	%r7, [%rd17];
	setp.ne.s32 	%p2, %r7, 1;
	@%p2 bra 	$L__BB21_3;
	ld.global.u64 	%rd20, [%rd2];
	cvta.to.global.u64 	%rd21, %rd7;
	mul.wide.s32 	%rd22, %r2, 8;
	add.s64 	%rd23, %rd21, %rd22;
	st.global.u64 	[%rd23], %rd20;
	mul.wide.s32 	%rd24, %r2, 4;
	add.s64 	%rd25, %rd1, %rd24;
	st.global.f32 	[%rd25], %f1;
	bra.uni 	$L__BB21_4;
$L__BB21_3:
	mul.wide.s32 	%rd18, %r2, 4;
	add.s64 	%rd19, %rd1, %rd18;
	atom.global.add.f32 	%f2, [%rd19], %f1;
$L__BB21_4:
	ret;

}
	// .globl	coo_merge_duplicates_add_f64
.visible .entry coo_merge_duplicates_add_f64(
	.param .u64 .ptr .align 1 coo_merge_duplicates_add_f64_param_0,
	.param .u64 .ptr .align 1 coo_merge_duplicates_add_f64_param_1,
	.param .u64 .ptr .align 1 coo_merge_duplicates_add_f64_param_2,
	.param .u64 .ptr .align 1 coo_merge_duplicates_add_f64_param_3,
	.param .u64 .ptr .align 1 coo_merge_duplicates_add_f64_param_4,
	.param .u64 .ptr .align 1 coo_merge_duplicates_add_f64_param_5,
	.param .u64 .ptr .align 1 coo_merge_duplicates_add_f64_param_6,
	.param .u32 coo_merge_duplicates_add_f64_param_7
)
{
	.reg .pred 	%p<3>;
	.reg .b32 	%r<8>;
	.reg .b64 	%rd<25>;
	.reg .b64 	%fd<3>;

	ld.param.u64 	%rd3, [coo_merge_duplicates_add_f64_param_0];
	ld.param.u64 	%rd4, [coo_merge_duplicates_add_f64_param_1];
	ld.param.u64 	%rd5, [coo_merge_duplicates_add_f64_param_3];
	ld.param.u64 	%rd6, [coo_merge_duplicates_add_f64_param_4];
	ld.param.u64 	%rd7, [coo_merge_duplicates_add_f64_param_5];
	ld.param.u64 	%rd8, [coo_merge_duplicates_add_f64_param_6];
	ld.param.u32 	%r3, [coo_merge_duplicates_add_f64_param_7];
	cvta.to.global.u64 	%rd1, %rd8;
	mov.u32 	%r4, %ctaid.x;
	mov.u32 	%r5, %ntid.x;
	mov.u32 	%r6, %tid.x;
	mad.lo.s32 	%r1, %r4, %r5, %r6;
	setp.ge.u32 	%p1, %r1, %r3;
	@%p1 bra 	$L__BB22_4;
	cvta.to.global.u64 	%rd9, %rd6;
	cvta.to.global.u64 	%rd10, %rd4;
	cvta.to.global.u64 	%rd11, %rd5;
	cvta.to.global.u64 	%rd12, %rd3;
	mul.wide.u32 	%rd13, %r1, 4;
	add.s64 	%rd14, %rd9, %rd13;
	ld.global.u32 	%r2, [%rd14];
	mul.wide.u32 	%rd15, %r1, 8;
	add.s64 	%rd2, %rd12, %rd15;
	add.s64 	%rd16, %rd10, %rd15;
	ld.global.f64 	%fd1, [%rd16];
	add.s64 	%rd17, %rd11, %rd13;
	ld.global.u32 	%r7, [%rd17];
	setp.ne.s32 	%p2, %r7, 1;
	@%p2 bra 	$L__BB22_3;
	ld.global.u64 	%rd20, [%rd2];
	cvta.to.global.u64 	%rd21, %rd7;
	mul.wide.s32 	%rd22, %r2, 8;
	add.s64 	%rd23, %rd21, %rd22;
	st.global.u64 	[%rd23], %rd20;
	add.s64 	%rd24, %rd1, %rd22;
	st.global.f64 	[%rd24], %fd1;
	bra.uni 	$L__BB22_4;
$L__BB22_3:
	mul.wide.s32 	%rd18, %r2, 8;
	add.s64 	%rd19, %rd1, %rd18;
	atom.global.add.f64 	%fd2, [%rd19], %fd1;
$L__BB22_4:
	ret;

}
	// .globl	coo_merge_duplicates_sub_f32
.visible .entry coo_merge_duplicates_sub_f32(
	.param .u64 .ptr .align 1 coo_merge_duplicates_sub_f32_param_0,
	.param .u64 .ptr .align 1 coo_merge_duplicates_sub_f32_param_1,
	.param .u64 .ptr .align 1 coo_merge_duplicates_sub_f32_param_2,
	.param .u64 .ptr .align 1 coo_merge_duplicates_sub_f32_param_3,
	.param .u64 .ptr .align 1 coo_merge_duplicates_sub_f32_param_4,
	.param .u64 .ptr .align 1 coo_merge_duplicates_sub_f32_param_5,
	.param .u64 .ptr .align 1 coo_merge_duplicates_sub_f32_param_6,
	.param .u32 coo_merge_duplicates_sub_f32_param_7
)
{
	.reg .pred 	%p<4>;
	.reg .b32 	%r<9>;
	.reg .b32 	%f<5>;
	.reg .b64 	%rd<29>;

	ld.param.u64 	%rd3, [coo_merge_duplicates_sub_f32_param_0];
	ld.param.u64 	%rd4, [coo_merge_duplicates_sub_f32_param_1];
	ld.param.u64 	%rd5, [coo_merge_duplicates_sub_f32_param_2];
	ld.param.u64 	%rd6, [coo_merge_duplicates_sub_f32_param_3];
	ld.param.u64 	%rd7, [coo_merge_duplicates_sub_f32_param_4];
	ld.param.u64 	%rd8, [coo_merge_duplicates_sub_f32_param_5];
	ld.param.u64 	%rd9, [coo_merge_duplicates_sub_f32_param_6];
	ld.param.u32 	%r3, [coo_merge_duplicates_sub_f32_param_7];
	cvta.to.global.u64 	%rd1, %rd9;
	mov.u32 	%r4, %ctaid.x;
	mov.u32 	%r5, %ntid.x;
	mov.u32 	%r6, %tid.x;
	mad.lo.s32 	%r1, %r4, %r5, %r6;
	setp.ge.u32 	%p1, %r1, %r3;
	@%p1 bra 	$L__BB23_4;
	cvta.to.global.u64 	%rd10, %rd7;
	cvta.to.global.u64 	%rd11, %rd4;
	cvta.to.global.u64 	%rd12, %rd5;
	cvta.to.global.u64 	%rd13, %rd6;
	cvta.to.global.u64 	%rd14, %rd3;
	mul.wide.u32 	%rd15, %r1, 4;
	add.s64 	%rd16, %rd10, %rd15;
	ld.global.u32 	%r2, [%rd16];
	mul.wide.u32 	%rd17, %r1, 8;
	add.s64 	%rd2, %rd14, %rd17;
	add.s64 	%rd18, %rd11, %rd15;
	ld.global.f32 	%f2, [%rd18];
	add.s64 	%rd19, %rd12, %rd15;
	ld.global.u32 	%r7, [%rd19];
	setp.eq.s32 	%p2, %r7, 0;
	neg.f32 	%f3, %f2;
	selp.f32 	%f1, %f2, %f3, %p2;
	add.s64 	%rd20, %rd13, %rd15;
	ld.global.u32 	%r8, [%rd20];
	setp.ne.s32 	%p3, %r8, 1;
	@%p3 bra 	$L__BB23_3;
	ld.global.u64 	%rd23, [%rd2];
	cvta.to.global.u64 	%rd24, %rd8;
	mul.wide.s32 	%rd25, %r2, 8;
	add.s64 	%rd26, %rd24, %rd25;
	st.global.u64 	[%rd26], %rd23;
	mul.wide.s32 	%rd27, %r2, 4;
	add.s64 	%rd28, %rd1, %rd27;
	st.global.f32 	[%rd28], %f1;
	bra.uni 	$L__BB23_4;
$L__BB23_3:
	mul.wide.s32 	%rd21, %r2, 4;
	add.s64 	%rd22, %rd1, %rd21;
	atom.global.add.f32 	%f4, [%rd22], %f1;
$L__BB23_4:
	ret;

}
	// .globl	coo_merge_duplicates_sub_f64
.visible .entry coo_merge_duplicates_sub_f64(
	.param .u64 .ptr .align 1 coo_merge_duplicates_sub_f64_param_0,
	.param .u64 .ptr .align 1 coo_merge_duplicates_sub_f64_param_1,
	.param .u64 .ptr .align 1 coo_merge_duplicates_sub_f64_param_2,
	.param .u64 .ptr .align 1 coo_merge_duplicates_sub_f64_param_3,
	.param .u64 .ptr .align 1 coo_merge_duplicates_sub_f64_param_4,
	.param .u64 .ptr .align 1 coo_merge_duplicates_sub_f64_param_5,
	.param .u64 .ptr .align 1 coo_merge_duplicates_sub_f64_param_6,
	.param .u32 coo_merge_duplicates_sub_f64_param_7
)
{
	.reg .pred 	%p<4>;
	.reg .b32 	%r<9>;
	.reg .b64 	%rd<29>;
	.reg .b64 	%fd<5>;

	ld.param.u64 	%rd2, [coo_merge_duplicates_sub_f64_param_0];
	ld.param.u64 	%rd3, [coo_merge_duplicates_sub_f64_param_1];
	ld.param.u64 	%rd4, [coo_merge_duplicates_sub_f64_param_2];
	ld.param.u64 	%rd5, [coo_merge_duplicates_sub_f64_param_3];
	ld.param.u64 	%rd6, [coo_merge_duplicates_sub_f64_param_4];
	ld.param.u64 	%rd7, [coo_merge_duplicates_sub_f64_param_5];
	ld.param.u64 	%rd8, [coo_merge_duplicates_sub_f64_param_6];
	ld.param.u32 	%r3, [coo_merge_duplicates_sub_f64_param_7];
	cvta.to.global.u64 	%rd1, %rd8;
	mov.u32 	%r4, %ctaid.x;
	mov.u32 	%r5, %ntid.x;
	mov.u32 	%r6, %tid.x;
	mad.lo.s32 	%r1, %r4, %r5, %r6;
	setp.ge.u32 	%p1, %r1, %r3;
	@%p1 bra 	$L__BB24_4;
	cvta.to.global.u64 	%rd9, %rd6;
	cvta.to.global.u64 	%rd10, %rd3;
	cvta.to.global.u64 	%rd11, %rd4;
	cvta.to.global.u64 	%rd12, %rd5;
	mul.wide.u32 	%rd13, %r1, 4;
	add.s64 	%rd14, %rd9, %rd13;
	ld.global.u32 	%r2, [%rd14];
	mul.wide.u32 	%rd15, %r1, 8;
	add.s64 	%rd16, %rd10, %rd15;
	ld.global.f64 	%fd2, [%rd16];
	add.s64 	%rd17, %rd11, %rd13;
	ld.global.u32 	%r7, [%rd17];
	setp.eq.s32 	%p2, %r7, 0;
	neg.f64 	%fd3, %fd2;
	selp.f64 	%fd1, %fd2, %fd3, %p2;
	add.s64 	%rd18, %rd12, %rd13;
	ld.global.u32 	%r8, [%rd18];
	setp.ne.s32 	%p3, %r8, 1;
	@%p3 bra 	$L__BB24_3;
	cvta.to.global.u64 	%rd21, %rd2;
	add.s64 	%rd23, %rd21, %rd15;
	ld.global.u64 	%rd24, [%rd23];
	cvta.to.global.u64 	%rd25, %rd7;
	mul.wide.s32 	%rd26, %r2, 8;
	add.s64 	%rd27, %rd25, %rd26;
	st.global.u64 	[%rd27], %rd24;
	add.s64 	%rd28, %rd1, %rd26;
	st.global.f64 	[%rd28], %fd1;
	bra.uni 	$L__BB24_4;
$L__BB24_3:
	mul.wide.s32 	%rd19, %r2, 8;
	add.s64 	%rd20, %rd1, %rd19;
	atom.global.add.f64 	%fd4, [%rd20], %fd1;
$L__BB24_4:
	ret;

}
	// .globl	coo_merge_duplicates_mul_f32
.visible .entry coo_merge_duplicates_mul_f32(
	.param .u64 .ptr .align 1 coo_merge_duplicates_mul_f32_param_0,
	.param .u64 .ptr .align 1 coo_merge_duplicates_mul_f32_param_1,
	.param .u64 .ptr .align 1 coo_merge_duplicates_mul_f32_param_2,
	.param .u64 .ptr .align 1 coo_merge_duplicates_mul_f32_param_3,
	.param .u64 .ptr .align 1 coo_merge_duplicates_mul_f32_param_4,
	.param .u64 .ptr .align 1 coo_merge_duplicates_mul_f32_param_5,
	.param .u64 .ptr .align 1 coo_merge_duplicates_mul_f32_param_6,
	.param .u64 .ptr .align 1 coo_merge_duplicates_mul_f32_param_7,
	.param .u32 coo_merge_duplicates_mul_f32_param_8
)
{
	.reg .pred 	%p<7>;
	.reg .b32 	%r<13>;
	.reg .b32 	%f<4>;
	.reg .b64 	%rd<40>;

	ld.param.u64 	%rd5, [coo_merge_duplicates_mul_f32_param_0];
	ld.param.u64 	%rd6, [coo_merge_duplicates_mul_f32_param_1];
	ld.param.u64 	%rd7, [coo_merge_duplicates_mul_f32_param_2];
	ld.param.u64 	%rd8, [coo_merge_duplicates_mul_f32_param_3];
	ld.param.u64 	%rd9, [coo_merge_duplicates_mul_f32_param_4];
	ld.param.u64 	%rd10, [coo_merge_duplicates_mul_f32_param_5];
	ld.param.u64 	%rd11, [coo_merge_duplicates_mul_f32_param_6];
	ld.param.u64 	%rd12, [coo_merge_duplicates_mul_f32_param_7];
	ld.param.u32 	%r5, [coo_merge_duplicates_mul_f32_param_8];
	mov.u32 	%r6, %ctaid.x;
	mov.u32 	%r7, %ntid.x;
	mov.u32 	%r8, %tid.x;
	mad.lo.s32 	%r1, %r6, %r7, %r8;
	add.s32 	%r9, %r5, -1;
	setp.ge.u32 	%p1, %r1, %r9;
	@%p1 bra 	$L__BB25_5;
	cvta.to.global.u64 	%rd13, %rd9;
	cvta.to.global.u64 	%rd14, %rd5;
	cvt.u64.u32 	%rd1, %r1;
	mul.wide.u32 	%rd15, %r1, 4;
	add.s64 	%rd16, %rd13, %rd15;
	ld.global.u32 	%r2, [%rd16];
	mul.wide.u32 	%rd17, %r1, 8;
	add.s64 	%rd18, %rd14, %rd17;
	ld.global.u64 	%rd2, [%rd18];
	add.s32 	%r3, %r1, 1;
	ld.global.u64 	%rd19, [%rd18+8];
	setp.ne.s64 	%p2, %rd19, %rd2;
	@%p2 bra 	$L__BB25_5;
	cvta.to.global.u64 	%rd20, %rd7;
	shl.b64 	%rd21, %rd1, 2;
	add.s64 	%rd22, %rd20, %rd21;
	ld.global.u32 	%r4, [%rd22];
	ld.global.u32 	%r10, [%rd22+4];
	setp.eq.s32 	%p3, %r4, %r10;
	@%p3 bra 	$L__BB25_5;
	cvt.u64.u32 	%rd23, %r3;
	cvta.to.global.u64 	%rd24, %rd6;
	setp.eq.s32 	%p4, %r4, 0;
	selp.b64 	%rd25, %rd1, %rd23, %p4;
	shl.b64 	%rd26, %rd25, 2;
	add.s64 	%rd3, %rd24, %rd26;
	setp.eq.s32 	%p5, %r4, 1;
	selp.b64 	%rd27, %rd1, %rd23, %p5;
	shl.b64 	%rd28, %rd27, 2;
	add.s64 	%rd4, %rd24, %rd28;
	cvta.to.global.u64 	%rd29, %rd8;
	add.s64 	%rd31, %rd29, %rd21;
	ld.global.u32 	%r11, [%rd31];
	setp.ne.s32 	%p6, %r11, 1;
	@%p6 bra 	$L__BB25_5;
	ld.global.f32 	%f1, [%rd3];
	ld.global.f32 	%f2, [%rd4];
	cvta.to.global.u64 	%rd32, %rd10;
	mul.wide.s32 	%rd33, %r2, 8;
	add.s64 	%rd34, %rd32, %rd33;
	st.global.u64 	[%rd34], %rd2;
	mul.f32 	%f3, %f1, %f2;
	cvta.to.global.u64 	%rd35, %rd11;
	mul.wide.s32 	%rd36, %r2, 4;
	add.s64 	%rd37, %rd35, %rd36;
	st.global.f32 	[%rd37], %f3;
	cvta.to.global.u64 	%rd38, %rd12;
	add.s64 	%rd39, %rd38, %rd36;
	mov.b32 	%r12, 1;
	st.global.u32 	[%rd39], %r12;
$L__BB25_5:
	ret;

}
	// .globl	coo_merge_duplicates_mul_f64
.visible .entry coo_merge_duplicates_mul_f64(
	.param .u64 .ptr .align 1 coo_merge_duplicates_mul_f64_param_0,
	.param .u64 .ptr .align 1 coo_merge_duplicates_mul_f64_param_1,
	.param .u64 .ptr .align 1 coo_merge_duplicates_mul_f64_param_2,
	.param .u64 .ptr .align 1 coo_merge_duplicates_mul_f64_param_3,
	.param .u64 .ptr .align 1 coo_merge_duplicates_mul_f64_param_4,
	.param .u64 .ptr .align 1 coo_merge_duplicates_mul_f64_param_5,
	.param .u64 .ptr .align 1 coo_merge_duplicates_mul_f64_param_6,
	.param .u64 .ptr .align 1 coo_merge_duplicates_mul_f64_param_7,
	.param .u32 coo_merge_duplicates_mul_f64_param_8
)
{
	.reg .pred 	%p<7>;
	.reg .b32 	%r<13>;
	.reg .b64 	%rd<40>;
	.reg .b64 	%fd<4>;

	ld.param.u64 	%rd5, [coo_merge_duplicates_mul_f64_param_0];
	ld.param.u64 	%rd6, [coo_merge_duplicates_mul_f64_param_1];
	ld.param.u64 	%rd7, [coo_merge_duplicates_mul_f64_param_2];
	ld.param.u64 	%rd8, [coo_merge_duplicates_mul_f64_param_3];
	ld.param.u64 	%rd9, [coo_merge_duplicates_mul_f64_param_4];
	ld.param.u64 	%rd10, [coo_merge_duplicates_mul_f64_param_5];
	ld.param.u64 	%rd11, [coo_merge_duplicates_mul_f64_param_6];
	ld.param.u64 	%rd12, [coo_merge_duplicates_mul_f64_param_7];
	ld.param.u32 	%r5, [coo_merge_duplicates_mul_f64_param_8];
	mov.u32 	%r6, %ctaid.x;
	mov.u32 	%r7, %ntid.x;
	mov.u32 	%r8, %tid.x;
	mad.lo.s32 	%r1, %r6, %r7, %r8;
	add.s32 	%r9, %r5, -1;
	setp.ge.u32 	%p1, %r1, %r9;
	@%p1 bra 	$L__BB26_5;
	cvta.to.global.u64 	%rd13, %rd9;
	cvta.to.global.u64 	%rd14, %rd5;
	cvt.u64.u32 	%rd1, %r1;
	mul.wide.u32 	%rd15, %r1, 4;
	add.s64 	%rd16, %rd13, %rd15;
	ld.global.u32 	%r2, [%rd16];
	mul.wide.u32 	%rd17, %r1, 8;
	add.s64 	%rd18, %rd14, %rd17;
	ld.global.u64 	%rd2, [%rd18];
	add.s32 	%r3, %r1, 1;
	ld.global.u64 	%rd19, [%rd18+8];
	setp.ne.s64 	%p2, %rd19, %rd2;
	@%p2 bra 	$L__BB26_5;
	cvta.to.global.u64 	%rd20, %rd7;
	shl.b64 	%rd21, %rd1, 2;
	add.s64 	%rd22, %rd20, %rd21;
	ld.global.u32 	%r4, [%rd22];
	ld.global.u32 	%r10, [%rd22+4];
	setp.eq.s32 	%p3, %r4, %r10;
	@%p3 bra 	$L__BB26_5;
	cvt.u64.u32 	%rd23, %r3;
	cvta.to.global.u64 	%rd24, %rd6;
	setp.eq.s32 	%p4, %r4, 0;
	selp.b64 	%rd25, %rd1, %rd23, %p4;
	shl.b64 	%rd26, %rd25, 3;
	add.s64 	%rd3, %rd24, %rd26;
	setp.eq.s32 	%p5, %r4, 1;
	selp.b64 	%rd27, %rd1, %rd23, %p5;
	shl.b64 	%rd28, %rd27, 3;
	add.s64 	%rd4, %rd24, %rd28;
	cvta.to.global.u64 	%rd29, %rd8;
	add.s64 	%rd31, %rd29, %rd21;
	ld.global.u32 	%r11, [%rd31];
	setp.ne.s32 	%p6, %r11, 1;
	@%p6 bra 	$L__BB26_5;
	ld.global.f64 	%fd1, [%rd3];
	ld.global.f64 	%fd2, [%rd4];
	cvta.to.global.u64 	%rd32, %rd10;
	mul.wide.s32 	%rd33, %r2, 8;
	add.s64 	%rd34, %rd32, %rd33;
	st.global.u64 	[%rd34], %rd2;
	mul.f64 	%fd3, %fd1, %fd2;
	cvta.to.global.u64 	%rd35, %rd11;
	add.s64 	%rd36, %rd35, %rd33;
	st.global.f64 	[%rd36], %fd3;
	cvta.to.global.u64 	%rd37, %rd12;
	mul.wide.s32 	%rd38, %r2, 4;
	add.s64 	%rd39, %rd37, %rd38;
	mov.b32 	%r12, 1;
	st.global.u32 	[%rd39], %r12;
$L__BB26_5:
	ret;

}
	// .globl	coo_merge_duplicates_div_f32
.visible .entry coo_merge_duplicates_div_f32(
	.param .u64 .ptr .align 1 coo_merge_duplicates_div_f32_param_0,
	.param .u64 .ptr .align 1 coo_merge_duplicates_div_f32_param_1,
	.param .u64 .ptr .align 1 coo_merge_duplicates_div_f32_param_2,
	.param .u64 .ptr .align 1 coo_merge_duplicates_div_f32_param_3,
	.param .u64 .ptr .align 1 coo_merge_duplicates_div_f32_param_4,
	.param .u64 .ptr .align 1 coo_merge_duplicates_div_f32_param_5,
	.param .u64 .ptr .align 1 coo_merge_duplicates_div_f32_param_6,
	.param .u64 .ptr .align 1 coo_merge_duplicates_div_f32_param_7,
	.param .u32 coo_merge_duplicates_div_f32_param_8
)
{
	.reg .pred 	%p<7>;
	.reg .b32 	%r<13>;
	.reg .b32 	%f<4>;
	.reg .b64 	%rd<40>;

	ld.param.u64 	%rd5, [coo_merge_duplicates_div_f32_param_0];
	ld.param.u64 	%rd6, [coo_merge_duplicates_div_f32_param_1];
	ld.param.u64 	%rd7, [coo_merge_duplicates_div_f32_param_2];
	ld.param.u64 	%rd8, [coo_merge_duplicates_div_f32_param_3];
	ld.param.u64 	%rd9, [coo_merge_duplicates_div_f32_param_4];
	ld.param.u64 	%rd10, [coo_merge_duplicates_div_f32_param_5];
	ld.param.u64 	%rd11, [coo_merge_duplicates_div_f32_param_6];
	ld.param.u64 	%rd12, [coo_merge_duplicates_div_f32_param_7];
	ld.param.u32 	%r5, [coo_merge_duplicates_div_f32_param_8];
	mov.u32 	%r6, %ctaid.x;
	mov.u32 	%r7, %ntid.x;
	mov.u32 	%r8, %tid.x;
	mad.lo.s32 	%r1, %r6, %r7, %r8;
	add.s32 	%r9, %r5, -1;
	setp.ge.u32 	%p1, %r1, %r9;
	@%p1 bra 	$L__BB27_5;
	cvta.to.global.u64 	%rd13, %rd9;
	cvta.to.global.u64 	%rd14, %rd5;
	cvt.u64.u32 	%rd1, %r1;
	mul.wide.u32 	%rd15, %r1, 4;
	add.s64 	%rd16, %rd13, %rd15;
	ld.global.u32 	%r2, [%rd16];
	mul.wide.u32 	%rd17, %r1, 8;
	add.s64 	%rd18, %rd14, %rd17;
	ld.global.u64 	%rd2, [%rd18];
	add.s32 	%r3, %r1, 1;
	ld.global.u64 	%rd19, [%rd18+8];
	setp.ne.s64 	%p2, %rd19, %rd2;
	@%p2 bra 	$L__BB27_5;
	cvta.to.global.u64 	%rd20, %rd7;
	shl.b64 	%rd21, %rd1, 2;
	add.s64 	%rd22, %rd20, %rd21;
	ld.global.u32 	%r4, [%rd22];
	ld.global.u32 	%r10, [%rd22+4];
	setp.eq.s32 	%p3, %r4, %r10;
	@%p3 bra 	$L__BB27_5;
	cvt.u64.u32 	%rd23, %r3;
	cvta.to.global.u64 	%rd24, %rd6;
	setp.eq.s32 	%p4, %r4, 0;
	selp.b64 	%rd25, %rd1, %rd23, %p4;
	shl.b64 	%rd26, %rd25, 2;
	add.s64 	%rd3, %rd24, %rd26;
	setp.eq.s32 	%p5, %r4, 1;
	selp.b64 	%rd27, %rd1, %rd23, %p5;
	shl.b64 	%rd28, %rd27, 2;
	add.s64 	%rd4, %rd24, %rd28;
	cvta.to.global.u64 	%rd29, %rd8;
	add.s64 	%rd31, %rd29, %rd21;
	ld.global.u32 	%r11, [%rd31];
	setp.ne.s32 	%p6, %r11, 1;
	@%p6 bra 	$L__BB27_5;
	ld.global.f32 	%f1, [%rd3];
	ld.global.f32 	%f2, [%rd4];
	cvta.to.global.u64 	%rd32, %rd10;
	mul.wide.s32 	%rd33, %r2, 8;
	add.s64 	%rd34, %rd32, %rd33;
	st.global.u64 	[%rd34], %rd2;
	div.rn.f32 	%f3, %f1, %f2;
	cvta.to.global.u64 	%rd35, %rd11;
	mul.wide.s32 	%rd36, %r2, 4;
	add.s64 	%rd37, %rd35, %rd36;
	st.global.f32 	[%rd37], %f3;
	cvta.to.global.u64 	%rd38, %rd12;
	add.s64 	%rd39, %rd38, %rd36;
	mov.b32 	%r12, 1;
	st.global.u32 	[%rd39], %r12;
$L__BB27_5:
	ret;

}
	// .globl	coo_merge_duplicates_div_f64
.visible .entry coo_merge_duplicates_div_f64(
	.param .u64 .ptr .align 1 coo_merge_duplicates_div_f64_param_0,
	.param .u64 .ptr .align 1 coo_merge_duplicates_div_f64_param_1,
	.param .u64 .ptr .align 1 coo_merge_duplicates_div_f64_param_2,
	.param .u64 .ptr .align 1 coo_merge_duplicates_div_f64_param_3,
	.param .u64 .ptr .align 1 coo_merge_duplicates_div_f64_param_4,
	.param .u64 .ptr .align 1 coo_merge_duplicates_div_f64_param_5,
	.param .u64 .ptr .align 1 coo_merge_duplicates_div_f64_param_6,
	.param .u64 .ptr .align 1 coo_merge_duplicates_div_f64_param_7,
	.param .u32 coo_merge_duplicates_div_f64_param_8
)
{
	.reg .pred 	%p<7>;
	.reg .b32 	%r<13>;
	.reg .b64 	%rd<40>;
	.reg .b64 	%fd<4>;

	ld.param.u64 	%rd5, [coo_merge_duplicates_div_f64_param_0];
	ld.param.u64 	%rd6, [coo_merge_duplicates_div_f64_param_1];
	ld.param.u64 	%rd7, [coo_merge_duplicates_div_f64_param_2];
	ld.param.u64 	%rd8, [coo_merge_duplicates_div_f64_param_3];
	ld.param.u64 	%rd9, [coo_merge_duplicates_div_f64_param_4];
	ld.param.u64 	%rd10, [coo_merge_duplicates_div_f64_param_5];
	ld.param.u64 	%rd11, [coo_merge_duplicates_div_f64_param_6];
	ld.param.u64 	%rd12, [coo_merge_duplicates_div_f64_param_7];
	ld.param.u32 	%r5, [coo_merge_duplicates_div_f64_param_8];
	mov.u32 	%r6, %ctaid.x;
	mov.u32 	%r7, %ntid.x;
	mov.u32 	%r8, %tid.x;
	mad.lo.s32 	%r1, %r6, %r7, %r8;
	add.s32 	%r9, %r5, -1;
	setp.ge.u32 	%p1, %r1, %r9;
	@%p1 bra 	$L__BB28_5;
	cvta.to.global.u64 	%rd13, %rd9;
	cvta.to.global.u64 	%rd14, %rd5;
	cvt.u64.u32 	%rd1, %r1;
	mul.wide.u32 	%rd15, %r1, 4;
	add.s64 	%rd16, %rd13, %rd15;
	ld.global.u32 	%r2, [%rd16];
	mul.wide.u32 	%rd17, %r1, 8;
	add.s64 	%rd18, %rd14, %rd17;
	ld.global.u64 	%rd2, [%rd18];
	add.s32 	%r3, %r1, 1;
	ld.global.u64 	%rd19, [%rd18+8];
	setp.ne.s64 	%p2, %rd19, %rd2;
	@%p2 bra 	$L__BB28_5;
	cvta.to.global.u64 	%rd20, %rd7;
	shl.b64 	%rd21, %rd1, 2;
	add.s64 	%rd22, %rd20, %rd21;
	ld.global.u32 	%r4, [%rd22];
	ld.global.u32 	%r10, [%rd22+4];
	setp.eq.s32 	%p3, %r4, %r10;
	@%p3 bra 	$L__BB28_5;
	cvt.u64.u32 	%rd23, %r3;
	cvta.to.global.u64 	%rd24, %rd6;
	setp.eq.s32 	%p4, %r4, 0;
	selp.b64 	%rd25, %rd1, %rd23, %p4;
	shl.b64 	%rd26, %rd25, 3;
	add.s64 	%rd3, %rd24, %rd26;
	setp.eq.s32 	%p5, %r4, 1;
	selp.b64 	%rd27, %rd1, %rd23, %p5;
	shl.b64 	%rd28, %rd27, 3;
	add.s64 	%rd4, %rd24, %rd28;
	cvta.to.global.u64 	%rd29, %rd8;
	add.s64 	%rd31, %rd29, %rd21;
	ld.global.u32 	%r11, [%rd31];
	setp.ne.s32 	%p6, %r11, 1;
	@%p6 bra 	$L__BB28_5;
	ld.global.f64 	%fd1, [%rd3];
	ld.global.f64 	%fd2, [%rd4];
	cvta.to.global.u64 	%rd32, %rd10;
	mul.wide.s32 	%rd33, %r2, 8;
	add.s64 	%rd34, %rd32, %rd33;
	st.global.u64 	[%rd34], %rd2;
	div.rn.f64 	%fd3, %fd1, %fd2;
	cvta.to.global.u64 	%rd35, %rd11;
	add.s64 	%rd36, %rd35, %rd33;
	st.global.f64 	[%rd36], %fd3;
	cvta.to.global.u64 	%rd37, %rd12;
	mul.wide.s32 	%rd38, %r2, 4;
	add.s64 	%rd39, %rd37, %rd38;
	mov.b32 	%r12, 1;
	st.global.u32 	[%rd39], %r12;
$L__BB28_5:
	ret;

}
	// .globl	coo_mark_nonzero_f32
.visible .entry coo_mark_nonzero_f32(
	.param .u64 .ptr .align 1 coo_mark_nonzero_f32_param_0,
	.param .u64 .ptr .align 1 coo_mark_nonzero_f32_param_1,
	.param .f32 coo_mark_nonzero_f32_param_2,
	.param .u32 coo_mark_nonzero_f32_param_3
)
{
	.reg .pred 	%p<3>;
	.reg .b32 	%r<7>;
	.reg .b32 	%f<4>;
	.reg .b64 	%rd<8>;

	ld.param.u64 	%rd1, [coo_mark_nonzero_f32_param_0];
	ld.param.u64 	%rd2, [coo_mark_nonzero_f32_param_1];
	ld.param.f32 	%f1, [coo_mark_nonzero_f32_param_2];
	ld.param.u32 	%r2, [coo_mark_nonzero_f32_param_3];
	mov.u32 	%r3, %ctaid.x;
	mov.u32 	%r4, %ntid.x;
	mov.u32 	%r5, %tid.x;
	mad.lo.s32 	%r1, %r3, %r4, %r5;
	setp.ge.u32 	%p1, %r1, %r2;
	@%p1 bra 	$L__BB29_2;
	cvta.to.global.u64 	%rd3, %rd1;
	cvta.to.global.u64 	%rd4, %rd2;
	mul.wide.u32 	%rd5, %r1, 4;
	add.s64 	%rd6, %rd3, %rd5;
	ld.global.f32 	%f2, [%rd6];
	abs.f32 	%f3, %f2;
	setp.ge.f32 	%p2, %f3, %f1;
	selp.u32 	%r6, 1, 0, %p2;
	add.s64 	%rd7, %rd4, %rd5;
	st.global.u32 	[%rd7], %r6;
$L__BB29_2:
	ret;

}
	// .globl	coo_mark_nonzero_f64
.visible .entry coo_mark_nonzero_f64(
	.param .u64 .ptr .align 1 coo_mark_nonzero_f64_param_0,
	.param .u64 .ptr .align 1 coo_mark_nonzero_f64_param_1,
	.param .f64 coo_mark_nonzero_f64_param_2,
	.param .u32 coo_mark_nonzero_f64_param_3
)
{
	.reg .pred 	%p<3>;
	.reg .b32 	%r<7>;
	.reg .b64 	%rd<9>;
	.reg .b64 	%fd<4>;

	ld.param.u64 	%rd1, [coo_mark_nonzero_f64_param_0];
	ld.param.u64 	%rd2, [coo_mark_nonzero_f64_param_1];
	ld.param.f64 	%fd1, [coo_mark_nonzero_f64_param_2];
	ld.param.u32 	%r2, [coo_mark_nonzero_f64_param_3];
	mov.u32 	%r3, %ctaid.x;
	mov.u32 	%r4, %ntid.x;
	mov.u32 	%r5, %tid.x;
	mad.lo.s32 	%r1, %r3, %r4, %r5;
	setp.ge.u32 	%p1, %r1, %r2;
	@%p1 bra 	$L__BB30_2;
	cvta.to.global.u64 	%rd3, %rd1;
	cvta.to.global.u64 	%rd4, %rd2;
	mul.wide.u32 	%rd5, %r1, 8;
	add.s64 	%rd6, %rd3, %rd5;
	ld.global.f64 	%fd2, [%rd6];
	abs.f64 	%fd3, %fd2;
	setp.ge.f64 	%p2, %fd3, %fd1;
	selp.u32 	%r6, 1, 0, %p2;
	mul.wide.u32 	%rd7, %r1, 4;
	add.s64 	%rd8, %rd4, %rd7;
	st.global.u32 	[%rd8], %r6;
$L__BB30_2:
	ret;

}
	// .globl	coo_compact_f32
.visible .entry coo_compact_f32(
	.param .u64 .ptr .align 1 coo_compact_f32_param_0,
	.param .u64 .ptr .align 1 coo_compact_f32_param_1,
	.param .u64 .ptr .align 1 coo_compact_f32_param_2,
	.param .u64 .ptr .align 1 coo_compact_f32_param_3,
	.param .u64 .ptr .align 1 coo_compact_f32_param_4,
	.param .u64 .ptr .align 1 coo_compact_f32_param_5,
	.param .u32 coo_compact_f32_param_6
)
{
	.reg .pred 	%p<3>;
	.reg .b32 	%r<8>;
	.reg .b32 	%f<2>;
	.reg .b64 	%rd<25>;

	ld.param.u64 	%rd1, [coo_compact_f32_param_0];
	ld.param.u64 	%rd2, [coo_compact_f32_param_1];
	ld.param.u64 	%rd3, [coo_compact_f32_param_2];
	ld.param.u64 	%rd4, [coo_compact_f32_param_3];
	ld.param.u64 	%rd5, [coo_compact_f32_param_4];
	ld.param.u64 	%rd6, [coo_compact_f32_param_5];
	ld.param.u32 	%r2, [coo_compact_f32_param_6];
	mov.u32 	%r3, %ctaid.x;
	mov.u32 	%r4, %ntid.x;
	mov.u32 	%r5, %tid.x;
	mad.lo.s32 	%r1, %r3, %r4, %r5;
	setp.ge.u32 	%p1, %r1, %r2;
	@%p1 bra 	$L__BB31_3;
	cvta.to.global.u64 	%rd7, %rd3;
	mul.wide.u32 	%rd8, %r1, 4;
	add.s64 	%rd9, %rd7, %rd8;
	ld.global.u32 	%r6, [%rd9];
	setp.ne.s32 	%p2, %r6, 1;
	@%p2 bra 	$L__BB31_3;
	cvta.to.global.u64 	%rd10, %rd4;
	add.s64 	%rd12, %rd10, %rd8;
	ld.global.u32 	%r7, [%rd12];
	cvta.to.global.u64 	%rd13, %rd1;
	mul.wide.u32 	%rd14, %r1, 8;
	add.s64 	%rd15, %rd13, %rd14;
	ld.global.u64 	%rd16, [%rd15];
	cvta.to.global.u64 	%rd17, %rd5;
	mul.wide.s32 	%rd18, %r7, 8;
	add.s64 	%rd19, %rd17, %rd18;
	st.global.u64 	[%rd19], %rd16;
	cvta.to.global.u64 	%rd20, %rd2;
	add.s64 	%rd21, %rd20, %rd8;
	ld.global.f32 	%f1, [%rd21];
	cvta.to.global.u64 	%rd22, %rd6;
	mul.wide.s32 	%rd23, %r7, 4;
	add.s64 	%rd24, %rd22, %rd23;
	st.global.f32 	[%rd24], %f1;
$L__BB31_3:
	ret;

}
	// .globl	coo_compact_f64
.visible .entry coo_compact_f64(
	.param .u64 .ptr .align 1 coo_compact_f64_param_0,
	.param .u64 .ptr .align 1 coo_compact_f64_param_1,
	.param .u64 .ptr .align 1 coo_compact_f64_param_2,
	.param .u64 .ptr .align 1 coo_compact_f64_param_3,
	.param .u64 .ptr .align 1 coo_compact_f64_param_4,
	.param .u64 .ptr .align 1 coo_compact_f64_param_5,
	.param .u32 coo_compact_f64_param_6
)
{
	.reg .pred 	%p<3>;
	.reg .b32 	%r<8>;
	.reg .b64 	%rd<24>;
	.reg .b64 	%fd<2>;

	ld.param.u64 	%rd1, [coo_compact_f64_param_0];
	ld.param.u64 	%rd2, [coo_compact_f64_param_1];
	ld.param.u64 	%rd3, [coo_compact_f64_param_2];
	ld.param.u64 	%rd4, [coo_compact_f64_param_3];
	ld.param.u64 	%rd5, [coo_compact_f64_param_4];
	ld.param.u64 	%rd6, [coo_compact_f64_param_5];
	ld.param.u32 	%r2, [coo_compact_f64_param_6];
	mov.u32 	%r3, %ctaid.x;
	mov.u32 	%r4, %ntid.x;
	mov.u32 	%r5, %tid.x;
	mad.lo.s32 	%r1, %r3, %r4, %r5;
	setp.ge.u32 	%p1, %r1, %r2;
	@%p1 bra 	$L__BB32_3;
	cvta.to.global.u64 	%rd7, %rd3;
	mul.wide.u32 	%rd8, %r1, 4;
	add.s64 	%rd9, %rd7, %rd8;
	ld.global.u32 	%r6, [%rd9];
	setp.ne.s32 	%p2, %r6, 1;
	@%p2 bra 	$L__BB32_3;
	cvta.to.global.u64 	%rd10, %rd4;
	add.s64 	%rd12, %rd10, %rd8;
	ld.global.u32 	%r7, [%rd12];
	cvta.to.global.u64 	%rd13, %rd1;
	mul.wide.u32 	%rd14, %r1, 8;
	add.s64 	%rd15, %rd13, %rd14;
	ld.global.u64 	%rd16, [%rd15];
	cvta.to.global.u64 	%rd17, %rd5;
	mul.wide.s32 	%rd18, %r7, 8;
	add.s64 	%rd19, %rd17, %rd18;
	st.global.u64 	[%rd19], %rd16;
	cvta.to.global.u64 	%rd20, %rd2;
	add.s64 	%rd21, %rd20, %rd14;
	ld.global.f64 	%fd1, [%rd21];
	cvta.to.global.u64 	%rd22, %rd6;
	add.s64 	%rd23, %rd22, %rd18;
	st.global.f64 	[%rd23], %fd1;
$L__BB32_3:
	ret;

}
	// .globl	_ZN3cub18CUB_300001_SM_10006detail11EmptyKernelIvEEvv
.visible .entry _ZN3cub18CUB_300001_SM_10006detail11EmptyKernelIvEEvv()
{


	ret;

}
	// .globl	_ZN3cub18CUB_300001_SM_10006detail4scan20DeviceScanInitKernelINS0_13ScanTileStateIiLb1EEEEEvT_i
.visible .entry _ZN3cub18CUB_300001_SM_10006detail4scan20DeviceScanInitKernelINS0_13ScanTileStateIiLb1EEEEEvT_i(
	.param .align 8 .b8 _ZN3cub18CUB_300001_SM_10006detail4scan20DeviceScanInitKernelINS0_13ScanTileStateIiLb1EEEEEvT_i_param_0[8],
	.param .u32 _ZN3cub18CUB_300001_SM_10006detail4scan20DeviceScanInitKernelINS0_13ScanTileStateIiLb1EEEEEvT_i_param_1
)
{
	.reg .pred 	%p<5>;
	.reg .b32 	%r<10>;
	.reg .b64 	%rd<7>;

	ld.param.u64 	%rd2, [_ZN3cub18CUB_300001_SM_10006detail4scan20DeviceScanInitKernelINS0_13ScanTileStateIiLb1EEEEEvT_i_param_0];
	ld.param.u32 	%r4, [_ZN3cub18CUB_300001_SM_10006detail4scan20DeviceScanInitKernelINS0_13ScanTileStateIiLb1EEEEEvT_i_param_1];
	cvta.to.global.u64 	%rd1, %rd2;
	mov.u32 	%r1, %ctaid.x;
	mov.u32 	%r5, %ntid.x;
	mov.u32 	%r2, %tid.x;
	mad.lo.s32 	%r3, %r1, %r5, %r2;
	setp.ge.s32 	%p1, %r3, %r4;
	@%p1 bra 	$L__BB34_2;
	mul.wide.s32 	%rd3, %r3, 8;
	add.s64 	%rd4, %rd1, %rd3;
	mov.b32 	%r6, 0;
	mov.b32 	%r7, 99;
	st.global.v2.u32 	[%rd4+256], {%r7, %r6};
$L__BB34_2:
	setp.ne.s32 	%p2, %r1, 0;
	setp.gt.u32 	%p3, %r2, 31;
	or.pred  	%p4, %p2, %p3;
	@%p4 bra 	$L__BB34_4;
	mul.wide.u32 	%rd5, %r2, 8;
	add.s64 	%rd6, %rd1, %rd5;
	mov.b32 	%r9, 0;
	st.global.v2.u32 	[%rd6], {%r9, %r9};
$L__BB34_4:
	ret;

}
	// .globl	_ZN3cub18CUB_300001_SM_10006detail4scan16DeviceScanKernelINS2_10policy_hubIiiijN4cuda3std3__44plusIvEEE10Policy1000EPKiPiNS0_13ScanTileStateIiLb1EEES9_NS1_10InputValueIiSE_EEjiLb0EiEEvT0_T1_T2_iT3_T4_T5_
.visible .entry _ZN3cub18CUB_300001_SM_10006detail4scan16DeviceScanKernelINS2_10policy_hubIiiijN4cuda3std3__44plusIvEEE10Policy1000EPKiPiNS0_13ScanTileStateIiLb1EEES9_NS1_10InputValueIiSE_EEjiLb0EiEEvT0_T1_T2_iT3_T4_T5_(
	.param .u64 .ptr .align 1 _ZN3cub18CUB_300001_SM_10006detail4scan16DeviceScanKernelINS2_10policy_hubIiiijN4cuda3std3__44plusIvEEE10Policy1000EPKiPiNS0_13ScanTileStateIiLb1EEES9_NS1_10InputValueIiSE_EEjiLb0EiEEvT0_T1_T2_iT3_T4_T5__param_0,
	.param .u64 .ptr .align 1 _ZN3cub18CUB_300001_SM_10006detail4scan16DeviceScanKernelINS2_10policy_hubIiiijN4cuda3std3__44plusIvEEE10Policy1000EPKiPiNS0_13ScanTileStateIiLb1EEES9_NS1_10InputValueIiSE_EEjiLb0EiEEvT0_T1_T2_iT3_T4_T5__param_1,
	.param .align 8 .b8 _ZN3cub18CUB_300001_SM_10006detail4scan16DeviceScanKernelINS2_10policy_hubIiiijN4cuda3std3__44plusIvEEE10Policy1000EPKiPiNS0_13ScanTileStateIiLb1EEES9_NS1_10InputValueIiSE_EEjiLb0EiEEvT0_T1_T2_iT3_T4_T5__param_2[8],
	.param .u32 _ZN3cub18CUB_300001_SM_10006detail4scan16DeviceScanKernelINS2_10policy_hubIiiijN4cuda3std3__44plusIvEEE10Policy1000EPKiPiNS0_13ScanTileStateIiLb1EEES9_NS1_10InputValueIiSE_EEjiLb0EiEEvT0_T1_T2_iT3_T4_T5__param_3,
	.param .align 1 .b8 _ZN3cub18CUB_300001_SM_10006detail4scan16DeviceScanKernelINS2_10policy_hubIiiijN4cuda3std3__44plusIvEEE10Policy1000EPKiPiNS0_13ScanTileStateIiLb1EEES9_NS1_10InputValueIiSE_EEjiLb0EiEEvT0_T1_T2_iT3_T4_T5__param_4[1],
	.param .align 8 .b8 _ZN3cub18CUB_300001_SM_10006detail4scan16DeviceScanKernelINS2_10policy_hubIiiijN4cuda3std3__44plusIvEEE10Policy1000EPKiPiNS0_13ScanTileStateIiLb1EEES9_NS1_10InputValueIiSE_EEjiLb0EiEEvT0_T1_T2_iT3_T4_T5__param_5[16],
	.param .u32 _ZN3cub18CUB_300001_SM_10006detail4scan16DeviceScanKernelINS2_10policy_hubIiiijN4cuda3std3__44plusIvEEE10Policy1000EPKiPiNS0_13ScanTileStateIiLb1EEES9_NS1_10InputValueIiSE_EEjiLb0EiEEvT0_T1_T2_iT3_T4_T5__param_6
)
.maxntid 384
{
	.reg .pred 	%p<160>;
	.reg .b16 	%rs<3>;
	.reg .b32 	%r<1038>;
	.reg .b64 	%rd<61>;
	// demoted variable
	.shared .align 16 .b8 _ZZN3cub18CUB_300001_SM_10006detail4scan16DeviceScanKernelINS2_10policy_hubIiiijN4cuda3std3__44plusIvEEE10Policy1000EPKiPiNS0_13ScanTileStateIiLb1EEES9_NS1_10InputValueIiSE_EEjiLb0EiEEvT0_T1_T2_iT3_T4_T5_E12temp_storage[33808];
	ld.param.u32 	%r241, [_ZN3cub18CUB_300001_SM_10006detail4scan16DeviceScanKernelINS2_10policy_hubIiiijN4cuda3std3__44plusIvEEE10Policy1000EPKiPiNS0_13ScanTileStateIiLb1EEES9_NS1_10InputValueIiSE_EEjiLb0EiEEvT0_T1_T2_iT3_T4_T5__param_5];
	bfe.u32 	%r242, %r241, 0, 8;
	cvt.u16.u32 	%rs1, %r242;
	and.b16  	%rs2, %rs1, 255;
	ld.param.u64 	%rd14, [_ZN3cub18CUB_300001_SM_10006detail4scan16DeviceScanKernelINS2_10policy_hubIiiijN4cuda3std3__44plusIvEEE10Policy1000EPKiPiNS0_13ScanTileStateIiLb1EEES9_NS1_10InputValueIiSE_EEjiLb0EiEEvT0_T1_T2_iT3_T4_T5__param_2];
	ld.param.u64 	%rd2, [_ZN3cub18CUB_300001_SM_10006detail4scan16DeviceScanKernelINS2_10policy_hubIiiijN4cuda3std3__44plusIvEEE10Policy1000EPKiPiNS0_13ScanTileStateIiLb1EEES9_NS1_10InputValueIiSE_EEjiLb0EiEEvT0_T1_T2_iT3_T4_T5__param_5+8];
	ld.param.u64 	%rd15, [_ZN3cub18CUB_300001_SM_10006detail4scan16DeviceScanKernelINS2_10policy_hubIiiijN4cuda3std3__44plusIvEEE10Policy1000EPKiPiNS0_13ScanTileStateIiLb1EEES9_NS1_10InputValueIiSE_EEjiLb0EiEEvT0_T1_T2_iT3_T4_T5__param_0];
	ld.param.u32 	%r240, [_ZN3cub18CUB_300001_SM_10006detail4scan16DeviceScanKernelINS2_10policy_hubIiiijN4cuda3std3__44plusIvEEE10Policy1000EPKiPiNS0_13ScanTileStateIiLb1EEES9_NS1_10InputValueIiSE_EEjiLb0EiEEvT0_T1_T2_iT3_T4_T5__param_6];
	cvta.to.global.u64 	%rd1, %rd15;
	setp.eq.s16 	%p1, %rs2, 0;
	@%p1 bra 	$L__BB35_2;
	cvta.to.global.u64 	%rd16, %rd2;
	ld.global.u32 	%r985, [%rd16];
	bra.uni 	$L__BB35_3;
$L__BB35_2:
	cvt.u32.u64 	%r985, %rd2;
$L__BB35_3:
	ld.param.u32 	%r983, [_ZN3cub18CUB_300001_SM_10006detail4scan16DeviceScanKernelINS2_10policy_hubIiiijN4cuda3std3__44plusIvEEE10Policy1000EPKiPiNS0_13ScanTileStateIiLb1EEES9_NS1_10InputValueIiSE_EEjiLb0EiEEvT0_T1_T2_iT3_T4_T5__param_3];
	mov.u32 	%r243, %ctaid.x;
	add.s32 	%r986, %r983, %r243;
	mul.lo.s32 	%r5, %r986, 8448;
	sub.s32 	%r6, %r240, %r5;
	setp.lt.u32 	%p2, %r6, 8449;
	@%p2 bra 	$L__BB35_29;
	cvt.u64.u32 	%rd40, %r5;
	mov.u32 	%r7, %tid.x;
	and.b32  	%r628, %r7, 31;
	and.b32  	%r629, %r7, 992;
	mul.lo.s32 	%r630, %r629, 22;
	or.b32  	%r631, %r630, %r628;
	cvt.u64.u32 	%rd41, %r631;
	add.s64 	%rd4, %rd41, %rd40;
	shl.b64 	%rd42, %rd4, 2;
	add.s64 	%rd43, %rd1, %rd42;
	ld.global.u32 	%r632, [%rd43];
	ld.global.u32 	%r633, [%rd43+128];
	ld.global.u32 	%r634, [%rd43+256];
	ld.global.u32 	%r635, [%rd43+384];
	ld.global.u32 	%r636, [%rd43+512];
	ld.global.u32 	%r637, [%rd43+640];
	ld.global.u32 	%r638, [%rd43+768];
	ld.global.u32 	%r639, [%rd43+896];
	ld.global.u32 	%r640, [%rd43+1024];
	ld.global.u32 	%r641, [%rd43+1152];
	ld.global.u32 	%r642, [%rd43+1280];
	ld.global.u32 	%r643, [%rd43+1408];
	ld.global.u32 	%r644, [%rd43+1536];
	ld.global.u32 	%r645, [%rd43+1664];
	ld.global.u32 	%r646, [%rd43+1792];
	ld.global.u32 	%r647, [%rd43+1920];
	ld.global.u32 	%r648, [%rd43+2048];
	ld.global.u32 	%r649, [%rd43+2176];
	ld.global.u32 	%r650, [%rd43+2304];
	ld.global.u32 	%r651, [%rd43+2432];
	ld.global.u32 	%r652, [%rd43+2560];
	ld.global.u32 	%r653, [%rd43+2688];
	// begin inline asm
	mov.u32 %r627, %laneid;
	// end inline asm
	shr.u32 	%r9, %r7, 5;
	mad.lo.s32 	%r654, %r9, 704, %r627;
	shl.b32 	%r655, %r654, 2;
	mov.u32 	%r656, _ZZN3cub18CUB_300001_SM_10006detail4scan16DeviceScanKernelINS2_10policy_hubIiiijN4cuda3std3__44plusIvEEE10Policy1000EPKiPiNS0_13ScanTileStateIiLb1EEES9_NS1_10InputValueIiSE_EEjiLb0EiEEvT0_T1_T2_iT3_T4_T5_E12temp_storage;
	add.s32 	%r10, %r656, %r655;
	st.shared.u32 	[%r10], %r632;
	st.shared.u32 	[%r10+128], %r633;
	st.shared.u32 	[%r10+256], %r634;
	st.shared.u32 	[%r10+384], %r635;
	st.shared.u32 	[%r10+512], %r636;
	st.shared.u32 	[%r10+640], %r637;
	st.shared.u32 	[%r10+768], %r638;
	st.shared.u32 	[%r10+896], %r639;
	st.shared.u32 	[%r10+1024], %r640;
	st.shared.u32 	[%r10+1152], %r641;
	st.shared.u32 	[%r10+1280], %r642;
	st.shared.u32 	[%r10+1408], %r643;
	st.shared.u32 	[%r10+1536], %r644;
	st.shared.u32 	[%r10+1664], %r645;
	st.shared.u32 	[%r10+1792], %r646;
	st.shared.u32 	[%r10+1920], %r647;
	st.shared.u32 	[%r10+2048], %r648;
	st.shared.u32 	[%r10+2176], %r649;
	st.shared.u32 	[%r10+2304], %r650;
	st.shared.u32 	[%r10+2432], %r651;
	st.shared.u32 	[%r10+2560], %r652;
	st.shared.u32 	[%r10+2688], %r653;
	bar.warp.sync 	-1;
	mad.lo.s32 	%r11, %r627, 84, %r10;
	ld.shared.v2.u32 	{%r12, %r13}, [%r11];
	ld.shared.v2.u32 	{%r14, %r15}, [%r11+8];
	ld.shared.v2.u32 	{%r16, %r17}, [%r11+16];
	ld.shared.v2.u32 	{%r18, %r19}, [%r11+24];
	ld.shared.v2.u32 	{%r20, %r21}, [%r11+32];
	ld.shared.v2.u32 	{%r22, %r23}, [%r11+40];
	ld.shared.v2.u32 	{%r24, %r25}, [%r11+48];
	ld.shared.v2.u32 	{%r26, %r27}, [%r11+56];
	ld.shared.v2.u32 	{%r28, %r29}, [%r11+64];
	ld.shared.v2.u32 	{%r30, %r31}, [%r11+72];
	ld.shared.v2.u32 	{%r32, %r33}, [%r11+80];
	bar.sync 	0;
	setp.ne.s32 	%p104, %r986, 0;
	@%p104 bra 	$L__BB35_9;
	add.s32 	%r878, %r13, %r12;
	add.s32 	%r879, %r14, %r878;
	add.s32 	%r880, %r15, %r879;
	add.s32 	%r881, %r16, %r880;
	add.s32 	%r882, %r17, %r881;
	add.s32 	%r883, %r18, %r882;
	add.s32 	%r884, %r19, %r883;
	add.s32 	%r885, %r20, %r884;
	add.s32 	%r886, %r21, %r885;
	add.s32 	%r887, %r22, %r886;
	add.s32 	%r888, %r23, %r887;
	add.s32 	%r889, %r24, %r888;
	add.s32 	%r890, %r25, %r889;
	add.s32 	%r891, %r26, %r890;
	add.s32 	%r892, %r27, %r891;
	add.s32 	%r893, %r28, %r892;
	add.s32 	%r894, %r29, %r893;
	add.s32 	%r895, %r30, %r894;
	add.s32 	%r896, %r31, %r895;
	add.s32 	%r897, %r32, %r896;
	add.s32 	%r852, %r33, %r897;
	mov.b32 	%r850, 1;
	mov.b32 	%r875, 0;
	mov.b32 	%r877, -1;
	// begin inline asm
	{  .reg .s32 r0;  .reg .pred p;  shfl.sync.up.b32 r0|p, %r852, %r850, %r875, %r877;  @p add.s32 r0, r0, %r852;  mov.s32 %r848, r0;}
	// end inline asm
	mov.b32 	%r856, 2;
	// begin inline asm
	{  .reg .s32 r0;  .reg .pred p;  shfl.sync.up.b32 r0|p, %r848, %r856, %r875, %r877;  @p add.s32 r0, r0, %r848;  mov.s32 %r854, r0;}
	// end inline asm
	mov.b32 	%r862, 4;
	// begin inline asm
	{  .reg .s32 r0;  .reg .pred p;  shfl.sync.up.b32 r0|p, %r854, %r862, %r875, %r877;  @p add.s32 r0, r0, %r854;  mov.s32 %r860, r0;}
	// end inline asm
	mov.b32 	%r868, 8;
	// begin inline asm
	{  .reg .s32 r0;  .reg .pred p;  shfl.sync.up.b32 r0|p, %r860, %r868, %r875, %r877;  @p add.s32 r0, r0, %r860;  mov.s32 %r866, r0;}
	// end inline asm
	mov.b32 	%r874, 16;
	// begin inline asm
	{  .reg .s32 r0;  .reg .pred p;  shfl.sync.up.b32 r0|p, %r866, %r874, %r875, %r877;  @p add.s32 r0, r0, %r866;  mov.s32 %r872, r0;}
	// end inline asm
	setp.ne.s32 	%p146, %r627, 31;
	@%p146 bra 	$L__BB35_7;
	shl.b32 	%r898, %r9, 2;
	add.s32 	%r900, %r656, %r898;
	st.shared.u32 	[%r900+16], %r872;
$L__BB35_7:
	bar.sync 	0;
	ld.shared.v4.u32 	{%r901, %r902, %r903, %r904}, [_ZZN3cub18CUB_300001_SM_10006detail4scan16DeviceScanKernelINS2_10policy_hubIiiijN4cuda3std3__44plusIvEEE10Policy1000EPKiPiNS0_13ScanTileStateIiLb1EEES9_NS1_10InputValueIiSE_EEjiLb0EiEEvT0_T1_T2_iT3_T4_T5_E12temp_storage+16];
	add.s32 	%r905, %r902, %r901;
	setp.eq.s32 	%p147, %r9, 2;
	selp.b32 	%r906, %r905, %r901, %p147;
	add.s32 	%r907, %r905, %r903;
	setp.eq.s32 	%p148, %r9, 3;
	selp.b32 	%r908, %r907, %r906, %p148;
	add.s32 	%r909, %r907, %r904;
	setp.eq.s32 	%p149, %r9, 4;
	selp.b32 	%r910, %r909, %r908, %p149;
	ld.shared.v4.u32 	{%r911, %r912, %r913, %r914}, [_ZZN3cub18CUB_300001_SM_10006detail4scan16DeviceScanKernelINS2_10policy_hubIiiijN4cuda3std3__44plusIvEEE10Policy1000EPKiPiNS0_13ScanTileStateIiLb1EEES9_NS1_10InputValueIiSE_EEjiLb0EiEEvT0_T1_T2_iT3_T4_T5_E12temp_storage+32];
	add.s32 	%r915, %r909, %r911;
	setp.eq.s32 	%p150, %r9, 5;
	selp.b32 	%r916, %r915, %r910, %p150;
	add.s32 	%r917, %r915, %r912;
	setp.eq.s32 	%p151, %r9, 6;
	selp.b32 	%r918, %r917, %r916, %p151;
	add.s32 	%r919, %r917, %r913;
	setp.eq.s32 	%p152, %r9, 7;
	selp.b32 	%r920, %r919, %r918, %p152;
	add.s32 	%r921, %r919, %r914;
	setp.eq.s32 	%p153, %r9, 8;
	selp.b32 	%r922, %r921, %r920, %p153;
	ld.shared.v4.u32 	{%r923, %r924, %r925, %r926}, [_ZZN3cub18CUB_300001_SM_10006detail4scan16DeviceScanKernelINS2_10policy_hubIiiijN4cuda3std3__44plusIvEEE10Policy1000EPKiPiNS0_13ScanTileStateIiLb1EEES9_NS1_10InputValueIiSE_EEjiLb0EiEEvT0_T1_T2_iT3_T4_T5_E12temp_storage+48];
	add.s32 	%r927, %r921, %r923;
	setp.eq.s32 	%p154, %r9, 9;
	selp.b32 	%r928, %r927, %r922, %p154;
	add.s32 	%r929, %r927, %r924;
	setp.eq.s32 	%p155, %r9, 10;
	selp.b32 	%r930, %r929, %r928, %p155;
	add.s32 	%r931, %r929, %r925;
	setp.eq.s32 	%p156, %r9, 11;
	selp.b32 	%r932, %r931, %r930, %p156;
	setp.lt.u32 	%p157, %r7, 32;
	selp.b32 	%r933, 0, %r932, %p157;
	setp.eq.s32 	%p158, %r627, 0;
	sub.s32 	%r934, %r872, %r852;
	selp.b32 	%r935, 0, %r934, %p158;
	add.s32 	%r936, %r935, %r985;
	add.s32 	%r1000, %r936, %r933;
	add.s32 	%r937, %r926, %r985;
	add.s32 	%r37, %r937, %r931;
	setp.ne.s32 	%p159, %r7, 0;
	@%p159 bra 	$L__BB35_28;
	add.s64 	%rd55, %rd14, 256;
	mov.b32 	%r938, 101;
	// begin inline asm
	st.relaxed.gpu.v2.u32 [%rd55], {%r938, %r37};
	// end inline asm
	bra.uni 	$L__BB35_28;
$L__BB35_9:
	add.s32 	%r687, %r13, %r12;
	add.s32 	%r688, %r14, %r687;
	add.s32 	%r689, %r15, %r688;
	add.s32 	%r690, %r16, %r689;
	add.s32 	%r691, %r17, %r690;
	add.s32 	%r692, %r18, %r691;
	add.s32 	%r693, %r19, %r692;
	add.s32 	%r694, %r20, %r693;
	add.s32 	%r695, %r21, %r694;
	add.s32 	%r696, %r22, %r695;
	add.s32 	%r697, %r23, %r696;
	add.s32 	%r698, %r24, %r697;
	add.s32 	%r699, %r25, %r698;
	add.s32 	%r700, %r26, %r699;
	add.s32 	%r701, %r27, %r700;
	add.s32 	%r702, %r28, %r701;
	add.s32 	%r703, %r29, %r702;
	add.s32 	%r704, %r30, %r703;
	add.s32 	%r705, %r31, %r704;
	add.s32 	%r706, %r32, %r705;
	add.s32 	%r661, %r33, %r706;
	mov.b32 	%r659, 1;
	mov.b32 	%r684, 0;
	mov.b32 	%r686, -1;
	// begin inline asm
	{  .reg .s32 r0;  .reg .pred p;  shfl.sync.up.b32 r0|p, %r661, %r659, %r684, %r686;  @p add.s32 r0, r0, %r661;  mov.s32 %r657, r0;}
	// end inline asm
	mov.b32 	%r665, 2;
	// begin inline asm
	{  .reg .s32 r0;  .reg .pred p;  shfl.sync.up.b32 r0|p, %r657, %r665, %r684, %r686;  @p add.s32 r0, r0, %r657;  mov.s32 %r663, r0;}
	// end inline asm
	mov.b32 	%r671, 4;
	// begin inline asm
	{  .reg .s32 r0;  .reg .pred p;  shfl.sync.up.b32 r0|p, %r663, %r671, %r684, %r686;  @p add.s32 r0, r0, %r663;  mov.s32 %r669, r0;}
	// end inline asm
	mov.b32 	%r677, 8;
	// begin inline asm
	{  .reg .s32 r0;  .reg .pred p;  shfl.sync.up.b32 r0|p, %r669, %r677, %r684, %r686;  @p add.s32 r0, r0, %r669;  mov.s32 %r675, r0;}
	// end inline asm
	mov.b32 	%r683, 16;
	// begin inline asm
	{  .reg .s32 r0;  .reg .pred p;  shfl.sync.up.b32 r0|p, %r675, %r683, %r684, %r686;  @p add.s32 r0, r0, %r675;  mov.s32 %r681, r0;}
	// end inline asm
	setp.ne.s32 	%p105, %r627, 31;
	@%p105 bra 	$L__BB35_11;
	shl.b32 	%r707, %r9, 2;
	add.s32 	%r709, %r656, %r707;
	st.shared.u32 	[%r709+16], %r681;
$L__BB35_11:
	sub.s32 	%r710, %r681, %r661;
	bar.sync 	0;
	ld.shared.v4.u32 	{%r711, %r712, %r713, %r714}, [_ZZN3cub18CUB_300001_SM_10006detail4scan16DeviceScanKernelINS2_10policy_hubIiiijN4cuda3std3__44plusIvEEE10Policy1000EPKiPiNS0_13ScanTileStateIiLb1EEES9_NS1_10InputValueIiSE_EEjiLb0EiEEvT0_T1_T2_iT3_T4_T5_E12temp_storage+16];
	add.s32 	%r715, %r712, %r711;
	setp.eq.s32 	%p106, %r9, 2;
	selp.b32 	%r716, %r715, %r711, %p106;
	add.s32 	%r717, %r715, %r713;
	setp.eq.s32 	%p107, %r9, 3;
	selp.b32 	%r718, %r717, %r716, %p107;
	add.s32 	%r719, %r717, %r714;
	setp.eq.s32 	%p108, %r9, 4;
	selp.b32 	%r720, %r719, %r718, %p108;
	ld.shared.v4.u32 	{%r721, %r722, %r723, %r724}, [_ZZN3cub18CUB_300001_SM_10006detail4scan16DeviceScanKernelINS2_10policy_hubIiiijN4cuda3std3__44plusIvEEE10Policy1000EPKiPiNS0_13ScanTileStateIiLb1EEES9_NS1_10InputValueIiSE_EEjiLb0EiEEvT0_T1_T2_iT3_T4_T5_E12temp_storage+32];
	add.s32 	%r725, %r719, %r721;
	setp.eq.s32 	%p109, %r9, 5;
	selp.b32 	%r726, %r725, %r720, %p109;
	add.s32 	%r727, %r725, %r722;
	setp.eq.s32 	%p110, %r9, 6;
	selp.b32 	%r728, %r727, %r726, %p110;
	add.s32 	%r729, %r727, %r723;
	setp.eq.s32 	%p111, %r9, 7;
	selp.b32 	%r730, %r729, %r728, %p111;
	add.s32 	%r731, %r729, %r724;
	setp.eq.s32 	%p112, %r9, 8;
	selp.b32 	%r732, %r731, %r730, %p112;
	ld.shared.v4.u32 	{%r733, %r734, %r735, %r736}, [_ZZN3cub18CUB_300001_SM_10006detail4scan16DeviceScanKernelINS2_10policy_hubIiiijN4cuda3std3__44plusIvEEE10Policy1000EPKiPiNS0_13ScanTileStateIiLb1EEES9_NS1_10InputValueIiSE_EEjiLb0EiEEvT0_T1_T2_iT3_T4_T5_E12temp_storage+48];
	add.s32 	%r737, %r731, %r733;
	setp.eq.s32 	%p113, %r9, 9;
	selp.b32 	%r738, %r737, %r732, %p113;
	add.s32 	%r739, %r737, %r734;
	setp.eq.s32 	%p114, %r9, 10;
	selp.b32 	%r740, %r739, %r738, %p114;
	add.s32 	%r741, %r739, %r735;
	setp.eq.s32 	%p115, %r9, 11;
	selp.b32 	%r742, %r741, %r740, %p115;
	add.s32 	%r40, %r741, %r736;
	setp.gt.u32 	%p116, %r7, 31;
	setp.lt.u32 	%p117, %r7, 32;
	setp.eq.s32 	%p118, %r627, 0;
	selp.b32 	%r743, 0, %r710, %p118;
	add.s32 	%r999, %r742, %r743;
	selp.b32 	%r42, %r710, %r999, %p117;
	@%p116 bra 	$L__BB35_27;
	setp.ne.s32 	%p119, %r7, 0;
	mul.wide.s32 	%rd44, %r986, 8;
	add.s64 	%rd5, %rd14, %rd44;
	@%p119 bra 	$L__BB35_14;
	st.shared.u32 	[_ZZN3cub18CUB_300001_SM_10006detail4scan16DeviceScanKernelINS2_10policy_hubIiiijN4cuda3std3__44plusIvEEE10Policy1000EPKiPiNS0_13ScanTileStateIiLb1EEES9_NS1_10InputValueIiSE_EEjiLb0EiEEvT0_T1_T2_iT3_T4_T5_E12temp_storage+12], %r40;
	add.s64 	%rd45, %rd5, 256;
	mov.b32 	%r744, 100;
	// begin inline asm
	st.relaxed.gpu.v2.u32 [%rd45], {%r744, %r40};
	// end inline asm
$L__BB35_14:
	not.b32 	%r750, %r7;
	add.s32 	%r994, %r986, %r750;
	mov.b32 	%r746, 830;
	// begin inline asm
	nanosleep.u32 %r746;
	// end inline asm
	mul.wide.s32 	%rd47, %r994, 8;
	add.s64 	%rd48, %rd14, %rd47;
	add.s64 	%rd46, %rd48, 256;
	// begin inline asm
	ld.relaxed.gpu.v2.u32 {%r996, %r988}, [%rd46];
	// end inline asm
	mov.b32 	%r989, 952;
$L__BB35_15:
	setp.eq.s32 	%p120, %r996, 99;
	mov.b32 	%r751, -1;
	vote.sync.any.pred 	%p121, %p120, %r751;
	not.pred 	%p122, %p121;
	@%p122 bra 	$L__BB35_17;
	mul.lo.s32 	%r846, %r986, 16807;
	and.b32  	%r986, %r846, 2147483647;
	add.s32 	%r847, %r989, 1;
	rem.u32 	%r843, %r986, %r847;
	// begin inline asm
	nanosleep.u32 %r843;
	// end inline asm
	shr.u32 	%r989, %r989, 1;
	// begin inline asm
	ld.relaxed.gpu.v2.u32 {%r996, %r988}, [%rd46];
	// end inline asm
	bra.uni 	$L__BB35_15;
$L__BB35_17:
	setp.eq.s32 	%p123, %r996, 101;
	mov.b32 	%r778, -1;
	vote.sync.ballot.b32 	%r780, %p123, %r778;
	// begin inline asm
	mov.u32 %r753, %lanemask_ge;
	// end inline asm
	and.b32  	%r781, %r780, %r753;
	or.b32  	%r782, %r781, -2147483648;
	add.s32 	%r783, %r782, -1;
	not.b32 	%r784, %r782;
	and.b32  	%r785, %r784, %r783;
	popc.b32 	%r757, %r785;
	mov.b32 	%r756, 1;
	// begin inline asm
	shfl.sync.down.b32 %r754, %r988, %r756, %r757, %r778;
	// end inline asm
	setp.lt.s32 	%p125, %r627, %r757;
	selp.b32 	%r786, %r754, 0, %p125;
	add.s32 	%r760, %r786, %r988;
	mov.b32 	%r761, 2;
	// begin inline asm
	shfl.sync.down.b32 %r759, %r760, %r761, %r757, %r778;
	// end inline asm
	add.s32 	%r57, %r627, 2;
	setp.gt.s32 	%p126, %r57, %r757;
	selp.b32 	%r787, 0, %r759, %p126;
	add.s32 	%r765, %r760, %r787;
	mov.b32 	%r766, 4;
	// begin inline asm
	shfl.sync.down.b32 %r764, %r765, %r766, %r757, %r778;
	// end inline asm
	add.s32 	%r58, %r627, 4;
	setp.gt.s32 	%p127, %r58, %r757;
	selp.b32 	%r788, 0, %r764, %p127;
	add.s32 	%r770, %r765, %r788;
	mov.b32 	%r771, 8;
	// begin inline asm
	shfl.sync.down.b32 %r769, %r770, %r771, %r757, %r778;
	// end inline asm
	add.s32 	%r59, %r627, 8;
	setp.gt.s32 	%p128, %r59, %r757;
	selp.b32 	%r789, 0, %r769, %p128;
	add.s32 	%r775, %r770, %r789;
	mov.b32 	%r776, 16;
	// begin inline asm
	shfl.sync.down.b32 %r774, %r775, %r776, %r757, %r778;
	// end inline asm
	add.s32 	%r60, %r627, 16;
	setp.gt.s32 	%p129, %r60, %r757;
	selp.b32 	%r790, 0, %r774, %p129;
	add.s32 	%r993, %r775, %r790;
	add.s64 	%rd7, %rd14, 256;
	mov.b32 	%r990, 952;
$L__BB35_18:
	setp.ne.s32 	%p130, %r996, 101;
	mov.b32 	%r791, -1;
	vote.sync.all.pred 	%p131, %p130, %r791;
	not.pred 	%p132, %p131;
	@%p132 bra 	$L__BB35_23;
	shr.u32 	%r990, %r990, 1;
	mul.wide.s32 	%rd51, %r994, 8;
	add.s64 	%rd52, %rd7, %rd51;
	add.s64 	%rd50, %rd52, -256;
	// begin inline asm
	ld.relaxed.gpu.v2.u32 {%r996, %r997}, [%rd50];
	// end inline asm
	mov.u32 	%r998, %r990;
$L__BB35_20:
	setp.eq.s32 	%p136, %r996, 99;
	mov.b32 	%r799, -1;
	vote.sync.any.pred 	%p137, %p136, %r799;
	not.pred 	%p138, %p137;
	@%p138 bra 	$L__BB35_22;
	mul.lo.s32 	%r841, %r986, 16807;
	and.b32  	%r986, %r841, 2147483647;
	add.s32 	%r842, %r998, 1;
	rem.u32 	%r838, %r986, %r842;
	// begin inline asm
	nanosleep.u32 %r838;
	// end inline asm
	shr.u32 	%r998, %r998, 1;
	// begin inline asm
	ld.relaxed.gpu.v2.u32 {%r996, %r997}, [%rd50];
	// end inline asm
	bra.uni 	$L__BB35_20;
$L__BB35_22:
	setp.eq.s32 	%p139, %r996, 101;
	mov.b32 	%r825, -1;
	vote.sync.ballot.b32 	%r826, %p139, %r825;
	and.b32  	%r827, %r826, %r753;
	or.b32  	%r828, %r827, -2147483648;
	add.s32 	%r829, %r828, -1;
	not.b32 	%r830, %r828;
	and.b32  	%r831, %r830, %r829;
	popc.b32 	%r804, %r831;
	mov.b32 	%r803, 1;
	// begin inline asm
	shfl.sync.down.b32 %r801, %r997, %r803, %r804, %r825;
	// end inline asm
	setp.lt.s32 	%p141, %r627, %r804;
	selp.b32 	%r832, %r801, 0, %p141;
	add.s32 	%r807, %r832, %r997;
	mov.b32 	%r808, 2;
	// begin inline asm
	shfl.sync.down.b32 %r806, %r807, %r808, %r804, %r825;
	// end inline asm
	setp.gt.s32 	%p142, %r57, %r804;
	selp.b32 	%r833, 0, %r806, %p142;
	add.s32 	%r812, %r807, %r833;
	mov.b32 	%r813, 4;
	// begin inline asm
	shfl.sync.down.b32 %r811, %r812, %r813, %r804, %r825;
	// end inline asm
	setp.gt.s32 	%p143, %r58, %r804;
	selp.b32 	%r834, 0, %r811, %p143;
	add.s32 	%r817, %r812, %r834;
	mov.b32 	%r818, 8;
	// begin inline asm
	shfl.sync.down.b32 %r816, %r817, %r818, %r804, %r825;
	// end inline asm
	setp.gt.s32 	%p144, %r59, %r804;
	selp.b32 	%r835, 0, %r816, %p144;
	add.s32 	%r822, %r817, %r835;
	mov.b32 	%r823, 16;
	// begin inline asm
	shfl.sync.down.b32 %r821, %r822, %r823, %r804, %r825;
	// end inline asm
	setp.gt.s32 	%p145, %r60, %r804;
	selp.b32 	%r836, 0, %r821, %p145;
	add.s32 	%r837, %r836, %r993;
	add.s32 	%r993, %r837, %r822;
	add.s32 	%r994, %r994, -32;
	bra.uni 	$L__BB35_18;
$L__BB35_23:
	@%p119 bra 	$L__BB35_25;
	add.s32 	%r794, %r993, %r40;
	add.s64 	%rd49, %rd5, 256;
	mov.b32 	%r793, 101;
	// begin inline asm
	st.relaxed.gpu.v2.u32 [%rd49], {%r793, %r794};
	// end inline asm
	st.shared.u32 	[_ZZN3cub18CUB_300001_SM_10006detail4scan16DeviceScanKernelINS2_10policy_hubIiiijN4cuda3std3__44plusIvEEE10Policy1000EPKiPiNS0_13ScanTileStateIiLb1EEES9_NS1_10InputValueIiSE_EEjiLb0EiEEvT0_T1_T2_iT3_T4_T5_E12temp_storage+4], %r993;
	st.shared.u32 	[_ZZN3cub18CUB_300001_SM_10006detail4scan16DeviceScanKernelINS2_10policy_hubIiiijN4cuda3std3__44plusIvEEE10Policy1000EPKiPiNS0_13ScanTileStateIiLb1EEES9_NS1_10InputValueIiSE_EEjiLb0EiEEvT0_T1_T2_iT3_T4_T5_E12temp_storage+8], %r794;
$L__BB35_25:
	setp.ne.s32 	%p134, %r627, 0;
	mov.u32 	%r999, %r42;
	@%p134 bra 	$L__BB35_27;
	st.shared.u32 	[_ZZN3cub18CUB_300001_SM_10006detail4scan16DeviceScanKernelINS2_10policy_hubIiiijN4cuda3std3__44plusIvEEE10Policy1000EPKiPiNS0_13ScanTileStateIiLb1EEES9_NS1_10InputValueIiSE_EEjiLb0EiEEvT0_T1_T2_iT3_T4_T5_E12temp_storage+76], %r993;
	mov.u32 	%r999, %r993;
$L__BB35_27:
	bar.sync 	0;
	setp.eq.s32 	%p135, %r7, 0;
	ld.shared.u32 	%r795, [_ZZN3cub18CUB_300001_SM_10006detail4scan16DeviceScanKernelINS2_10policy_hubIiiijN4cuda3std3__44plusIvEEE10Policy1000EPKiPiNS0_13ScanTileStateIiLb1EEES9_NS1_10InputValueIiSE_EEjiLb0EiEEvT0_T1_T2_iT3_T4_T5_E12temp_storage+76];
	selp.b32 	%r796, 0, %r795, %p135;
	add.s32 	%r1000, %r796, %r999;
$L__BB35_28:
	ld.param.u64 	%rd60, [_ZN3cub18CUB_300001_SM_10006detail4scan16DeviceScanKernelINS2_10policy_hubIiiijN4cuda3std3__44plusIvEEE10Policy1000EPKiPiNS0_13ScanTileStateIiLb1EEES9_NS1_10InputValueIiSE_EEjiLb0EiEEvT0_T1_T2_iT3_T4_T5__param_1];
	add.s32 	%r940, %r1000, %r12;
	add.s32 	%r941, %r13, %r940;
	add.s32 	%r942, %r14, %r941;
	add.s32 	%r943, %r15, %r942;
	add.s32 	%r944, %r16, %r943;
	add.s32 	%r945, %r17, %r944;
	add.s32 	%r946, %r18, %r945;
	add.s32 	%r947, %r19, %r946;
	add.s32 	%r948, %r20, %r947;
	add.s32 	%r949, %r21, %r948;
	add.s32 	%r950, %r22, %r949;
	add.s32 	%r951, %r23, %r950;
	add.s32 	%r952, %r24, %r951;
	add.s32 	%r953, %r25, %r952;
	add.s32 	%r954, %r26, %r953;
	add.s32 	%r955, %r27, %r954;
	add.s32 	%r956, %r28, %r955;
	add.s32 	%r957, %r29, %r956;
	add.s32 	%r958, %r30, %r957;
	add.s32 	%r959, %r31, %r958;
	add.s32 	%r960, %r32, %r959;
	bar.sync 	0;
	st.shared.v2.u32 	[%r11], {%r1000, %r940};
	st.shared.v2.u32 	[%r11+8], {%r941, %r942};
	st.shared.v2.u32 	[%r11+16], {%r943, %r944};
	st.shared.v2.u32 	[%r11+24], {%r945, %r946};
	st.shared.v2.u32 	[%r11+32], {%r947, %r948};
	st.shared.v2.u32 	[%r11+40], {%r949, %r950};
	st.shared.v2.u32 	[%r11+48], {%r951, %r952};
	st.shared.v2.u32 	[%r11+56], {%r953, %r954};
	st.shared.v2.u32 	[%r11+64], {%r955, %r956};
	st.shared.v2.u32 	[%r11+72], {%r957, %r958};
	st.shared.v2.u32 	[%r11+80], {%r959, %r960};
	bar.warp.sync 	-1;
	ld.shared.u32 	%r961, [%r10];
	ld.shared.u32 	%r962, [%r10+128];
	ld.shared.u32 	%r963, [%r10+256];
	ld.shared.u32 	%r964, [%r10+384];
	ld.shared.u32 	%r965, [%r10+512];
	ld.shared.u32 	%r966, [%r10+640];
	ld.shared.u32 	%r967, [%r10+768];
	ld.shared.u32 	%r968, [%r10+896];
	ld.shared.u32 	%r969, [%r10+1024];
	ld.shared.u32 	%r970, [%r10+1152];
	ld.shared.u32 	%r971, [%r10+1280];
	ld.shared.u32 	%r972, [%r10+1408];
	ld.shared.u32 	%r973, [%r10+1536];
	ld.shared.u32 	%r974, [%r10+1664];
	ld.shared.u32 	%r975, [%r10+1792];
	ld.shared.u32 	%r976, [%r10+1920];
	ld.shared.u32 	%r977, [%r10+2048];
	ld.shared.u32 	%r978, [%r10+2176];
	ld.shared.u32 	%r979, [%r10+2304];
	ld.shared.u32 	%r980, [%r10+2432];
	ld.shared.u32 	%r981, [%r10+2560];
	ld.shared.u32 	%r982, [%r10+2688];
	cvta.to.global.u64 	%rd56, %rd60;
	add.s64 	%rd58, %rd56, %rd42;
	st.global.u32 	[%rd58], %r961;
	st.global.u32 	[%rd58+128], %r962;
	st.global.u32 	[%rd58+256], %r963;
	st.global.u32 	[%rd58+384], %r964;
	st.global.u32 	[%rd58+512], %r965;
	st.global.u32 	[%rd58+640], %r966;
	st.global.u32 	[%rd58+768], %r967;
	st.global.u32 	[%rd58+896], %r968;
	st.global.u32 	[%rd58+1024], %r969;
	st.global.u32 	[%rd58+1152], %r970;
	st.global.u32 	[%rd58+1280], %r971;
	st.global.u32 	[%rd58+1408], %r972;
	st.global.u32 	[%rd58+1536], %r973;
	st.global.u32 	[%rd58+1664], %r974;
	st.global.u32 	[%rd58+1792], %r975;
	st.global.u32 	[%rd58+1920], %r976;
	st.global.u32 	[%rd58+2048], %r977;
	st.global.u32 	[%rd58+2176], %r978;
	st.global.u32 	[%rd58+2304], %r979;
	st.global.u32 	[%rd58+2432], %r980;
	st.global.u32 	[%rd58+2560], %r981;
	st.global.u32 	[%rd58+2688], %r982;
	bra.uni 	$L__BB35_143;
$L__BB35_29:
	setp.eq.s32 	%p3, %r6, 0;
	@%p3 bra 	$L__BB35_143;
	mul.wide.u32 	%rd17, %r5, 4;
	add.s64 	%rd18, %rd1, %rd17;
	mov.u32 	%r85, %tid.x;
	ld.global.u32 	%r1022, [%rd18];
	and.b32  	%r244, %r85, 31;
	and.b32  	%r245, %r85, 992;
	mul.lo.s32 	%r246, %r245, 22;
	or.b32  	%r87, %r246, %r244;
	setp.ge.u32 	%p4, %r87, %r6;
	shl.b32 	%r247, %r87, 2;
	cvt.u64.u32 	%rd19, %r247;
	add.s64 	%rd9, %rd18, %rd19;
	mov.u32 	%r1001, %r1022;
	@%p4 bra 	$L__BB35_32;
	ld.global.u32 	%r1001, [%rd9];
$L__BB35_32:
	add.s32 	%r90, %r87, 32;
	setp.ge.u32 	%p5, %r90, %r6;
	mov.u32 	%r1002, %r1022;
	@%p5 bra 	$L__BB35_34;
	ld.global.u32 	%r1002, [%rd9+128];
$L__BB35_34:
	add.s32 	%r93, %r87, 64;
	setp.ge.u32 	%p6, %r93, %r6;
	mov.u32 	%r1003, %r1022;
	@%p6 bra 	$L__BB35_36;
	ld.global.u32 	%r1003, [%rd9+256];
$L__BB35_36:
	add.s32 	%r96, %r87, 96;
	setp.ge.u32 	%p7, %r96, %r6;
	mov.u32 	%r1004, %r1022;
	@%p7 bra 	$L__BB35_38;
	ld.global.u32 	%r1004, [%rd9+384];
$L__BB35_38:
	add.s32 	%r248, %r87, 128;
	setp.ge.u32 	%p8, %r248, %r6;
	mov.u32 	%r1005, %r1022;
	@%p8 bra 	$L__BB35_40;
	ld.global.u32 	%r1005, [%rd9+512];
$L__BB35_40:
	add.s32 	%r249, %r87, 160;
	setp.ge.u32 	%p9, %r249, %r6;
	mov.u32 	%r1006, %r1022;
	@%p9 bra 	$L__BB35_42;
	ld.global.u32 	%r1006, [%rd9+640];
$L__BB35_42:
	add.s32 	%r103, %r87, 192;
	setp.ge.u32 	%p10, %r103, %r6;
	mov.u32 	%r1007, %r1022;
	@%p10 bra 	$L__BB35_44;
	ld.global.u32 	%r1007, [%rd9+768];
$L__BB35_44:
	add.s32 	%r250, %r87, 224;
	setp.ge.u32 	%p11, %r250, %r6;
	mov.u32 	%r1008, %r1022;
	@%p11 bra 	$L__BB35_46;
	ld.global.u32 	%r1008, [%rd9+896];
$L__BB35_46:
	add.s32 	%r108, %r87, 256;
	setp.ge.u32 	%p12, %r108, %r6;
	mov.u32 	%r1009, %r1022;
	@%p12 bra 	$L__BB35_48;
	ld.global.u32 	%r1009, [%rd9+1024];
$L__BB35_48:
	add.s32 	%r251, %r87, 288;
	setp.ge.u32 	%p13, %r251, %r6;
	mov.u32 	%r1010, %r1022;
	@%p13 bra 	$L__BB35_50;
	ld.global.u32 	%r1010, [%rd9+1152];
$L__BB35_50:
	add.s32 	%r113, %r87, 320;
	setp.ge.u32 	%p14, %r113, %r6;
	mov.u32 	%r1011, %r1022;
	@%p14 bra 	$L__BB35_52;
	ld.global.u32 	%r1011, [%rd9+1280];
$L__BB35_52:
	add.s32 	%r116, %r87, 352;
	setp.ge.u32 	%p15, %r116, %r6;
	mov.u32 	%r1012, %r1022;
	@%p15 bra 	$L__BB35_54;
	ld.global.u32 	%r1012, [%rd9+1408];
$L__BB35_54:
	add.s32 	%r119, %r87, 384;
	setp.ge.u32 	%p16, %r119, %r6;
	mov.u32 	%r1013, %r1022;
	@%p16 bra 	$L__BB35_56;
	ld.global.u32 	%r1013, [%rd9+1536];
$L__BB35_56:
	add.s32 	%r122, %r87, 416;
	setp.ge.u32 	%p17, %r122, %r6;
	mov.u32 	%r1014, %r1022;
	@%p17 bra 	$L__BB35_58;
	ld.global.u32 	%r1014, [%rd9+1664];
$L__BB35_58:
	add.s32 	%r252, %r87, 448;
	setp.ge.u32 	%p18, %r252, %r6;
	mov.u32 	%r1015, %r1022;
	@%p18 bra 	$L__BB35_60;
	ld.global.u32 	%r1015, [%rd9+1792];
$L__BB35_60:
	add.s32 	%r127, %r87, 480;
	setp.ge.u32 	%p19, %r127, %r6;
	mov.u32 	%r1016, %r1022;
	@%p19 bra 	$L__BB35_62;
	ld.global.u32 	%r1016, [%rd9+1920];
$L__BB35_62:
	add.s32 	%r253, %r87, 512;
	setp.ge.u32 	%p20, %r253, %r6;
	mov.u32 	%r1017, %r1022;
	@%p20 bra 	$L__BB35_64;
	ld.global.u32 	%r1017, [%rd9+2048];
$L__BB35_64:
	add.s32 	%r254, %r87, 544;
	setp.ge.u32 	%p21, %r254, %r6;
	mov.u32 	%r1018, %r1022;
	@%p21 bra 	$L__BB35_66;
	ld.global.u32 	%r1018, [%rd9+2176];
$L__BB35_66:
	add.s32 	%r134, %r87, 576;
	setp.ge.u32 	%p22, %r134, %r6;
	mov.u32 	%r1019, %r1022;
	@%p22 bra 	$L__BB35_68;
	ld.global.u32 	%r1019, [%rd9+2304];
$L__BB35_68:
	add.s32 	%r255, %r87, 608;
	setp.ge.u32 	%p23, %r255, %r6;
	mov.u32 	%r1020, %r1022;
	@%p23 bra 	$L__BB35_70;
	ld.global.u32 	%r1020, [%rd9+2432];
$L__BB35_70:
	add.s32 	%r256, %r87, 640;
	setp.ge.u32 	%p24, %r256, %r6;
	mov.u32 	%r1021, %r1022;
	@%p24 bra 	$L__BB35_72;
	ld.global.u32 	%r1021, [%rd9+2560];
$L__BB35_72:
	add.s32 	%r141, %r87, 672;
	setp.ge.u32 	%p25, %r141, %r6;
	@%p25 bra 	$L__BB35_74;
	ld.global.u32 	%r1022, [%rd9+2688];
$L__BB35_74:
	// begin inline asm
	mov.u32 %r257, %laneid;
	// end inline asm
	shr.u32 	%r145, %r85, 5;
	mad.lo.s32 	%r258, %r145, 704, %r257;
	shl.b32 	%r259, %r258, 2;
	mov.u32 	%r260, _ZZN3cub18CUB_300001_SM_10006detail4scan16DeviceScanKernelINS2_10policy_hubIiiijN4cuda3std3__44plusIvEEE10Policy1000EPKiPiNS0_13ScanTileStateIiLb1EEES9_NS1_10InputValueIiSE_EEjiLb0EiEEvT0_T1_T2_iT3_T4_T5_E12temp_storage;
	add.s32 	%r146, %r260, %r259;
	st.shared.u32 	[%r146], %r1001;
	st.shared.u32 	[%r146+128], %r1002;
	st.shared.u32 	[%r146+256], %r1003;
	st.shared.u32 	[%r146+384], %r1004;
	st.shared.u32 	[%r146+512], %r1005;
	st.shared.u32 	[%r146+640], %r1006;
	st.shared.u32 	[%r146+768], %r1007;
	st.shared.u32 	[%r146+896], %r1008;
	st.shared.u32 	[%r146+1024], %r1009;
	st.shared.u32 	[%r146+1152], %r1010;
	st.shared.u32 	[%r146+1280], %r1011;
	st.shared.u32 	[%r146+1408], %r1012;
	st.shared.u32 	[%r146+1536], %r1013;
	st.shared.u32 	[%r146+1664], %r1014;
	st.shared.u32 	[%r146+1792], %r1015;
	st.shared.u32 	[%r146+1920], %r1016;
	st.shared.u32 	[%r146+2048], %r1017;
	st.shared.u32 	[%r146+2176], %r1018;
	st.shared.u32 	[%r146+2304], %r1019;
	st.shared.u32 	[%r146+2432], %r1020;
	st.shared.u32 	[%r146+2560], %r1021;
	st.shared.u32 	[%r146+2688], %r1022;
	bar.warp.sync 	-1;
	mad.lo.s32 	%r147, %r257, 84, %r146;
	ld.shared.v2.u32 	{%r148, %r149}, [%r147];
	ld.shared.v2.u32 	{%r150, %r151}, [%r147+8];
	ld.shared.v2.u32 	{%r152, %r153}, [%r147+16];
	ld.shared.v2.u32 	{%r154, %r155}, [%r147+24];
	ld.shared.v2.u32 	{%r156, %r157}, [%r147+32];
	ld.shared.v2.u32 	{%r158, %r159}, [%r147+40];
	ld.shared.v2.u32 	{%r160, %r161}, [%r147+48];
	ld.shared.v2.u32 	{%r162, %r163}, [%r147+56];
	ld.shared.v2.u32 	{%r164, %r165}, [%r147+64];
	ld.shared.v2.u32 	{%r166, %r167}, [%r147+72];
	ld.shared.v2.u32 	{%r168, %r169}, [%r147+80];
	bar.sync 	0;
	setp.ne.s32 	%p26, %r986, 0;
	@%p26 bra 	$L__BB35_78;
	add.s32 	%r490, %r149, %r148;
	add.s32 	%r491, %r150, %r490;
	add.s32 	%r492, %r151, %r491;
	add.s32 	%r493, %r152, %r492;
	add.s32 	%r494, %r153, %r493;
	add.s32 	%r495, %r154, %r494;
	add.s32 	%r496, %r155, %r495;
	add.s32 	%r497, %r156, %r496;
	add.s32 	%r498, %r157, %r497;
	add.s32 	%r499, %r158, %r498;
	add.s32 	%r500, %r159, %r499;
	add.s32 	%r501, %r160, %r500;
	add.s32 	%r502, %r161, %r501;
	add.s32 	%r503, %r162, %r502;
	add.s32 	%r504, %r163, %r503;
	add.s32 	%r505, %r164, %r504;
	add.s32 	%r506, %r165, %r505;
	add.s32 	%r507, %r166, %r506;
	add.s32 	%r508, %r167, %r507;
	add.s32 	%r509, %r168, %r508;
	add.s32 	%r464, %r169, %r509;
	mov.b32 	%r462, 1;
	mov.b32 	%r487, 0;
	mov.b32 	%r489, -1;
	// begin inline asm
	{  .reg .s32 r0;  .reg .pred p;  shfl.sync.up.b32 r0|p, %r464, %r462, %r487, %r489;  @p add.s32 r0, r0, %r464;  mov.s32 %r460, r0;}
	// end inline asm
	mov.b32 	%r468, 2;
	// begin inline asm
	{  .reg .s32 r0;  .reg .pred p;  shfl.sync.up.b32 r0|p, %r460, %r468, %r487, %r489;  @p add.s32 r0, r0, %r460;  mov.s32 %r466, r0;}
	// end inline asm
	mov.b32 	%r474, 4;
	// begin inline asm
	{  .reg .s32 r0;  .reg .pred p;  shfl.sync.up.b32 r0|p, %r466, %r474, %r487, %r489;  @p add.s32 r0, r0, %r466;  mov.s32 %r472, r0;}
	// end inline asm
	mov.b32 	%r480, 8;
	// begin inline asm
	{  .reg .s32 r0;  .reg .pred p;  shfl.sync.up.b32 r0|p, %r472, %r480, %r487, %r489;  @p add.s32 r0, r0, %r472;  mov.s32 %r478, r0;}
	// end inline asm
	mov.b32 	%r486, 16;
	// begin inline asm
	{  .reg .s32 r0;  .reg .pred p;  shfl.sync.up.b32 r0|p, %r478, %r486, %r487, %r489;  @p add.s32 r0, r0, %r478;  mov.s32 %r484, r0;}
	// end inline asm
	setp.ne.s32 	%p68, %r257, 31;
	@%p68 bra 	$L__BB35_77;
	shl.b32 	%r510, %r145, 2;
	mov.u32 	%r511, _ZZN3cub18CUB_300001_SM_10006detail4scan16DeviceScanKernelINS2_10policy_hubIiiijN4cuda3std3__44plusIvEEE10Policy1000EPKiPiNS0_13ScanTileStateIiLb1EEES9_NS1_10InputValueIiSE_EEjiLb0EiEEvT0_T1_T2_iT3_T4_T5_E12temp_storage;
	add.s32 	%r512, %r511, %r510;
	st.shared.u32 	[%r512+16], %r484;
$L__BB35_77:
	bar.sync 	0;
	ld.shared.v4.u32 	{%r513, %r514, %r515, %r516}, [_ZZN3cub18CUB_300001_SM_10006detail4scan16DeviceScanKernelINS2_10policy_hubIiiijN4cuda3std3__44plusIvEEE10Policy1000EPKiPiNS0_13ScanTileStateIiLb1EEES9_NS1_10InputValueIiSE_EEjiLb0EiEEvT0_T1_T2_iT3_T4_T5_E12temp_storage+16];
	add.s32 	%r517, %r514, %r513;
	setp.eq.s32 	%p69, %r145, 2;
	selp.b32 	%r518, %r517, %r513, %p69;
	add.s32 	%r519, %r517, %r515;
	setp.eq.s32 	%p70, %r145, 3;
	selp.b32 	%r520, %r519, %r518, %p70;
	add.s32 	%r521, %r519, %r516;
	setp.eq.s32 	%p71, %r145, 4;
	selp.b32 	%r522, %r521, %r520, %p71;
	ld.shared.v4.u32 	{%r523, %r524, %r525, %r526}, [_ZZN3cub18CUB_300001_SM_10006detail4scan16DeviceScanKernelINS2_10policy_hubIiiijN4cuda3std3__44plusIvEEE10Policy1000EPKiPiNS0_13ScanTileStateIiLb1EEES9_NS1_10InputValueIiSE_EEjiLb0EiEEvT0_T1_T2_iT3_T4_T5_E12temp_storage+32];
	add.s32 	%r527, %r521, %r523;
	setp.eq.s32 	%p72, %r145, 5;
	selp.b32 	%r528, %r527, %r522, %p72;
	add.s32 	%r529, %r527, %r524;
	setp.eq.s32 	%p73, %r145, 6;
	selp.b32 	%r530, %r529, %r528, %p73;
	add.s32 	%r531, %r529, %r525;
	setp.eq.s32 	%p74, %r145, 7;
	selp.b32 	%r532, %r531, %r530, %p74;
	add.s32 	%r533, %r531, %r526;
	setp.eq.s32 	%p75, %r145, 8;
	selp.b32 	%r534, %r533, %r532, %p75;
	.pragma "used_bytes_mask 4095";
	ld.shared.v4.u32 	{%r535, %r536, %r537, %r538}, [_ZZN3cub18CUB_300001_SM_10006detail4scan16DeviceScanKernelINS2_10policy_hubIiiijN4cuda3std3__44plusIvEEE10Policy1000EPKiPiNS0_13ScanTileStateIiLb1EEES9_NS1_10InputValueIiSE_EEjiLb0EiEEvT0_T1_T2_iT3_T4_T5_E12temp_storage+48];
	add.s32 	%r539, %r533, %r535;
	setp.eq.s32 	%p76, %r145, 9;
	selp.b32 	%r540, %r539, %r534, %p76;
	add.s32 	%r541, %r539, %r536;
	setp.eq.s32 	%p77, %r145, 10;
	selp.b32 	%r542, %r541, %r540, %p77;
	add.s32 	%r543, %r541, %r537;
	setp.eq.s32 	%p78, %r145, 11;
	selp.b32 	%r544, %r543, %r542, %p78;
	setp.lt.u32 	%p79, %r85, 32;
	selp.b32 	%r545, 0, %r544, %p79;
	setp.eq.s32 	%p80, %r257, 0;
	sub.s32 	%r546, %r484, %r464;
	selp.b32 	%r547, 0, %r546, %p80;
	add.s32 	%r548, %r547, %r985;
	add.s32 	%r1037, %r548, %r545;
	bra.uni 	$L__BB35_97;
$L__BB35_78:
	add.s32 	%r291, %r149, %r148;
	add.s32 	%r292, %r150, %r291;
	add.s32 	%r293, %r151, %r292;
	add.s32 	%r294, %r152, %r293;
	add.s32 	%r295, %r153, %r294;
	add.s32 	%r296, %r154, %r295;
	add.s32 	%r297, %r155, %r296;
	add.s32 	%r298, %r156, %r297;
	add.s32 	%r299, %r157, %r298;
	add.s32 	%r300, %r158, %r299;
	add.s32 	%r301, %r159, %r300;
	add.s32 	%r302, %r160, %r301;
	add.s32 	%r303, %r161, %r302;
	add.s32 	%r304, %r162, %r303;
	add.s32 	%r305, %r163, %r304;
	add.s32 	%r306, %r164, %r305;
	add.s32 	%r307, %r165, %r306;
	add.s32 	%r308, %r166, %r307;
	add.s32 	%r309, %r167, %r308;
	add.s32 	%r310, %r168, %r309;
	add.s32 	%r265, %r169, %r310;
	mov.b32 	%r263, 1;
	mov.b32 	%r288, 0;
	mov.b32 	%r290, -1;
	// begin inline asm
	{  .reg .s32 r0;  .reg .pred p;  shfl.sync.up.b32 r0|p, %r265, %r263, %r288, %r290;  @p add.s32 r0, r0, %r265;  mov.s32 %r261, r0;}
	// end inline asm
	mov.b32 	%r269, 2;
	// begin inline asm
	{  .reg .s32 r0;  .reg .pred p;  shfl.sync.up.b32 r0|p, %r261, %r269, %r288, %r290;  @p add.s32 r0, r0, %r261;  mov.s32 %r267, r0;}
	// end inline asm
	mov.b32 	%r275, 4;
	// begin inline asm
	{  .reg .s32 r0;  .reg .pred p;  shfl.sync.up.b32 r0|p, %r267, %r275, %r288, %r290;  @p add.s32 r0, r0, %r267;  mov.s32 %r273, r0;}
	// end inline asm
	mov.b32 	%r281, 8;
	// begin inline asm
	{  .reg .s32 r0;  .reg .pred p;  shfl.sync.up.b32 r0|p, %r273, %r281, %r288, %r290;  @p add.s32 r0, r0, %r273;  mov.s32 %r279, r0;}
	// end inline asm
	mov.b32 	%r287, 16;
	// begin inline asm
	{  .reg .s32 r0;  .reg .pred p;  shfl.sync.up.b32 r0|p, %r279, %r287, %r288, %r290;  @p add.s32 r0, r0, %r279;  mov.s32 %r285, r0;}
	// end inline asm
	setp.ne.s32 	%p27, %r257, 31;
	@%p27 bra 	$L__BB35_80;
	shl.b32 	%r311, %r145, 2;
	mov.u32 	%r312, _ZZN3cub18CUB_300001_SM_10006detail4scan16DeviceScanKernelINS2_10policy_hubIiiijN4cuda3std3__44plusIvEEE10Policy1000EPKiPiNS0_13ScanTileStateIiLb1EEES9_NS1_10InputValueIiSE_EEjiLb0EiEEvT0_T1_T2_iT3_T4_T5_E12temp_storage;
	add.s32 	%r313, %r312, %r311;
	st.shared.u32 	[%r313+16], %r285;
$L__BB35_80:
	sub.s32 	%r314, %r285, %r265;
	bar.sync 	0;
	ld.shared.v4.u32 	{%r315, %r316, %r317, %r318}, [_ZZN3cub18CUB_300001_SM_10006detail4scan16DeviceScanKernelINS2_10policy_hubIiiijN4cuda3std3__44plusIvEEE10Policy1000EPKiPiNS0_13ScanTileStateIiLb1EEES9_NS1_10InputValueIiSE_EEjiLb0EiEEvT0_T1_T2_iT3_T4_T5_E12temp_storage+16];
	add.s32 	%r319, %r316, %r315;
	setp.eq.s32 	%p28, %r145, 2;
	selp.b32 	%r320, %r319, %r315, %p28;
	add.s32 	%r321, %r319, %r317;
	setp.eq.s32 	%p29, %r145, 3;
	selp.b32 	%r322, %r321, %r320, %p29;
	add.s32 	%r323, %r321, %r318;
	setp.eq.s32 	%p30, %r145, 4;
	selp.b32 	%r324, %r323, %r322, %p30;
	ld.shared.v4.u32 	{%r325, %r326, %r327, %r328}, [_ZZN3cub18CUB_300001_SM_10006detail4scan16DeviceScanKernelINS2_10policy_hubIiiijN4cuda3std3__44plusIvEEE10Policy1000EPKiPiNS0_13ScanTileStateIiLb1EEES9_NS1_10InputValueIiSE_EEjiLb0EiEEvT0_T1_T2_iT3_T4_T5_E12temp_storage+32];
	add.s32 	%r329, %r323, %r325;
	setp.eq.s32 	%p31, %r145, 5;
	selp.b32 	%r330, %r329, %r324, %p31;
	add.s32 	%r331, %r329, %r326;
	setp.eq.s32 	%p32, %r145, 6;
	selp.b32 	%r332, %r331, %r330, %p32;
	add.s32 	%r333, %r331, %r327;
	setp.eq.s32 	%p33, %r145, 7;
	selp.b32 	%r334, %r333, %r332, %p33;
	add.s32 	%r335, %r333, %r328;
	setp.eq.s32 	%p34, %r145, 8;
	selp.b32 	%r336, %r335, %r334, %p34;
	ld.shared.v4.u32 	{%r337, %r338, %r339, %r340}, [_ZZN3cub18CUB_300001_SM_10006detail4scan16DeviceScanKernelINS2_10policy_hubIiiijN4cuda3std3__44plusIvEEE10Policy1000EPKiPiNS0_13ScanTileStateIiLb1EEES9_NS1_10InputValueIiSE_EEjiLb0EiEEvT0_T1_T2_iT3_T4_T5_E12temp_storage+48];
	add.s32 	%r341, %r335, %r337;
	setp.eq.s32 	%p35, %r145, 9;
	selp.b32 	%r342, %r341, %r336, %p35;
	add.s32 	%r343, %r341, %r338;
	setp.eq.s32 	%p36, %r145, 10;
	selp.b32 	%r344, %r343, %r342, %p36;
	add.s32 	%r345, %r343, %r339;
	setp.eq.s32 	%p37, %r145, 11;
	selp.b32 	%r346, %r345, %r344, %p37;
	add.s32 	%r175, %r345, %r340;
	setp.gt.u32 	%p38, %r85, 31;
	setp.lt.u32 	%p39, %r85, 32;
	setp.eq.s32 	%p40, %r257, 0;
	selp.b32 	%r347, 0, %r314, %p40;
	add.s32 	%r1036, %r346, %r347;
	selp.b32 	%r177, %r314, %r1036, %p39;
	@%p38 bra 	$L__BB35_96;
	setp.ne.s32 	%p41, %r85, 0;
	mul.wide.s32 	%rd20, %r986, 8;
	add.s64 	%rd10, %rd14, %rd20;
	@%p41 bra 	$L__BB35_83;
	st.shared.u32 	[_ZZN3cub18CUB_300001_SM_10006detail4scan16DeviceScanKernelINS2_10policy_hubIiiijN4cuda3std3__44plusIvEEE10Policy1000EPKiPiNS0_13ScanTileStateIiLb1EEES9_NS1_10InputValueIiSE_EEjiLb0EiEEvT0_T1_T2_iT3_T4_T5_E12temp_storage+12], %r175;
	add.s64 	%rd21, %rd10, 256;
	mov.b32 	%r348, 100;
	// begin inline asm
	st.relaxed.gpu.v2.u32 [%rd21], {%r348, %r175};
	// end inline asm
$L__BB35_83:
	not.b32 	%r354, %r85;
	add.s32 	%r1031, %r986, %r354;
	mov.b32 	%r350, 830;
	// begin inline asm
	nanosleep.u32 %r350;
	// end inline asm
	mul.wide.s32 	%rd23, %r1031, 8;
	add.s64 	%rd24, %rd14, %rd23;
	add.s64 	%rd22, %rd24, 256;
	// begin inline asm
	ld.relaxed.gpu.v2.u32 {%r1033, %r1025}, [%rd22];
	// end inline asm
	mov.b32 	%r1026, 952;
$L__BB35_84:
	setp.eq.s32 	%p42, %r1033, 99;
	mov.b32 	%r355, -1;
	vote.sync.any.pred 	%p43, %p42, %r355;
	not.pred 	%p44, %p43;
	@%p44 bra 	$L__BB35_86;
	mul.lo.s32 	%r458, %r986, 16807;
	and.b32  	%r986, %r458, 2147483647;
	add.s32 	%r459, %r1026, 1;
	rem.u32 	%r455, %r986, %r459;
	// begin inline asm
	nanosleep.u32 %r455;
	// end inline asm
	shr.u32 	%r1026, %r1026, 1;
	// begin inline asm
	ld.relaxed.gpu.v2.u32 {%r1033, %r1025}, [%rd22];
	// end inline asm
	bra.uni 	$L__BB35_84;
$L__BB35_86:
	setp.eq.s32 	%p45, %r1033, 101;
	mov.b32 	%r382, -1;
	vote.sync.ballot.b32 	%r384, %p45, %r382;
	// begin inline asm
	mov.u32 %r357, %lanemask_ge;
	// end inline asm
	and.b32  	%r385, %r384, %r357;
	or.b32  	%r386, %r385, -2147483648;
	add.s32 	%r387, %r386, -1;
	not.b32 	%r388, %r386;
	and.b32  	%r389, %r388, %r387;
	popc.b32 	%r361, %r389;
	mov.b32 	%r360, 1;
	// begin inline asm
	shfl.sync.down.b32 %r358, %r1025, %r360, %r361, %r382;
	// end inline asm
	setp.lt.s32 	%p47, %r257, %r361;
	selp.b32 	%r390, %r358, 0, %p47;
	add.s32 	%r364, %r390, %r1025;
	mov.b32 	%r365, 2;
	// begin inline asm
	shfl.sync.down.b32 %r363, %r364, %r365, %r361, %r382;
	// end inline asm
	add.s32 	%r391, %r257, 2;
	setp.gt.s32 	%p48, %r391, %r361;
	selp.b32 	%r392, 0, %r363, %p48;
	add.s32 	%r369, %r364, %r392;
	mov.b32 	%r370, 4;
	// begin inline asm
	shfl.sync.down.b32 %r368, %r369, %r370, %r361, %r382;
	// end inline asm
	add.s32 	%r393, %r257, 4;
	setp.gt.s32 	%p49, %r393, %r361;
	selp.b32 	%r394, 0, %r368, %p49;
	add.s32 	%r374, %r369, %r394;
	mov.b32 	%r375, 8;
	// begin inline asm
	shfl.sync.down.b32 %r373, %r374, %r375, %r361, %r382;
	// end inline asm
	add.s32 	%r395, %r257, 8;
	setp.gt.s32 	%p50, %r395, %r361;
	selp.b32 	%r396, 0, %r373, %p50;
	add.s32 	%r379, %r374, %r396;
	mov.b32 	%r380, 16;
	// begin inline asm
	shfl.sync.down.b32 %r378, %r379, %r380, %r361, %r382;
	// end inline asm
	add.s32 	%r397, %r257, 16;
	setp.gt.s32 	%p51, %r397, %r361;
	selp.b32 	%r398, 0, %r378, %p51;
	add.s32 	%r1029, %r379, %r398;
	add.s64 	%rd11, %rd14, 256;
	mov.b32 	%r1027, 952;
$L__BB35_87:
	setp.ne.s32 	%p52, %r1033, 101;
	mov.b32 	%r399, -1;
	vote.sync.all.pred 	%p53, %p52, %r399;
	not.pred 	%p54, %p53;
	@%p54 bra 	$L__BB35_92;
	shr.u32 	%r1027, %r1027, 1;
	mul.wide.s32 	%rd27, %r1031, 8;
	add.s64 	%rd28, %rd11, %rd27;
	add.s64 	%rd26, %rd28, -256;
	// begin inline asm
	ld.relaxed.gpu.v2.u32 {%r1033, %r1034}, [%rd26];
	// end inline asm
	mov.u32 	%r1035, %r1027;
$L__BB35_89:
	setp.eq.s32 	%p58, %r1033, 99;
	mov.b32 	%r407, -1;
	vote.sync.any.pred 	%p59, %p58, %r407;
	not.pred 	%p60, %p59;
	@%p60 bra 	$L__BB35_91;
	mul.lo.s32 	%r453, %r986, 16807;
	and.b32  	%r986, %r453, 2147483647;
	add.s32 	%r454, %r1035, 1;
	rem.u32 	%r450, %r986, %r454;
	// begin inline asm
	nanosleep.u32 %r450;
	// end inline asm
	shr.u32 	%r1035, %r1035, 1;
	// begin inline asm
	ld.relaxed.gpu.v2.u32 {%r1033, %r1034}, [%rd26];
	// end inline asm
	bra.uni 	$L__BB35_89;
$L__BB35_91:
	setp.eq.s32 	%p61, %r1033, 101;
	mov.b32 	%r433, -1;
	vote.sync.ballot.b32 	%r434, %p61, %r433;
	and.b32  	%r435, %r434, %r357;
	or.b32  	%r436, %r435, -2147483648;
	add.s32 	%r437, %r436, -1;
	not.b32 	%r438, %r436;
	and.b32  	%r439, %r438, %r437;
	popc.b32 	%r412, %r439;
	mov.b32 	%r411, 1;
	// begin inline asm
	shfl.sync.down.b32 %r409, %r1034, %r411, %r412, %r433;
	// end inline asm
	setp.lt.s32 	%p63, %r257, %r412;
	selp.b32 	%r440, %r409, 0, %p63;
	add.s32 	%r415, %r440, %r1034;
	mov.b32 	%r416, 2;
	// begin inline asm
	shfl.sync.down.b32 %r414, %r415, %r416, %r412, %r433;
	// end inline asm
	add.s32 	%r441, %r257, 2;
	setp.gt.s32 	%p64, %r441, %r412;
	selp.b32 	%r442, 0, %r414, %p64;
	add.s32 	%r420, %r415, %r442;
	mov.b32 	%r421, 4;
	// begin inline asm
	shfl.sync.down.b32 %r419, %r420, %r421, %r412, %r433;
	// end inline asm
	add.s32 	%r443, %r257, 4;
	setp.gt.s32 	%p65, %r443, %r412;
	selp.b32 	%r444, 0, %r419, %p65;
	add.s32 	%r425, %r420, %r444;
	mov.b32 	%r426, 8;
	// begin inline asm
	shfl.sync.down.b32 %r424, %r425, %r426, %r412, %r433;
	// end inline asm
	add.s32 	%r445, %r257, 8;
	setp.gt.s32 	%p66, %r445, %r412;
	selp.b32 	%r446, 0, %r424, %p66;
	add.s32 	%r430, %r425, %r446;
	mov.b32 	%r431, 16;
	// begin inline asm
	shfl.sync.down.b32 %r429, %r430, %r431, %r412, %r433;
	// end inline asm
	add.s32 	%r447, %r257, 16;
	setp.gt.s32 	%p67, %r447, %r412;
	selp.b32 	%r448, 0, %r429, %p67;
	add.s32 	%r449, %r448, %r1029;
	add.s32 	%r1029, %r449, %r430;
	add.s32 	%r1031, %r1031, -32;
	bra.uni 	$L__BB35_87;
$L__BB35_92:
	@%p41 bra 	$L__BB35_94;
	add.s32 	%r402, %r1029, %r175;
	add.s64 	%rd25, %rd10, 256;
	mov.b32 	%r401, 101;
	// begin inline asm
	st.relaxed.gpu.v2.u32 [%rd25], {%r401, %r402};
	// end inline asm
	st.shared.u32 	[_ZZN3cub18CUB_300001_SM_10006detail4scan16DeviceScanKernelINS2_10policy_hubIiiijN4cuda3std3__44plusIvEEE10Policy1000EPKiPiNS0_13ScanTileStateIiLb1EEES9_NS1_10InputValueIiSE_EEjiLb0EiEEvT0_T1_T2_iT3_T4_T5_E12temp_storage+4], %r1029;
	st.shared.u32 	[_ZZN3cub18CUB_300001_SM_10006detail4scan16DeviceScanKernelINS2_10policy_hubIiiijN4cuda3std3__44plusIvEEE10Policy1000EPKiPiNS0_13ScanTileStateIiLb1EEES9_NS1_10InputValueIiSE_EEjiLb0EiEEvT0_T1_T2_iT3_T4_T5_E12temp_storage+8], %r402;
$L__BB35_94:
	setp.ne.s32 	%p56, %r257, 0;
	mov.u32 	%r1036, %r177;
	@%p56 bra 	$L__BB35_96;
	st.shared.u32 	[_ZZN3cub18CUB_300001_SM_10006detail4scan16DeviceScanKernelINS2_10policy_hubIiiijN4cuda3std3__44plusIvEEE10Policy1000EPKiPiNS0_13ScanTileStateIiLb1EEES9_NS1_10InputValueIiSE_EEjiLb0EiEEvT0_T1_T2_iT3_T4_T5_E12temp_storage+76], %r1029;
	mov.u32 	%r1036, %r1029;
$L__BB35_96:
	bar.sync 	0;
	setp.eq.s32 	%p57, %r85, 0;
	ld.shared.u32 	%r403, [_ZZN3cub18CUB_300001_SM_10006detail4scan16DeviceScanKernelINS2_10policy_hubIiiijN4cuda3std3__44plusIvEEE10Policy1000EPKiPiNS0_13ScanTileStateIiLb1EEES9_NS1_10InputValueIiSE_EEjiLb0EiEEvT0_T1_T2_iT3_T4_T5_E12temp_storage+76];
	selp.b32 	%r404, 0, %r403, %p57;
	add.s32 	%r1037, %r404, %r1036;
$L__BB35_97:
	add.s32 	%r549, %r1037, %r148;
	add.s32 	%r550, %r149, %r549;
	add.s32 	%r551, %r150, %r550;
	add.s32 	%r552, %r151, %r551;
	add.s32 	%r553, %r152, %r552;
	add.s32 	%r554, %r153, %r553;
	add.s32 	%r555, %r154, %r554;
	add.s32 	%r556, %r155, %r555;
	add.s32 	%r557, %r156, %r556;
	add.s32 	%r558, %r157, %r557;
	add.s32 	%r559, %r158, %r558;
	add.s32 	%r560, %r159, %r559;
	add.s32 	%r561, %r160, %r560;
	add.s32 	%r562, %r161, %r561;
	add.s32 	%r563, %r162, %r562;
	add.s32 	%r564, %r163, %r563;
	add.s32 	%r565, %r164, %r564;
	add.s32 	%r566, %r165, %r565;
	add.s32 	%r567, %r166, %r566;
	add.s32 	%r568, %r167, %r567;
	add.s32 	%r569, %r168, %r568;
	bar.sync 	0;
	st.shared.v2.u32 	[%r147], {%r1037, %r549};
	st.shared.v2.u32 	[%r147+8], {%r550, %r551};
	st.shared.v2.u32 	[%r147+16], {%r552, %r553};
	st.shared.v2.u32 	[%r147+24], {%r554, %r555};
	st.shared.v2.u32 	[%r147+32], {%r556, %r557};
	st.shared.v2.u32 	[%r147+40], {%r558, %r559};
	st.shared.v2.u32 	[%r147+48], {%r560, %r561};
	st.shared.v2.u32 	[%r147+56], {%r562, %r563};
	st.shared.v2.u32 	[%r147+64], {%r564, %r565};
	st.shared.v2.u32 	[%r147+72], {%r566, %r567};
	st.shared.v2.u32 	[%r147+80], {%r568, %r569};
	bar.warp.sync 	-1;
	ld.shared.u32 	%r216, [%r146];
	ld.shared.u32 	%r217, [%r146+128];
	ld.shared.u32 	%r218, [%r146+256];
	ld.shared.u32 	%r219, [%r146+384];
	ld.shared.u32 	%r220, [%r146+512];
	ld.shared.u32 	%r221, [%r146+640];
	ld.shared.u32 	%r222, [%r146+768];
	ld.shared.u32 	%r223, [%r146+896];
	ld.shared.u32 	%r224, [%r146+1024];
	ld.shared.u32 	%r225, [%r146+1152];
	ld.shared.u32 	%r226, [%r146+1280];
	ld.shared.u32 	%r227, [%r146+1408];
	ld.shared.u32 	%r228, [%r146+1536];
	ld.shared.u32 	%r229, [%r146+1664];
	ld.shared.u32 	%r230, [%r146+1792];
	ld.shared.u32 	%r231, [%r146+1920];
	ld.shared.u32 	%r232, [%r146+2048];
	ld.shared.u32 	%r233, [%r146+2176];
	ld.shared.u32 	%r234, [%r146+2304];
	ld.shared.u32 	%r235, [%r146+2432];
	ld.shared.u32 	%r236, [%r146+2560];
	ld.shared.u32 	%r237, [%r146+2688];
	setp.ne.s32 	%p81, %r85, 0;
	@%p81 bra 	$L__BB35_99;
	st.volatile.shared.u32 	[_ZZN3cub18CUB_300001_SM_10006detail4scan16DeviceScanKernelINS2_10policy_hubIiiijN4cuda3std3__44plusIvEEE10Policy1000EPKiPiNS0_13ScanTileStateIiLb1EEES9_NS1_10InputValueIiSE_EEjiLb0EiEEvT0_T1_T2_iT3_T4_T5_E12temp_storage+33792], %r6;
$L__BB35_99:
	ld.param.u32 	%r984, [_ZN3cub18CUB_300001_SM_10006detail4scan16DeviceScanKernelINS2_10policy_hubIiiijN4cuda3std3__44plusIvEEE10Policy1000EPKiPiNS0_13ScanTileStateIiLb1EEES9_NS1_10InputValueIiSE_EEjiLb0EiEEvT0_T1_T2_iT3_T4_T5__param_3];
	ld.param.u64 	%rd59, [_ZN3cub18CUB_300001_SM_10006detail4scan16DeviceScanKernelINS2_10policy_hubIiiijN4cuda3std3__44plusIvEEE10Policy1000EPKiPiNS0_13ScanTileStateIiLb1EEES9_NS1_10InputValueIiSE_EEjiLb0EiEEvT0_T1_T2_iT3_T4_T5__param_1];
	bar.sync 	0;
	ld.volatile.shared.u32 	%r238, [_ZZN3cub18CUB_300001_SM_10006detail4scan16DeviceScanKernelINS2_10policy_hubIiiijN4cuda3std3__44plusIvEEE10Policy1000EPKiPiNS0_13ScanTileStateIiLb1EEES9_NS1_10InputValueIiSE_EEjiLb0EiEEvT0_T1_T2_iT3_T4_T5_E12temp_storage+33792];
	setp.ge.s32 	%p82, %r87, %r238;
	cvt.u64.u32 	%rd35, %r87;
	mov.u32 	%r570, %ctaid.x;
	add.s32 	%r571, %r984, %r570;
	mul.lo.s32 	%r572, %r571, 8448;
	cvt.u64.u32 	%rd36, %r572;
	add.s64 	%rd37, %rd35, %rd36;
	cvta.to.global.u64 	%rd38, %rd59;
	shl.b64 	%rd39, %rd37, 2;
	add.s64 	%rd12, %rd38, %rd39;
	@%p82 bra 	$L__BB35_101;
	st.global.u32 	[%rd12], %r216;
$L__BB35_101:
	setp.ge.s32 	%p83, %r90, %r238;
	@%p83 bra 	$L__BB35_103;
	st.global.u32 	[%rd12+128], %r217;
$L__BB35_103:
	setp.ge.s32 	%p84, %r93, %r238;
	@%p84 bra 	$L__BB35_105;
	st.global.u32 	[%rd12+256], %r218;
$L__BB35_105:
	setp.ge.s32 	%p85, %r96, %r238;
	@%p85 bra 	$L__BB35_107;
	st.global.u32 	[%rd12+384], %r219;
$L__BB35_107:
	mov.u32 	%r573, %tid.x;
	and.b32  	%r574, %r573, 992;
	mul.lo.s32 	%r575, %r574, 22;
	and.b32  	%r576, %r573, 31;
	or.b32  	%r577, %r575, %r576;
	add.s32 	%r578, %r577, 128;
	setp.ge.s32 	%p86, %r578, %r238;
	@%p86 bra 	$L__BB35_109;
	st.global.u32 	[%rd12+512], %r220;
$L__BB35_109:
	add.s32 	%r584, %r577, 160;
	setp.ge.s32 	%p87, %r584, %r238;
	@%p87 bra 	$L__BB35_111;
	st.global.u32 	[%rd12+640], %r221;
$L__BB35_111:
	setp.ge.s32 	%p88, %r103, %r238;
	@%p88 bra 	$L__BB35_113;
	st.global.u32 	[%rd12+768], %r222;
$L__BB35_113:
	add.s32 	%r590, %r577, 224;
	setp.ge.s32 	%p89, %r590, %r238;
	@%p89 bra 	$L__BB35_115;
	st.global.u32 	[%rd12+896], %r223;
$L__BB35_115:
	setp.ge.s32 	%p90, %r108, %r238;
	@%p90 bra 	$L__BB35_117;
	st.global.u32 	[%rd12+1024], %r224;
$L__BB35_117:
	add.s32 	%r596, %r577, 288;
	setp.ge.s32 	%p91, %r596, %r238;
	@%p91 bra 	$L__BB35_119;
	st.global.u32 	[%rd12+1152], %r225;
$L__BB35_119:
	setp.ge.s32 	%p92, %r113, %r238;
	@%p92 bra 	$L__BB35_121;
	st.global.u32 	[%rd12+1280], %r226;
$L__BB35_121:
	setp.ge.s32 	%p93, %r116, %r238;
	@%p93 bra 	$L__BB35_123;
	st.global.u32 	[%rd12+1408], %r227;
$L__BB35_123:
	setp.ge.s32 	%p94, %r119, %r238;
	@%p94 bra 	$L__BB35_125;
	st.global.u32 	[%rd12+1536], %r228;
$L__BB35_125:
	setp.ge.s32 	%p95, %r122, %r238;
	@%p95 bra 	$L__BB35_127;
	st.global.u32 	[%rd12+1664], %r229;
$L__BB35_127:
	add.s32 	%r602, %r577, 448;
	setp.ge.s32 	%p96, %r602, %r238;
	@%p96 bra 	$L__BB35_129;
	st.global.u32 	[%rd12+1792], %r230;
$L__BB35_129:
	setp.ge.s32 	%p97, %r127, %r238;
	@%p97 bra 	$L__BB35_131;
	st.global.u32 	[%rd12+1920], %r231;
$L__BB35_131:
	add.s32 	%r608, %r577, 512;
	setp.ge.s32 	%p98, %r608, %r238;
	@%p98 bra 	$L__BB35_133;
	st.global.u32 	[%rd12+2048], %r232;
$L__BB35_133:
	add.s32 	%r614, %r577, 544;
	setp.ge.s32 	%p99, %r614, %r238;
	@%p99 bra 	$L__BB35_135;
	st.global.u32 	[%rd12+2176], %r233;
$L__BB35_135:
	setp.ge.s32 	%p100, %r134, %r238;
	@%p100 bra 	$L__BB35_137;
	st.global.u32 	[%rd12+2304], %r234;
$L__BB35_137:
	add.s32 	%r620, %r577, 608;
	setp.ge.s32 	%p101, %r620, %r238;
	@%p101 bra 	$L__BB35_139;
	st.global.u32 	[%rd12+2432], %r235;
$L__BB35_139:
	add.s32 	%r626, %r577, 640;
	setp.ge.s32 	%p102, %r626, %r238;
	@%p102 bra 	$L__BB35_141;
	st.global.u32 	[%rd12+2560], %r236;
$L__BB35_141:
	setp.ge.s32 	%p103, %r141, %r238;
	@%p103 bra 	$L__BB35_143;
	st.global.u32 	[%rd12+2688], %r237;
$L__BB35_143:
	ret;

}
	// .globl	_ZN3cub18CUB_300001_SM_10006detail4scan16DeviceScanKernelINS2_10policy_hubIiiijN4cuda3std3__44plusIvEEE10Policy1000EPiSC_NS0_13ScanTileStateIiLb1EEES9_NS1_10InputValueIiSC_EEjiLb0EiEEvT0_T1_T2_iT3_T4_T5_
.visible .entry _ZN3cub18CUB_300001_SM_10006detail4scan16DeviceScanKernelINS2_10policy_hubIiiijN4cuda3std3__44plusIvEEE10Policy1000EPiSC_NS0_13ScanTileStateIiLb1EEES9_NS1_10InputValueIiSC_EEjiLb0EiEEvT0_T1_T2_iT3_T4_T5_(
	.param .u64 .ptr .align 1 _ZN3cub18CUB_300001_SM_10006detail4scan16DeviceScanKernelINS2_10policy_hubIiiijN4cuda3std3__44plusIvEEE10Policy1000EPiSC_NS0_13ScanTileStateIiLb1EEES9_NS1_10InputValueIiSC_EEjiLb0EiEEvT0_T1_T2_iT3_T4_T5__param_0,
	.param .u64 .ptr .align 1 _ZN3cub18CUB_300001_SM_10006detail4scan16DeviceScanKernelINS2_10policy_hubIiiijN4cuda3std3__44plusIvEEE10Policy1000EPiSC_NS0_13ScanTileStateIiLb1EEES9_NS1_10InputValueIiSC_EEjiLb0EiEEvT0_T1_T2_iT3_T4_T5__param_1,
	.param .align 8 .b8 _ZN3cub18CUB_300001_SM_10006detail4scan16DeviceScanKernelINS2_10policy_hubIiiijN4cuda3std3__44plusIvEEE10Policy1000EPiSC_NS0_13ScanTileStateIiLb1EEES9_NS1_10InputValueIiSC_EEjiLb0EiEEvT0_T1_T2_iT3_T4_T5__param_2[8],
	.param .u32 _ZN3cub18CUB_300001_SM_10006detail4scan16DeviceScanKernelINS2_10policy_hubIiiijN4cuda3std3__44plusIvEEE10Policy1000EPiSC_NS0_13ScanTileStateIiLb1EEES9_NS1_10InputValueIiSC_EEjiLb0EiEEvT0_T1_T2_iT3_T4_T5__param_3,
	.param .align 1 .b8 _ZN3cub18CUB_300001_SM_10006detail4scan16DeviceScanKernelINS2_10policy_hubIiiijN4cuda3std3__44plusIvEEE10Policy1000EPiSC_NS0_13ScanTileStateIiLb1EEES9_NS1_10InputValueIiSC_EEjiLb0EiEEvT0_T1_T2_iT3_T4_T5__param_4[1],
	.param .align 8 .b8 _ZN3cub18CUB_300001_SM_10006detail4scan16DeviceScanKernelINS2_10policy_hubIiiijN4cuda3std3__44plusIvEEE10Policy1000EPiSC_NS0_13ScanTileStateIiLb1EEES9_NS1_10InputValueIiSC_EEjiLb0EiEEvT0_T1_T2_iT3_T4_T5__param_5[16],
	.param .u32 _ZN3cub18CUB_300001_SM_10006detail4scan16DeviceScanKernelINS2_10policy_hubIiiijN4cuda3std3__44plusIvEEE10Policy1000EPiSC_NS0_13ScanTileStateIiLb1EEES9_NS1_10InputValueIiSC_EEjiLb0EiEEvT0_T1_T2_iT3_T4_T5__param_6
)
.maxntid 384
{
	.reg .pred 	%p<160>;
	.reg .b16 	%rs<3>;
	.reg .b32 	%r<1038>;
	.reg .b64 	%rd<61>;
	// demoted variable
	.shared .align 16 .b8 _ZZN3cub18CUB_300001_SM_10006detail4scan16DeviceScanKernelINS2_10policy_hubIiiijN4cuda3std3__44plusIvEEE10Policy1000EPiSC_NS0_13ScanTileStateIiLb1EEES9_NS1_10InputValueIiSC_EEjiLb0EiEEvT0_T1_T2_iT3_T4_T5_E12temp_storage[33808];
	ld.param.u32 	%r241, [_ZN3cub18CUB_300001_SM_10006detail4scan16DeviceScanKernelINS2_10policy_hubIiiijN4cuda3std3__44plusIvEEE10Policy1000EPiSC_NS0_13ScanTileStateIiLb1EEES9_NS1_10InputValueIiSC_EEjiLb0EiEEvT0_T1_T2_iT3_T4_T5__param_5];
	bfe.u32 	%r242, %r241, 0, 8;
	cvt.u16.u32 	%rs1, %r242;
	and.b16  	%rs2, %rs1, 255;
	ld.param.u64 	%rd14, [_ZN3cub18CUB_300001_SM_10006detail4scan16DeviceScanKernelINS2_10policy_hubIiiijN4cuda3std3__44plusIvEEE10Policy1000EPiSC_NS0_13ScanTileStateIiLb1EEES9_NS1_10InputValueIiSC_EEjiLb0EiEEvT0_T1_T2_iT3_T4_T5__param_2];
	ld.param.u64 	%rd2, [_ZN3cub18CUB_300001_SM_10006detail4scan16DeviceScanKernelINS2_10policy_hubIiiijN4cuda3std3__44plusIvEEE10Policy1000EPiSC_NS0_13ScanTileStateIiLb1EEES9_NS1_10InputValueIiSC_EEjiLb0EiEEvT0_T1_T2_iT3_T4_T5__param_5+8];
	ld.param.u64 	%rd15, [_ZN3cub18CUB_300001_SM_10006detail4scan16DeviceScanKernelINS2_10policy_hubIiiijN4cuda3std3__44plusIvEEE10Policy1000EPiSC_NS0_13ScanTileStateIiLb1EEES9_NS1_10InputValueIiSC_EEjiLb0EiEEvT0_T1_T2_iT3_T4_T5__param_0];
	ld.param.u32 	%r240, [_ZN3cub18CUB_300001_SM_10006detail4scan16DeviceScanKernelINS2_10policy_hubIiiijN4cuda3std3__44plusIvEEE10Policy1000EPiSC_NS0_13ScanTileStateIiLb1EEES9_NS1_10InputValueIiSC_EEjiLb0EiEEvT0_T1_T2_iT3_T4_T5__param_6];
	cvta.to.global.u64 	%rd1, %rd15;
	setp.eq.s16 	%p1, %rs2, 0;
	@%p1 bra 	$L__BB36_2;
	cvta.to.global.u64 	%rd16, %rd2;
	ld.global.u32 	%r985, [%rd16];
	bra.uni 	$L__BB36_3;
$L__BB36_2:
	cvt.u32.u64 	%r985, %rd2;
$L__BB36_3:
	ld.param.u32 	%r983, [_ZN3cub18CUB_300001_SM_10006detail4scan16DeviceScanKernelINS2_10policy_hubIiiijN4cuda3std3__44plusIvEEE10Policy1000EPiSC_NS0_13ScanTileStateIiLb1EEES9_NS1_10InputValueIiSC_EEjiLb0EiEEvT0_T1_T2_iT3_T4_T5__param_3];
	mov.u32 	%r243, %ctaid.x;
	add.s32 	%r986, %r983, %r243;
	mul.lo.s32 	%r5, %r986, 8448;
	sub.s32 	%r6, %r240, %r5;
	setp.lt.u32 	%p2, %r6, 8449;
	@%p2 bra 	$L__BB36_29;
	cvt.u64.u32 	%rd40, %r5;
	mov.u32 	%r7, %tid.x;
	and.b32  	%r628, %r7, 31;
	and.b32  	%r629, %r7, 992;
	mul.lo.s32 	%r630, %r629, 22;
	or.b32  	%r631, %r630, %r628;
	cvt.u64.u32 	%rd41, %r631;
	add.s64 	%rd4, %rd41, %rd40;
	shl.b64 	%rd42, %rd4, 2;
	add.s64 	%rd43, %rd1, %rd42;
	ld.global.u32 	%r632, [%rd43];
	ld.global.u32 	%r633, [%rd43+128];
	ld.global.u32 	%r634, [%rd43+256];
	ld.global.u32 	%r635, [%rd43+384];
	ld.global.u32 	%r636, [%rd43+512];
	ld.global.u32 	%r637, [%rd43+640];
	ld.global.u32 	%r638, [%rd43+768];
	ld.global.u32 	%r639, [%rd43+896];
	ld.global.u32 	%r640, [%rd43+1024];
	ld.global.u32 	%r641, [%rd43+1152];
	ld.global.u32 	%r642, [%rd43+1280];
	ld.global.u32 	%r643, [%rd43+1408];
	ld.global.u32 	%r644, [%rd43+1536];
	ld.global.u32 	%r645, [%rd43+1664];
	ld.global.u32 	%r646, [%rd43+1792];
	ld.global.u32 	%r647, [%rd43+1920];
	ld.global.u32 	%r648, [%rd43+2048];
	ld.global.u32 	%r649, [%rd43+2176];
	ld.global.u32 	%r650, [%rd43+2304];
	ld.global.u32 	%r651, [%rd43+2432];
	ld.global.u32 	%r652, [%rd43+2560];
	ld.global.u32 	%r653, [%rd43+2688];
	// begin inline asm
	mov.u32 %r627, %laneid;
	// end inline asm
	shr.u32 	%r9, %r7, 5;
	mad.lo.s32 	%r654, %r9, 704, %r627;
	shl.b32 	%r655, %r654, 2;
	mov.u32 	%r656, _ZZN3cub18CUB_300001_SM_10006detail4scan16DeviceScanKernelINS2_10policy_hubIiiijN4cuda3std3__44plusIvEEE10Policy1000EPiSC_NS0_13ScanTileStateIiLb1EEES9_NS1_10InputValueIiSC_EEjiLb0EiEEvT0_T1_T2_iT3_T4_T5_E12temp_storage;
	add.s32 	%r10, %r656, %r655;
	st.shared.u32 	[%r10], %r632;
	st.shared.u32 	[%r10+128], %r633;
	st.shared.u32 	[%r10+256], %r634;
	st.shared.u32 	[%r10+384], %r635;
	st.shared.u32 	[%r10+512], %r636;
	st.shared.u32 	[%r10+640], %r637;
	st.shared.u32 	[%r10+768], %r638;
	st.shared.u32 	[%r10+896], %r639;
	st.shared.u32 	[%r10+1024], %r640;
	st.shared.u32 	[%r10+1152], %r641;
	st.shared.u32 	[%r10+1280], %r642;
	st.shared.u32 	[%r10+1408], %r643;
	st.shared.u32 	[%r10+1536], %r644;
	st.shared.u32 	[%r10+1664], %r645;
	st.shared.u32 	[%r10+1792], %r646;
	st.shared.u32 	[%r10+1920], %r647;
	st.shared.u32 	[%r10+2048], %r648;
	st.shared.u32 	[%r10+2176], %r649;
	st.shared.u32 	[%r10+2304], %r650;
	st.shared.u32 	[%r10+2432], %r651;
	st.shared.u32 	[%r10+2560], %r652;
	st.shared.u32 	[%r10+2688], %r653;
	bar.warp.sync 	-1;
	mad.lo.s32 	%r11, %r627, 84, %r10;
	ld.shared.v2.u32 	{%r12, %r13}, [%r11];
	ld.shared.v2.u32 	{%r14, %r15}, [%r11+8];
	ld.shared.v2.u32 	{%r16, %r17}, [%r11+16];
	ld.shared.v2.u32 	{%r18, %r19}, [%r11+24];
	ld.shared.v2.u32 	{%r20, %r21}, [%r11+32];
	ld.shared.v2.u32 	{%r22, %r23}, [%r11+40];
	ld.shared.v2.u32 	{%r24, %r25}, [%r11+48];
	ld.shared.v2.u32 	{%r26, %r27}, [%r11+56];
	ld.shared.v2.u32 	{%r28, %r29}, [%r11+64];
	ld.shared.v2.u32 	{%r30, %r31}, [%r11+72];
	ld.shared.v2.u32 	{%r32, %r33}, [%r11+80];
	bar.sync 	0;
	setp.ne.s32 	%p104, %r986, 0;
	@%p104 bra 	$L__BB36_9;
	add.s32 	%r878, %r13, %r12;
	add.s32 	%r879, %r14, %r878;
	add.s32 	%r880, %r15, %r879;
	add.s32 	%r881, %r16, %r880;
	add.s32 	%r882, %r17, %r881;
	add.s32 	%r883, %r18, %r882;
	add.s32 	%r884, %r19, %r883;
	add.s32 	%r885, %r20, %r884;
	add.s32 	%r886, %r21, %r885;
	add.s32 	%r887, %r22, %r886;
	add.s32 	%r888, %r23, %r887;
	add.s32 	%r889, %r24, %r888;
	add.s32 	%r890, %r25, %r889;
	add.s32 	%r891, %r26, %r890;
	add.s32 	%r892, %r27, %r891;
	add.s32 	%r893, %r28, %r892;
	add.s32 	%r894, %r29, %r893;
	add.s32 	%r895, %r30, %r894;
	add.s32 	%r896, %r31, %r895;
	add.s32 	%r897, %r32, %r896;
	add.s32 	%r852, %r33, %r897;
	mov.b32 	%r850, 1;
	mov.b32 	%r875, 0;
	mov.b32 	%r877, -1;
	// begin inline asm
	{  .reg .s32 r0;  .reg .pred p;  shfl.sync.up.b32 r0|p, %r852, %r850, %r875, %r877;  @p add.s32 r0, r0, %r852;  mov.s32 %r848, r0;}
	// end inline asm
	mov.b32 	%r856, 2;
	// begin inline asm
	{  .reg .s32 r0;  .reg .pred p;  shfl.sync.up.b32 r0|p, %r848, %r856, %r875, %r877;  @p add.s32 r0, r0, %r848;  mov.s32 %r854, r0;}
	// end inline asm
	mov.b32 	%r862, 4;
	// begin inline asm
	{  .reg .s32 r0;  .reg .pred p;  shfl.sync.up.b32 r0|p, %r854, %r862, %r875, %r877;  @p add.s32 r0, r0, %r854;  mov.s32 %r860, r0;}
	// end inline asm
	mov.b32 	%r868, 8;
	// begin inline asm
	{  .reg .s32 r0;  .reg .pred p;  shfl.sync.up.b32 r0|p, %r860, %r868, %r875, %r877;  @p add.s32 r0, r0, %r860;  mov.s32 %r866, r0;}
	// end inline asm
	mov.b32 	%r874, 16;
	// begin inline asm
	{  .reg .s32 r0;  .reg .pred p;  shfl.sync.up.b32 r0|p, %r866, %r874, %r875, %r877;  @p add.s32 r0, r0, %r866;  mov.s32 %r872, r0;}
	// end inline asm
	setp.ne.s32 	%p146, %r627, 31;
	@%p146 bra 	$L__BB36_7;
	shl.b32 	%r898, %r9, 2;
	add.s32 	%r900, %r656, %r898;
	st.shared.u32 	[%r900+16], %r872;
$L__BB36_7:
	bar.sync 	0;
	ld.shared.v4.u32 	{%r901, %r902, %r903, %r904}, [_ZZN3cub18CUB_300001_SM_10006detail4scan16DeviceScanKernelINS2_10policy_hubIiiijN4cuda3std3__44plusIvEEE10Policy1000EPiSC_NS0_13ScanTileStateIiLb1EEES9_NS1_10InputValueIiSC_EEjiLb0EiEEvT0_T1_T2_iT3_T4_T5_E12temp_storage+16];
	add.s32 	%r905, %r902, %r901;
	setp.eq.s32 	%p147, %r9, 2;
	selp.b32 	%r906, %r905, %r901, %p147;
	add.s32 	%r907, %r905, %r903;
	setp.eq.s32 	%p148, %r9, 3;
	selp.b32 	%r908, %r907, %r906, %p148;
	add.s32 	%r909, %r907, %r904;
	setp.eq.s32 	%p149, %r9, 4;
	selp.b32 	%r910, %r909, %r908, %p149;
	ld.shared.v4.u32 	{%r911, %r912, %r913, %r914}, [_ZZN3cub18CUB_300001_SM_10006detail4scan16DeviceScanKernelINS2_10policy_hubIiiijN4cuda3std3__44plusIvEEE10Policy1000EPiSC_NS0_13ScanTileStateIiLb1EEES9_NS1_10InputValueIiSC_EEjiLb0EiEEvT0_T1_T2_iT3_T4_T5_E12temp_storage+32];
	add.s32 	%r915, %r909, %r911;
	setp.eq.s32 	%p150, %r9, 5;
	selp.b32 	%r916, %r915, %r910, %p150;
	add.s32 	%r917, %r915, %r912;
	setp.eq.s32 	%p151, %r9, 6;
	selp.b32 	%r918, %r917, %r916, %p151;
	add.s32 	%r919, %r917, %r913;
	setp.eq.s32 	%p152, %r9, 7;
	selp.b32 	%r920, %r919, %r918, %p152;
	add.s32 	%r921, %r919, %r914;
	setp.eq.s32 	%p153, %r9, 8;
	selp.b32 	%r922, %r921, %r920, %p153;
	ld.shared.v4.u32 	{%r923, %r924, %r925, %r926}, [_ZZN3cub18CUB_300001_SM_10006detail4scan16DeviceScanKernelINS2_10policy_hubIiiijN4cuda3std3__44plusIvEEE10Policy1000EPiSC_NS0_13ScanTileStateIiLb1EEES9_NS1_10InputValueIiSC_EEjiLb0EiEEvT0_T1_T2_iT3_T4_T5_E12temp_storage+48];
	add.s32 	%r927, %r921, %r923;
	setp.eq.s32 	%p154, %r9, 9;
	selp.b32 	%r928, %r927, %r922, %p154;
	add.s32 	%r929, %r927, %r924;
	setp.eq.s32 	%p155, %r9, 10;
	selp.b32 	%r930, %r929, %r928, %p155;
	add.s32 	%r931, %r929, %r925;
	setp.eq.s32 	%p156, %r9, 11;
	selp.b32 	%r932, %r931, %r930, %p156;
	setp.lt.u32 	%p157, %r7, 32;
	selp.b32 	%r933, 0, %r932, %p157;
	setp.eq.s32 	%p158, %r627, 0;
	sub.s32 	%r934, %r872, %r852;
	selp.b32 	%r935, 0, %r934, %p158;
	add.s32 	%r936, %r935, %r985;
	add.s32 	%r1000, %r936, %r933;
	add.s32 	%r937, %r926, %r985;
	add.s32 	%r37, %r937, %r931;
	setp.ne.s32 	%p159, %r7, 0;
	@%p159 bra 	$L__BB36_28;
	add.s64 	%rd55, %rd14, 256;
	mov.b32 	%r938, 101;
	// begin inline asm
	st.relaxed.gpu.v2.u32 [%rd55], {%r938, %r37};
	// end inline asm
	bra.uni 	$L__BB36_28;
$L__BB36_9:
	add.s32 	%r687, %r13, %r12;
	add.s32 	%r688, %r14, %r687;
	add.s32 	%r689, %r15, %r688;
	add.s32 	%r690, %r16, %r689;
	add.s32 	%r691, %r17, %r690;
	add.s32 	%r692, %r18, %r691;
	add.s32 	%r693, %r19, %r692;
	add.s32 	%r694, %r20, %r693;
	add.s32 	%r695, %r21, %r694;
	add.s32 	%r696, %r22, %r695;
	add.s32 	%r697, %r23, %r696;
	add.s32 	%r698, %r24, %r697;
	add.s32 	%r699, %r25, %r698;
	add.s32 	%r700, %r26, %r699;
	add.s32 	%r701, %r27, %r700;
	add.s32 	%r702, %r28, %r701;
	add.s32 	%r703, %r29, %r702;
	add.s32 	%r704, %r30, %r703;
	add.s32 	%r705, %r31, %r704;
	add.s32 	%r706, %r32, %r705;
	add.s32 	%r661, %r33, %r706;
	mov.b32 	%r659, 1;
	mov.b32 	%r684, 0;
	mov.b32 	%r686, -1;
	// begin inline asm
	{  .reg .s32 r0;  .reg .pred p;  shfl.sync.up.b32 r0|p, %r661, %r659, %r684, %r686;  @p add.s32 r0, r0, %r661;  mov.s32 %r657, r0;}
	// end inline asm
	mov.b32 	%r665, 2;
	// begin inline asm
	{  .reg .s32 r0;  .reg .pred p;  shfl.sync.up.b32 r0|p, %r657, %r665, %r684, %r686;  @p add.s32 r0, r0, %r657;  mov.s32 %r663, r0;}
	// end inline asm
	mov.b32 	%r671, 4;
	// begin inline asm
	{  .reg .s32 r0;  .reg .pred p;  shfl.sync.up.b32 r0|p, %r663, %r671, %r684, %r686;  @p add.s32 r0, r0, %r663;  mov.s32 %r669, r0;}
	// end inline asm
	mov.b32 	%r677, 8;
	// begin inline asm
	{  .reg .s32 r0;  .reg .pred p;  shfl.sync.up.b32 r0|p, %r669, %r677, %r684, %r686;  @p add.s32 r0, r0, %r669;  mov.s32 %r675, r0;}
	// end inline asm
	mov.b32 	%r683, 16;
	// begin inline asm
	{  .reg .s32 r0;  .reg .pred p;  shfl.sync.up.b32 r0|p, %r675, %r683, %r684, %r686;  @p add.s32 r0, r0, %r675;  mov.s32 %r681, r0;}
	// end inline asm
	setp.ne.s32 	%p105, %r627, 31;
	@%p105 bra 	$L__BB36_11;
	shl.b32 	%r707, %r9, 2;
	add.s32 	%r709, %r656, %r707;
	st.shared.u32 	[%r709+16], %r681;
$L__BB36_11:
	sub.s32 	%r710, %r681, %r661;
	bar.sync 	0;
	ld.shared.v4.u32 	{%r711, %r712, %r713, %r714}, [_ZZN3cub18CUB_300001_SM_10006detail4scan16DeviceScanKernelINS2_10policy_hubIiiijN4cuda3std3__44plusIvEEE10Policy1000EPiSC_NS0_13ScanTileStateIiLb1EEES9_NS1_10InputValueIiSC_EEjiLb0EiEEvT0_T1_T2_iT3_T4_T5_E12temp_storage+16];
	add.s32 	%r715, %r712, %r711;
	setp.eq.s32 	%p106, %r9, 2;
	selp.b32 	%r716, %r715, %r711, %p106;
	add.s32 	%r717, %r715, %r713;
	setp.eq.s32 	%p107, %r9, 3;
	selp.b32 	%r718, %r717, %r716, %p107;
	add.s32 	%r719, %r717, %r714;
	setp.eq.s32 	%p108, %r9, 4;
	selp.b32 	%r720, %r719, %r718, %p108;
	ld.shared.v4.u32 	{%r721, %r722, %r723, %r724}, [_ZZN3cub18CUB_300001_SM_10006detail4scan16DeviceScanKernelINS2_10policy_hubIiiijN4cuda3std3__44plusIvEEE10Policy1000EPiSC_NS0_13ScanTileStateIiLb1EEES9_NS1_10InputValueIiSC_EEjiLb0EiEEvT0_T1_T2_iT3_T4_T5_E12temp_storage+32];
	add.s32 	%r725, %r719, %r721;
	setp.eq.s32 	%p109, %r9, 5;
	selp.b32 	%r726, %r725, %r720, %p109;
	add.s32 	%r727, %r725, %r722;
	setp.eq.s32 	%p110, %r9, 6;
	selp.b32 	%r728, %r727, %r726, %p110;
	add.s32 	%r729, %r727, %r723;
	setp.eq.s32 	%p111, %r9, 7;
	selp.b32 	%r730, %r729, %r728, %p111;
	add.s32 	%r731, %r729, %r724;
	setp.eq.s32 	%p112, %r9, 8;
	selp.b32 	%r732, %r731, %r730, %p112;
	ld.shared.v4.u32 	{%r733, %r734, %r735, %r736}, [_ZZN3cub18CUB_300001_SM_10006detail4scan16DeviceScanKernelINS2_10policy_hubIiiijN4cuda3std3__44plusIvEEE10Policy1000EPiSC_NS0_13ScanTileStateIiLb1EEES9_NS1_10InputValueIiSC_EEjiLb0EiEEvT0_T1_T2_iT3_T4_T5_E12temp_storage+48];
	add.s32 	%r737, %r731, %r733;
	setp.eq.s32 	%p113, %r9, 9;
	selp.b32 	%r738, %r737, %r732, %p113;
	add.s32 	%r739, %r737, %r734;
	setp.eq.s32 	%p114, %r9, 10;
	selp.b32 	%r740, %r739, %r738, %p114;
	add.s32 	%r741, %r739, %r735;
	setp.eq.s32 	%p115, %r9, 11;
	selp.b32 	%r742, %r741, %r740, %p115;
	add.s32 	%r40, %r741, %r736;
	setp.gt.u32 	%p116, %r7, 31;
	setp.lt.u32 	%p117, %r7, 32;
	setp.eq.s32 	%p118, %r627, 0;
	selp.b32 	%r743, 0, %r710, %p118;
	add.s32 	%r999, %r742, %r743;
	selp.b32 	%r42, %r710, %r999, %p117;
	@%p116 bra 	$L__BB36_27;
	setp.ne.s32 	%p119, %r7, 0;
	mul.wide.s32 	%rd44, %r986, 8;
	add.s64 	%rd5, %rd14, %rd44;
	@%p119 bra 	$L__BB36_14;
	st.shared.u32 	[_ZZN3cub18CUB_300001_SM_10006detail4scan16DeviceScanKernelINS2_10policy_hubIiiijN4cuda3std3__44plusIvEEE10Policy1000EPiSC_NS0_13ScanTileStateIiLb1EEES9_NS1_10InputValueIiSC_EEjiLb0EiEEvT0_T1_T2_iT3_T4_T5_E12temp_storage+12], %r40;
	add.s64 	%rd45, %rd5, 256;
	mov.b32 	%r744, 100;
	// begin inline asm
	st.relaxed.gpu.v2.u32 [%rd45], {%r744, %r40};
	// end inline asm
$L__BB36_14:
	not.b32 	%r750, %r7;
	add.s32 	%r994, %r986, %r750;
	mov.b32 	%r746, 830;
	// begin inline asm
	nanosleep.u32 %r746;
	// end inline asm
	mul.wide.s32 	%rd47, %r994, 8;
	add.s64 	%rd48, %rd14, %rd47;
	add.s64 	%rd46, %rd48, 256;
	// begin inline asm
	ld.relaxed.gpu.v2.u32 {%r996, %r988}, [%rd46];
	// end inline asm
	mov.b32 	%r989, 952;
$L__BB36_15:
	setp.eq.s32 	%p120, %r996, 99;
	mov.b32 	%r751, -1;
	vote.sync.any.pred 	%p121, %p120, %r751;
	not.pred 	%p122, %p121;
	@%p122 bra 	$L__BB36_17;
	mul.lo.s32 	%r846, %r986, 16807;
	and.b32  	%r986, %r846, 2147483647;
	add.s32 	%r847, %r989, 1;
	rem.u32 	%r843, %r986, %r847;
	// begin inline asm
	nanosleep.u32 %r843;
	// end inline asm
	shr.u32 	%r989, %r989, 1;
	// begin inline asm
	ld.relaxed.gpu.v2.u32 {%r996, %r988}, [%rd46];
	// end inline asm
	bra.uni 	$L__BB36_15;
$L__BB36_17:
	setp.eq.s32 	%p123, %r996, 101;
	mov.b32 	%r778, -1;
	vote.sync.ballot.b32 	%r780, %p123, %r778;
	// begin inline asm
	mov.u32 %r753, %lanemask_ge;
	// end inline asm
	and.b32  	%r781, %r780, %r753;
	or.b32  	%r782, %r781, -2147483648;
	add.s32 	%r783, %r782, -1;
	not.b32 	%r784, %r782;
	and.b32  	%r785, %r784, %r783;
	popc.b32 	%r757, %r785;
	mov.b32 	%r756, 1;
	// begin inline asm
	shfl.sync.down.b32 %r754, %r988, %r756, %r757, %r778;
	// end inline asm
	setp.lt.s32 	%p125, %r627, %r757;
	selp.b32 	%r786, %r754, 0, %p125;
	add.s32 	%r760, %r786, %r988;
	mov.b32 	%r761, 2;
	// begin inline asm
	shfl.sync.down.b32 %r759, %r760, %r761, %r757, %r778;
	// end inline asm
	add.s32 	%r57, %r627, 2;
	setp.gt.s32 	%p126, %r57, %r757;
	selp.b32 	%r787, 0, %r759, %p126;
	add.s32 	%r765, %r760, %r787;
	mov.b32 	%r766, 4;
	// begin inline asm
	shfl.sync.down.b32 %r764, %r765, %r766, %r757, %r778;
	// end inline asm
	add.s32 	%r58, %r627, 4;
	setp.gt.s32 	%p127, %r58, %r757;
	selp.b32 	%r788, 0, %r764, %p127;
	add.s32 	%r770, %r765, %r788;
	mov.b32 	%r771, 8;
	// begin inline asm
	shfl.sync.down.b32 %r769, %r770, %r771, %r757, %r778;
	// end inline asm
	add.s32 	%r59, %r627, 8;
	setp.gt.s32 	%p128, %r59, %r757;
	selp.b32 	%r789, 0, %r769, %p128;
	add.s32 	%r775, %r770, %r789;
	mov.b32 	%r776, 16;
	// begin inline asm
	shfl.sync.down.b32 %r774, %r775, %r776, %r757, %r778;
	// end inline asm
	add.s32 	%r60, %r627, 16;
	setp.gt.s32 	%p129, %r60, %r757;
	selp.b32 	%r790, 0, %r774, %p129;
	add.s32 	%r993, %r775, %r790;
	add.s64 	%rd7, %rd14, 256;
	mov.b32 	%r990, 952;
$L__BB36_18:
	setp.ne.s32 	%p130, %r996, 101;
	mov.b32 	%r791, -1;
	vote.sync.all.pred 	%p131, %p130, %r791;
	not.pred 	%p132, %p131;
	@%p132 bra 	$L__BB36_23;
	shr.u32 	%r990, %r990, 1;
	mul.wide.s32 	%rd51, %r994, 8;
	add.s64 	%rd52, %rd7, %rd51;
	add.s64 	%rd50, %rd52, -256;
	// begin inline asm
	ld.relaxed.gpu.v2.u32 {%r996, %r997}, [%rd50];
	// end inline asm
	mov.u32 	%r998, %r990;
$L__BB36_20:
	setp.eq.s32 	%p136, %r996, 99;
	mov.b32 	%r799, -1;
	vote.sync.any.pred 	%p137, %p136, %r799;
	not.pred 	%p138, %p137;
	@%p138 bra 	$L__BB36_22;
	mul.lo.s32 	%r841, %r986, 16807;
	and.b32  	%r986, %r841, 2147483647;
	add.s32 	%r842, %r998, 1;
	rem.u32 	%r838, %r986, %r842;
	// begin inline asm
	nanosleep.u32 %r838;
	// end inline asm
	shr.u32 	%r998, %r998, 1;
	// begin inline asm
	ld.relaxed.gpu.v2.u32 {%r996, %r997}, [%rd50];
	// end inline asm
	bra.uni 	$L__BB36_20;
$L__BB36_22:
	setp.eq.s32 	%p139, %r996, 101;
	mov.b32 	%r825, -1;
	vote.sync.ballot.b32 	%r826, %p139, %r825;
	and.b32  	%r827, %r826, %r753;
	or.b32  	%r828, %r827, -2147483648;
	add.s32 	%r829, %r828, -1;
	not.b32 	%r830, %r828;
	and.b32  	%r831, %r830, %r829;
	popc.b32 	%r804, %r831;
	mov.b32 	%r803, 1;
	// begin inline asm
	shfl.sync.down.b32 %r801, %r997, %r803, %r804, %r825;
	// end inline asm
	setp.lt.s32 	%p141, %r627, %r804;
	selp.b32 	%r832, %r801, 0, %p141;
	add.s32 	%r807, %r832, %r997;
	mov.b32 	%r808, 2;
	// begin inline asm
	shfl.sync.down.b32 %r806, %r807, %r808, %r804, %r825;
	// end inline asm
	setp.gt.s32 	%p142, %r57, %r804;
	selp.b32 	%r833, 0, %r806, %p142;
	add.s32 	%r812, %r807, %r833;
	mov.b32 	%r813, 4;
	// begin inline asm
	shfl.sync.down.b32 %r811, %r812, %r813, %r804, %r825;
	// end inline asm
	setp.gt.s32 	%p143, %r58, %r804;
	selp.b32 	%r834, 0, %r811, %p143;
	add.s32 	%r817, %r812, %r834;
	mov.b32 	%r818, 8;
	// begin inline asm
	shfl.sync.down.b32 %r816, %r817, %r818, %r804, %r825;
	// end inline asm
	setp.gt.s32 	%p144, %r59, %r804;
	selp.b32 	%r835, 0, %r816, %p144;
	add.s32 	%r822, %r817, %r835;
	mov.b32 	%r823, 16;
	// begin inline asm
	shfl.sync.down.b32 %r821, %r822, %r823, %r804, %r825;
	// end inline asm
	setp.gt.s32 	%p145, %r60, %r804;
	selp.b32 	%r836, 0, %r821, %p145;
	add.s32 	%r837, %r836, %r993;
	add.s32 	%r993, %r837, %r822;
	add.s32 	%r994, %r994, -32;
	bra.uni 	$L__BB36_18;
$L__BB36_23:
	@%p119 bra 	$L__BB36_25;
	add.s32 	%r794, %r993, %r40;
	add.s64 	%rd49, %rd5, 256;
	mov.b32 	%r793, 101;
	// begin inline asm
	st.relaxed.gpu.v2.u32 [%rd49], {%r793, %r794};
	// end inline asm
	st.shared.u32 	[_ZZN3cub18CUB_300001_SM_10006detail4scan16DeviceScanKernelINS2_10policy_hubIiiijN4cuda3std3__44plusIvEEE10Policy1000EPiSC_NS0_13ScanTileStateIiLb1EEES9_NS1_10InputValueIiSC_EEjiLb0EiEEvT0_T1_T2_iT3_T4_T5_E12temp_storage+4], %r993;
	st.shared.u32 	[_ZZN3cub18CUB_300001_SM_10006detail4scan16DeviceScanKernelINS2_10policy_hubIiiijN4cuda3std3__44plusIvEEE10Policy1000EPiSC_NS0_13ScanTileStateIiLb1EEES9_NS1_10InputValueIiSC_EEjiLb0EiEEvT0_T1_T2_iT3_T4_T5_E12temp_storage+8], %r794;
$L__BB36_25:
	setp.ne.s32 	%p134, %r627, 0;
	mov.u32 	%r999, %r42;
	@%p134 bra 	$L__BB36_27;
	st.shared.u32 	[_ZZN3cub18CUB_300001_SM_10006detail4scan16DeviceScanKernelINS2_10policy_hubIiiijN4cuda3std3__44plusIvEEE10Policy1000EPiSC_NS0_13ScanTileStateIiLb1EEES9_NS1_10InputValueIiSC_EEjiLb0EiEEvT0_T1_T2_iT3_T4_T5_E12temp_storage+76], %r993;
	mov.u32 	%r999, %r993;
$L__BB36_27:
	bar.sync 	0;
	setp.eq.s32 	%p135, %r7, 0;
	ld.shared.u32 	%r795, [_ZZN3cub18CUB_300001_SM_10006detail4scan16DeviceScanKernelINS2_10policy_hubIiiijN4cuda3std3__44plusIvEEE10Policy1000EPiSC_NS0_13ScanTileStateIiLb1EEES9_NS1_10InputValueIiSC_EEjiLb0EiEEvT0_T1_T2_iT3_T4_T5_E12temp_storage+76];
	selp.b32 	%r796, 0, %r795, %p135;
	add.s32 	%r1000, %r796, %r999;
$L__BB36_28:
	ld.param.u64 	%rd60, [_ZN3cub18CUB_300001_SM_10006detail4scan16DeviceScanKernelINS2_10policy_hubIiiijN4cuda3std3__44plusIvEEE10Policy1000EPiSC_NS0_13ScanTileStateIiLb1EEES9_NS1_10InputValueIiSC_EEjiLb0EiEEvT0_T1_T2_iT3_T4_T5__param_1];
	add.s32 	%r940, %r1000, %r12;
	add.s32 	%r941, %r13, %r940;
	add.s32 	%r942, %r14, %r941;
	add.s32 	%r943, %r15, %r942;
	add.s32 	%r944, %r16, %r943;
	add.s32 	%r945, %r17, %r944;
	add.s32 	%r946, %r18, %r945;
	add.s32 	%r947, %r19, %r946;
	add.s32 	%r948, %r20, %r947;
	add.s32 	%r949, %r21, %r948;
	add.s32 	%r950, %r22, %r949;
	add.s32 	%r951, %r23, %r950;
	add.s32 	%r952, %r24, %r951;
	add.s32 	%r953, %r25, %r952;
	add.s32 	%r954, %r26, %r953;
	add.s32 	%r955, %r27, %r954;
	add.s32 	%r956, %r28, %r955;
	add.s32 	%r957, %r29, %r956;
	add.s32 	%r958, %r30, %r957;
	add.s32 	%r959, %r31, %r958;
	add.s32 	%r960, %r32, %r959;
	bar.sync 	0;
	st.shared.v2.u32 	[%r11], {%r1000, %r940};
	st.shared.v2.u32 	[%r11+8], {%r941, %r942};
	st.shared.v2.u32 	[%r11+16], {%r943, %r944};
	st.shared.v2.u32 	[%r11+24], {%r945, %r946};
	st.shared.v2.u32 	[%r11+32], {%r947, %r948};
	st.shared.v2.u32 	[%r11+40], {%r949, %r950};
	st.shared.v2.u32 	[%r11+48], {%r951, %r952};
	st.shared.v2.u32 	[%r11+56], {%r953, %r954};
	st.shared.v2.u32 	[%r11+64], {%r955, %r956};
	st.shared.v2.u32 	[%r11+72], {%r957, %r958};
	st.shared.v2.u32 	[%r11+80], {%r959, %r960};
	bar.warp.sync 	-1;
	ld.shared.u32 	%r961, [%r10];
	ld.shared.u32 	%r962, [%r10+128];
	ld.shared.u32 	%r963, [%r10+256];
	ld.shared.u32 	%r964, [%r10+384];
	ld.shared.u32 	%r965, [%r10+512];
	ld.shared.u32 	%r966, [%r10+640];
	ld.shared.u32 	%r967, [%r10+768];
	ld.shared.u32 	%r968, [%r10+896];
	ld.shared.u32 	%r969, [%r10+1024];
	ld.shared.u32 	%r970, [%r10+1152];
	ld.shared.u32 	%r971, [%r10+1280];
	ld.shared.u32 	%r972, [%r10+1408];
	ld.shared.u32 	%r973, [%r10+1536];
	ld.shared.u32 	%r974, [%r10+1664];
	ld.shared.u32 	%r975, [%r10+1792];
	ld.shared.u32 	%r976, [%r10+1920];
	ld.shared.u32 	%r977, [%r10+2048];
	ld.shared.u32 	%r978, [%r10+2176];
	ld.shared.u32 	%r979, [%r10+2304];
	ld.shared.u32 	%r980, [%r10+2432];
	ld.shared.u32 	%r981, [%r10+2560];
	ld.shared.u32 	%r982, [%r10+2688];
	cvta.to.global.u64 	%rd56, %rd60;
	add.s64 	%rd58, %rd56, %rd42;
	st.global.u32 	[%rd58], %r961;
	st.global.u32 	[%rd58+128], %r962;
	st.global.u32 	[%rd58+256], %r963;
	st.global.u32 	[%rd58+384], %r964;
	st.global.u32 	[%rd58+512], %r965;
	st.global.u32 	[%rd58+640], %r966;
	st.global.u32 	[%rd58+768], %r967;
	st.global.u32 	[%rd58+896], %r968;
	st.global.u32 	[%rd58+1024], %r969;
	st.global.u32 	[%rd58+1152], %r970;
	st.global.u32 	[%rd58+1280], %r971;
	st.global.u32 	[%rd58+1408], %r972;
	st.global.u32 	[%rd58+1536], %r973;
	st.global.u32 	[%rd58+1664], %r974;
	st.global.u32 	[%rd58+1792], %r975;
	st.global.u32 	[%rd58+1920], %r976;
	st.global.u32 	[%rd58+2048], %r977;
	st.global.u32 	[%rd58+2176], %r978;
	st.global.u32 	[%rd58+2304], %r979;
	st.global.u32 	[%rd58+2432], %r980;
	st.global.u32 	[%rd58+2560], %r981;
	st.global.u32 	[%rd58+2688], %r982;
	bra.uni 	$L__BB36_143;
$L__BB36_29:
	setp.eq.s32 	%p3, %r6, 0;
	@%p3 bra 	$L__BB36_143;
	mul.wide.u32 	%rd17, %r5, 4;
	add.s64 	%rd18, %rd1, %rd17;
	mov.u32 	%r85, %tid.x;
	ld.global.u32 	%r1022, [%rd18];
	and.b32  	%r244, %r85, 31;
	and.b32  	%r245, %r85, 992;
	mul.lo.s32 	%r246, %r245, 22;
	or.b32  	%r87, %r246, %r244;
	setp.ge.u32 	%p4, %r87, %r6;
	shl.b32 	%r247, %r87, 2;
	cvt.u64.u32 	%rd19, %r247;
	add.s64 	%rd9, %rd18, %rd19;
	mov.u32 	%r1001, %r1022;
	@%p4 bra 	$L__BB36_32;
	ld.global.u32 	%r1001, [%rd9];
$L__BB36_32:
	add.s32 	%r90, %r87, 32;
	setp.ge.u32 	%p5, %r90, %r6;
	mov.u32 	%r1002, %r1022;
	@%p5 bra 	$L__BB36_34;
	ld.global.u32 	%r1002, [%rd9+128];
$L__BB36_34:
	add.s32 	%r93, %r87, 64;
	setp.ge.u32 	%p6, %r93, %r6;
	mov.u32 	%r1003, %r1022;
	@%p6 bra 	$L__BB36_36;
	ld.global.u32 	%r1003, [%rd9+256];
$L__BB36_36:
	add.s32 	%r96, %r87, 96;
	setp.ge.u32 	%p7, %r96, %r6;
	mov.u32 	%r1004, %r1022;
	@%p7 bra 	$L__BB36_38;
	ld.global.u32 	%r1004, [%rd9+384];
$L__BB36_38:
	add.s32 	%r248, %r87, 128;
	setp.ge.u32 	%p8, %r248, %r6;
	mov.u32 	%r1005, %r1022;
	@%p8 bra 	$L__BB36_40;
	ld.global.u32 	%r1005, [%rd9+512];
$L__BB36_40:
	add.s32 	%r249, %r87, 160;
	setp.ge.u32 	%p9, %r249, %r6;
	mov.u32 	%r1006, %r1022;
	@%p9 bra 	$L__BB36_42;
	ld.global.u32 	%r1006, [%rd9+640];
$L__BB36_42:
	add.s32 	%r103, %r87, 192;
	setp.ge.u32 	%p10, %r103, %r6;
	mov.u32 	%r1007, %r1022;
	@%p10 bra 	$L__BB36_44;
	ld.global.u32 	%r1007, [%rd9+768];
$L__BB36_44:
	add.s32 	%r250, %r87, 224;
	setp.ge.u32 	%p11, %r250, %r6;
	mov.u32 	%r1008, %r1022;
	@%p11 bra 	$L__BB36_46;
	ld.global.u32 	%r1008, [%rd9+896];
$L__BB36_46:
	add.s32 	%r108, %r87, 256;
	setp.ge.u32 	%p12, %r108, %r6;
	mov.u32 	%r1009, %r1022;
	@%p12 bra 	$L__BB36_48;
	ld.global.u32 	%r1009, [%rd9+1024];
$L__BB36_48:
	add.s32 	%r251, %r87, 288;
	setp.ge.u32 	%p13, %r251, %r6;
	mov.u32 	%r1010, %r1022;
	@%p13 bra 	$L__BB36_50;
	ld.global.u32 	%r1010, [%rd9+1152];
$L__BB36_50:
	add.s32 	%r113, %r87, 320;
	setp.ge.u32 	%p14, %r113, %r6;
	mov.u32 	%r1011, %r1022;
	@%p14 bra 	$L__BB36_52;
	ld.global.u32 	%r1011, [%rd9+1280];
$L__BB36_52:
	add.s32 	%r116, %r87, 352;
	setp.ge.u32 	%p15, %r116, %r6;
	mov.u32 	%r1012, %r1022;
	@%p15 bra 	$L__BB36_54;
	ld.global.u32 	%r1012, [%rd9+1408];
$L__BB36_54:
	add.s32 	%r119, %r87, 384;
	setp.ge.u32 	%p16, %r119, %r6;
	mov.u32 	%r1013, %r1022;
	@%p16 bra 	$L__BB36_56;
	ld.global.u32 	%r1013, [%rd9+1536];
$L__BB36_56:
	add.s32 	%r122, %r87, 416;
	setp.ge.u32 	%p17, %r122, %r6;
	mov.u32 	%r1014, %r1022;
	@%p17 bra 	$L__BB36_58;
	ld.global.u32 	%r1014, [%rd9+1664];
$L__BB36_58:
	add.s32 	%r252, %r87, 448;
	setp.ge.u32 	%p18, %r252, %r6;
	mov.u32 	%r1015, %r1022;
	@%p18 bra 	$L__BB36_60;
	ld.global.u32 	%r1015, [%rd9+1792];
$L__BB36_60:
	add.s32 	%r127, %r87, 480;
	setp.ge.u32 	%p19, %r127, %r6;
	mov.u32 	%r1016, %r1022;
	@%p19 bra 	$L__BB36_62;
	ld.global.u32 	%r1016, [%rd9+1920];
$L__BB36_62:
	add.s32 	%r253, %r87, 512;
	setp.ge.u32 	%p20, %r253, %r6;
	mov.u32 	%r1017, %r1022;
	@%p20 bra 	$L__BB36_64;
	ld.global.u32 	%r1017, [%rd9+2048];
$L__BB36_64:
	add.s32 	%r254, %r87, 544;
	setp.ge.u32 	%p21, %r254, %r6;
	mov.u32 	%r1018, %r1022;
	@%p21 bra 	$L__BB36_66;
	ld.global.u32 	%r1018, [%rd9+2176];
$L__BB36_66:
	add.s32 	%r134, %r87, 576;
	setp.ge.u32 	%p22, %r134, %r6;
	mov.u32 	%r1019, %r1022;
	@%p22 bra 	$L__BB36_68;
	ld.global.u32 	%r1019, [%rd9+2304];
$L__BB36_68:
	add.s32 	%r255, %r87, 608;
	setp.ge.u32 	%p23, %r255, %r6;
	mov.u32 	%r1020, %r1022;
	@%p23 bra 	$L__BB36_70;
	ld.global.u32 	%r1020, [%rd9+2432];
$L__BB36_70:
	add.s32 	%r256, %r87, 640;
	setp.ge.u32 	%p24, %r256, %r6;
	mov.u32 	%r1021, %r1022;
	@%p24 bra 	$L__BB36_72;
	ld.global.u32 	%r1021, [%rd9+2560];
$L__BB36_72:
	add.s32 	%r141, %r87, 672;
	setp.ge.u32 	%p25, %r141, %r6;
	@%p25 bra 	$L__BB36_74;
	ld.global.u32 	%r1022, [%rd9+2688];
$L__BB36_74:
	// begin inline asm
	mov.u32 %r257, %laneid;
	// end inline asm
	shr.u32 	%r145, %r85, 5;
	mad.lo.s32 	%r258, %r145, 704, %r257;
	shl.b32 	%r259, %r258, 2;
	mov.u32 	%r260, _ZZN3cub18CUB_300001_SM_10006detail4scan16DeviceScanKernelINS2_10policy_hubIiiijN4cuda3std3__44plusIvEEE10Policy1000EPiSC_NS0_13ScanTileStateIiLb1EEES9_NS1_10InputValueIiSC_EEjiLb0EiEEvT0_T1_T2_iT3_T4_T5_E12temp_storage;
	add.s32 	%r146, %r260, %r259;
	st.shared.u32 	[%r146], %r1001;
	st.shared.u32 	[%r146+128], %r1002;
	st.shared.u32 	[%r146+256], %r1003;
	st.shared.u32 	[%r146+384], %r1004;
	st.shared.u32 	[%r146+512], %r1005;
	st.shared.u32 	[%r146+640], %r1006;
	st.shared.u32 	[%r146+768], %r1007;
	st.shared.u32 	[%r146+896], %r1008;
	st.shared.u32 	[%r146+1024], %r1009;
	st.shared.u32 	[%r146+1152], %r1010;
	st.shared.u32 	[%r146+1280], %r1011;
	st.shared.u32 	[%r146+1408], %r1012;
	st.shared.u32 	[%r146+1536], %r1013;
	st.shared.u32 	[%r146+1664], %r1014;
	st.shared.u32 	[%r146+1792], %r1015;
	st.shared.u32 	[%r146+1920], %r1016;
	st.shared.u32 	[%r146+2048], %r1017;
	st.shared.u32 	[%r146+2176], %r1018;
	st.shared.u32 	[%r146+2304], %r1019;
	st.shared.u32 	[%r146+2432], %r1020;
	st.shared.u32 	[%r146+2560], %r1021;
	st.shared.u32 	[%r146+2688], %r1022;
	bar.warp.sync 	-1;
	mad.lo.s32 	%r147, %r257, 84, %r146;
	ld.shared.v2.u32 	{%r148, %r149}, [%r147];
	ld.shared.v2.u32 	{%r150, %r151}, [%r147+8];
	ld.shared.v2.u32 	{%r152, %r153}, [%r147+16];
	ld.shared.v2.u32 	{%r154, %r155}, [%r147+24];
	ld.shared.v2.u32 	{%r156, %r157}, [%r147+32];
	ld.shared.v2.u32 	{%r158, %r159}, [%r147+40];
	ld.shared.v2.u32 	{%r160, %r161}, [%r147+48];
	ld.shared.v2.u32 	{%r162, %r163}, [%r147+56];
	ld.shared.v2.u32 	{%r164, %r165}, [%r147+64];
	ld.shared.v2.u32 	{%r166, %r167}, [%r147+72];
	ld.shared.v2.u32 	{%r168, %r169}, [%r147+80];
	bar.sync 	0;
	setp.ne.s32 	%p26, %r986, 0;
	@%p26 bra 	$L__BB36_78;
	add.s32 	%r490, %r149, %r148;
	add.s32 	%r491, %r150, %r490;
	add.s32 	%r492, %r151, %r491;
	add.s32 	%r493, %r152, %r492;
	add.s32 	%r494, %r153, %r493;
	add.s32 	%r495, %r154, %r494;
	add.s32 	%r496, %r155, %r495;
	add.s32 	%r497, %r156, %r496;
	add.s32 	%r498, %r157, %r497;
	add.s32 	%r499, %r158, %r498;
	add.s32 	%r500, %r159, %r499;
	add.s32 	%r501, %r160, %r500;
	add.s32 	%r502, %r161, %r501;
	add.s32 	%r503, %r162, %r502;
	add.s32 	%r504, %r163, %r503;
	add.s32 	%r505, %r164, %r504;
	add.s32 	%r506, %r165, %r505;
	add.s32 	%r507, %r166, %r506;
	add.s32 	%r508, %r167, %r507;
	add.s32 	%r509, %r168, %r508;
	add.s32 	%r464, %r169, %r509;
	mov.b32 	%r462, 1;
	mov.b32 	%r487, 0;
	mov.b32 	%r489, -1;
	// begin inline asm
	{  .reg .s32 r0;  .reg .pred p;  shfl.sync.up.b32 r0|p, %r464, %r462, %r487, %r489;  @p add.s32 r0, r0, %r464;  mov.s32 %r460, r0;}
	// end inline asm
	mov.b32 	%r468, 2;
	// begin inline asm
	{  .reg .s32 r0;  .reg .pred p;  shfl.sync.up.b32 r0|p, %r460, %r468, %r487, %r489;  @p add.s32 r0, r0, %r460;  mov.s32 %r466, r0;}
	// end inline asm
	mov.b32 	%r474, 4;
	// begin inline asm
	{  .reg .s32 r0;  .reg .pred p;  shfl.sync.up.b32 r0|p, %r466, %r474, %r487, %r489;  @p add.s32 r0, r0, %r466;  mov.s32 %r472, r0;}
	// end inline asm
	mov.b32 	%r480, 8;
	// begin inline asm
	{  .reg .s32 r0;  .reg .pred p;  shfl.sync.up.b32 r0|p, %r472, %r480, %r487, %r489;  @p add.s32 r0, r0, %r472;  mov.s32 %r478, r0;}
	// end inline asm
	mov.b32 	%r486, 16;
	// begin inline asm
	{  .reg .s32 r0;  .reg .pred p;  shfl.sync.up.b32 r0|p, %r478, %r486, %r487, %r489;  @p add.s32 r0, r0, %r478;  mov.s32 %r484, r0;}
	// end inline asm
	setp.ne.s32 	%p68, %r257, 31;
	@%p68 bra 	$L__BB36_77;
	shl.b32 	%r510, %r145, 2;
	mov.u32 	%r511, _ZZN3cub18CUB_300001_SM_10006detail4scan16DeviceScanKernelINS2_10policy_hubIiiijN4cuda3std3__44plusIvEEE10Policy1000EPiSC_NS0_13ScanTileStateIiLb1EEES9_NS1_10InputValueIiSC_EEjiLb0EiEEvT0_T1_T2_iT3_T4_T5_E12temp_storage;
	add.s32 	%r512, %r511, %r510;
	st.shared.u32 	[%r512+16], %r484;
$L__BB36_77:
	bar.sync 	0;
	ld.shared.v4.u32 	{%r513, %r514, %r515, %r516}, [_ZZN3cub18CUB_300001_SM_10006detail4scan16DeviceScanKernelINS2_10policy_hubIiiijN4cuda3std3__44plusIvEEE10Policy1000EPiSC_NS0_13ScanTileStateIiLb1EEES9_NS1_10InputValueIiSC_EEjiLb0EiEEvT0_T1_T2_iT3_T4_T5_E12temp_storage+16];
	add.s32 	%r517, %r514, %r513;
	setp.eq.s32 	%p69, %r145, 2;
	selp.b32 	%r518, %r517, %r513, %p69;
	add.s32 	%r519, %r517, %r515;
	setp.eq.s32 	%p70, %r145, 3;
	selp.b32 	%r520, %r519, %r518, %p70;
	add.s32 	%r521, %r519, %r516;
	setp.eq.s32 	%p71, %r145, 4;
	selp.b32 	%r522, %r521, %r520, %p71;
	ld.shared.v4.u32 	{%r523, %r524, %r525, %r526}, [_ZZN3cub18CUB_300001_SM_10006detail4scan16DeviceScanKernelINS2_10policy_hubIiiijN4cuda3std3__44plusIvEEE10Policy1000EPiSC_NS0_13ScanTileStateIiLb1EEES9_NS1_10InputValueIiSC_EEjiLb0EiEEvT0_T1_T2_iT3_T4_T5_E12temp_storage+32];
	add.s32 	%r527, %r521, %r523;
	setp.eq.s32 	%p72, %r145, 5;
	selp.b32 	%r528, %r527, %r522, %p72;
	add.s32 	%r529, %r527, %r524;
	setp.eq.s32 	%p73, %r145, 6;
	selp.b32 	%r530, %r529, %r528, %p73;
	add.s32 	%r531, %r529, %r525;
	setp.eq.s32 	%p74, %r145, 7;
	selp.b32 	%r532, %r531, %r530, %p74;
	add.s32 	%r533, %r531, %r526;
	setp.eq.s32 	%p75, %r145, 8;
	selp.b32 	%r534, %r533, %r532, %p75;
	.pragma "used_bytes_mask 4095";
	ld.shared.v4.u32 	{%r535, %r536, %r537, %r538}, [_ZZN3cub18CUB_300001_SM_10006detail4scan16DeviceScanKernelINS2_10policy_hubIiiijN4cuda3std3__44plusIvEEE10Policy1000EPiSC_NS0_13ScanTileStateIiLb1EEES9_NS1_10InputValueIiSC_EEjiLb0EiEEvT0_T1_T2_iT3_T4_T5_E12temp_storage+48];
	add.s32 	%r539, %r533, %r535;
	setp.eq.s32 	%p76, %r145, 9;
	selp.b32 	%r540, %r539, %r534, %p76;
	add.s32 	%r541, %r539, %r536;
	setp.eq.s32 	%p77, %r145, 10;
	selp.b32 	%r542, %r541, %r540, %p77;
	add.s32 	%r543, %r541, %r537;
	setp.eq.s32 	%p78, %r145, 11;
	selp.b32 	%r544, %r543, %r542, %p78;
	setp.lt.u32 	%p79, %r85, 32;
	selp.b32 	%r545, 0, %r544, %p79;
	setp.eq.s32 	%p80, %r257, 0;
	sub.s32 	%r546, %r484, %r464;
	selp.b32 	%r547, 0, %r546, %p80;
	add.s32 	%r548, %r547, %r985;
	add.s32 	%r1037, %r548, %r545;
	bra.uni 	$L__BB36_97;
$L__BB36_78:
	add.s32 	%r291, %r149, %r148;
	add.s32 	%r292, %r150, %r291;
	add.s32 	%r293, %r151, %r292;
	add.s32 	%r294, %r152, %r293;
	add.s32 	%r295, %r153, %r294;
	add.s32 	%r296, %r154, %r295;
	add.s32 	%r297, %r155, %r296;
	add.s32 	%r298, %r156, %r297;
	add.s32 	%r299, %r157, %r298;
	add.s32 	%r300, %r158, %r299;
	add.s32 	%r301, %r159, %r300;
	add.s32 	%r302, %r160, %r301;
	add.s32 	%r303, %r161, %r302;
	add.s32 	%r304, %r162, %r303;
	add.s32 	%r305, %r163, %r304;
	add.s32 	%r306, %r164, %r305;
	add.s32 	%r307, %r165, %r306;
	add.s32 	%r308, %r166, %r307;
	add.s32 	%r309, %r167, %r308;
	add.s32 	%r310, %r168, %r309;
	add.s32 	%r265, %r169, %r310;
	mov.b32 	%r263, 1;
	mov.b32 	%r288, 0;
	mov.b32 	%r290, -1;
	// begin inline asm
	{  .reg .s32 r0;  .reg .pred p;  shfl.sync.up.b32 r0|p, %r265, %r263, %r288, %r290;  @p add.s32 r0, r0, %r265;  mov.s32 %r261, r0;}
	// end inline asm
	mov.b32 	%r269, 2;
	// begin inline asm
	{  .reg .s32 r0;  .reg .pred p;  shfl.sync.up.b32 r0|p, %r261, %r269, %r288, %r290;  @p add.s32 r0, r0, %r261;  mov.s32 %r267, r0;}
	// end inline asm
	mov.b32 	%r275, 4;
	// begin inline asm
	{  .reg .s32 r0;  .reg .pred p;  shfl.sync.up.b32 r0|p, %r267, %r275, %r288, %r290;  @p add.s32 r0, r0, %r267;  mov.s32 %r273, r0;}
	// end inline asm
	mov.b32 	%r281, 8;
	// begin inline asm
	{  .reg .s32 r0;  .reg .pred p;  shfl.sync.up.b32 r0|p, %r273, %r281, %r288, %r290;  @p add.s32 r0, r0, %r273;  mov.s32 %r279, r0;}
	// end inline asm
	mov.b32 	%r287, 16;
	// begin inline asm
	{  .reg .s32 r0;  .reg .pred p;  shfl.sync.up.b32 r0|p, %r279, %r287, %r288, %r290;  @p add.s32 r0, r0, %r279;  mov.s32 %r285, r0;}
	// end inline asm
	setp.ne.s32 	%p27, %r257, 31;
	@%p27 bra 	$L__BB36_80;
	shl.b32 	%r311, %r145, 2;
	mov.u32 	%r312, _ZZN3cub18CUB_300001_SM_10006detail4scan16DeviceScanKernelINS2_10policy_hubIiiijN4cuda3std3__44plusIvEEE10Policy1000EPiSC_NS0_13ScanTileStateIiLb1EEES9_NS1_10InputValueIiSC_EEjiLb0EiEEvT0_T1_T2_iT3_T4_T5_E12temp_storage;
	add.s32 	%r313, %r312, %r311;
	st.shared.u32 	[%r313+16], %r285;
$L__BB36_80:
	sub.s32 	%r314, %r285, %r265;
	bar.sync 	0;
	ld.shared.v4.u32 	{%r315, %r316, %r317, %r318}, [_ZZN3cub18CUB_300001_SM_10006detail4scan16DeviceScanKernelINS2_10policy_hubIiiijN4cuda3std3__44plusIvEEE10Policy1000EPiSC_NS0_13ScanTileStateIiLb1EEES9_NS1_10InputValueIiSC_EEjiLb0EiEEvT0_T1_T2_iT3_T4_T5_E12temp_storage+16];
	add.s32 	%r319, %r316, %r315;
	setp.eq.s32 	%p28, %r145, 2;
	selp.b32 	%r320, %r319, %r315, %p28;
	add.s32 	%r321, %r319, %r317;
	setp.eq.s32 	%p29, %r145, 3;
	selp.b32 	%r322, %r321, %r320, %p29;
	add.s32 	%r323, %r321, %r318;
	setp.eq.s32 	%p30, %r145, 4;
	selp.b32 	%r324, %r323, %r322, %p30;
	ld.shared.v4.u32 	{%r325, %r326, %r327, %r328}, [_ZZN3cub18CUB_300001_SM_10006detail4scan16DeviceScanKernelINS2_10policy_hubIiiijN4cuda3std3__44plusIvEEE10Policy1000EPiSC_NS0_13ScanTileStateIiLb1EEES9_NS1_10InputValueIiSC_EEjiLb0EiEEvT0_T1_T2_iT3_T4_T5_E12temp_storage+32];
	add.s32 	%r329, %r323, %r325;
	setp.eq.s32 	%p31, %r145, 5;
	selp.b32 	%r330, %r329, %r324, %p31;
	add.s32 	%r331, %r329, %r326;
	setp.eq.s32 	%p32, %r145, 6;
	selp.b32 	%r332, %r331, %r330, %p32;
	add.s32 	%r333, %r331, %r327;
	setp.eq.s32 	%p33, %r145, 7;
	selp.b32 	%r334, %r333, %r332, %p33;
	add.s32 	%r335, %r333, %r328;
	setp.eq.s32 	%p34, %r145, 8;
	selp.b32 	%r336, %r335, %r334, %p34;
	ld.shared.v4.u32 	{%r337, %r338, %r339, %r340}, [_ZZN3cub18CUB_300001_SM_10006detail4scan16DeviceScanKernelINS2_10policy_hubIiiijN4cuda3std3__44plusIvEEE10Policy1000EPiSC_NS0_13ScanTileStateIiLb1EEES9_NS1_10InputValueIiSC_EEjiLb0EiEEvT0_T1_T2_iT3_T4_T5_E12temp_storage+48];
	add.s32 	%r341, %r335, %r337;
	setp.eq.s32 	%p35, %r145, 9;
	selp.b32 	%r342, %r341, %r336, %p35;
	add.s32 	%r343, %r341, %r338;
	setp.eq.s32 	%p36, %r145, 10;
	selp.b32 	%r344, %r343, %r342, %p36;
	add.s32 	%r345, %r343, %r339;
	setp.eq.s32 	%p37, %r145, 11;
	selp.b32 	%r346, %r345, %r344, %p37;
	add.s32 	%r175, %r345, %r340;
	setp.gt.u32 	%p38, %r85, 31;
	setp.lt.u32 	%p39, %r85, 32;
	setp.eq.s32 	%p40, %r257, 0;
	selp.b32 	%r347, 0, %r314, %p40;
	add.s32 	%r1036, %r346, %r347;
	selp.b32 	%r177, %r314, %r1036, %p39;
	@%p38 bra 	$L__BB36_96;
	setp.ne.s32 	%p41, %r85, 0;
	mul.wide.s32 	%rd20, %r986, 8;
	add.s64 	%rd10, %rd14, %rd20;
	@%p41 bra 	$L__BB36_83;
	st.shared.u32 	[_ZZN3cub18CUB_300001_SM_10006detail4scan16DeviceScanKernelINS2_10policy_hubIiiijN4cuda3std3__44plusIvEEE10Policy1000EPiSC_NS0_13ScanTileStateIiLb1EEES9_NS1_10InputValueIiSC_EEjiLb0EiEEvT0_T1_T2_iT3_T4_T5_E12temp_storage+12], %r175;
	add.s64 	%rd21, %rd10, 256;
	mov.b32 	%r348, 100;
	// begin inline asm
	st.relaxed.gpu.v2.u32 [%rd21], {%r348, %r175};
	// end inline asm
$L__BB36_83:
	not.b32 	%r354, %r85;
	add.s32 	%r1031, %r986, %r354;
	mov.b32 	%r350, 830;
	// begin inline asm
	nanosleep.u32 %r350;
	// end inline asm
	mul.wide.s32 	%rd23, %r1031, 8;
	add.s64 	%rd24, %rd14, %rd23;
	add.s64 	%rd22, %rd24, 256;
	// begin inline asm
	ld.relaxed.gpu.v2.u32 {%r1033, %r1025}, [%rd22];
	// end inline asm
	mov.b32 	%r1026, 952;
$L__BB36_84:
	setp.eq.s32 	%p42, %r1033, 99;
	mov.b32 	%r355, -1;
	vote.sync.any.pred 	%p43, %p42, %r355;
	not.pred 	%p44, %p43;
	@%p44 bra 	$L__BB36_86;
	mul.lo.s32 	%r458, %r986, 16807;
	and.b32  	%r986, %r458, 2147483647;
	add.s32 	%r459, %r1026, 1;
	rem.u32 	%r455, %r986, %r459;
	// begin inline asm
	nanosleep.u32 %r455;
	// end inline asm
	shr.u32 	%r1026, %r1026, 1;
	// begin inline asm
	ld.relaxed.gpu.v2.u32 {%r1033, %r1025}, [%rd22];
	// end inline asm
	bra.uni 	$L__BB36_84;
$L__BB36_86:
	setp.eq.s32 	%p45, %r1033, 101;
	mov.b32 	%r382, -1;
	vote.sync.ballot.b32 	%r384, %p45, %r382;
	// begin inline asm
	mov.u32 %r357, %lanemask_ge;
	// end inline asm
	and.b32  	%r385, %r384, %r357;
	or.b32  	%r386, %r385, -2147483648;
	add.s32 	%r387, %r386, -1;
	not.b32 	%r388, %r386;
	and.b32  	%r389, %r388, %r387;
	popc.b32 	%r361, %r389;
	mov.b32 	%r360, 1;
	// begin inline asm
	shfl.sync.down.b32 %r358, %r1025, %r360, %r361, %r382;
	// end inline asm
	setp.lt.s32 	%p47, %r257, %r361;
	selp.b32 	%r390, %r358, 0, %p47;
	add.s32 	%r364, %r390, %r1025;
	mov.b32 	%r365, 2;
	// begin inline asm
	shfl.sync.down.b32 %r363, %r364, %r365, %r361, %r382;
	// end inline asm
	add.s32 	%r391, %r257, 2;
	setp.gt.s32 	%p48, %r391, %r361;
	selp.b32 	%r392, 0, %r363, %p48;
	add.s32 	%r369, %r364, %r392;
	mov.b32 	%r370, 4;
	// begin inline asm
	shfl.sync.down.b32 %r368, %r369, %r370, %r361, %r382;
	// end inline asm
	add.s32 	%r393, %r257, 4;
	setp.gt.s32 	%p49, %r393, %r361;
	selp.b32 	%r394, 0, %r368, %p49;
	add.s32 	%r374, %r369, %r394;
	mov.b32 	%r375, 8;
	// begin inline asm
	shfl.sync.down.b32 %r373, %r374, %r375, %r361, %r382;
	// end inline asm
	add.s32 	%r395, %r257, 8;
	setp.gt.s32 	%p50, %r395, %r361;
	selp.b32 	%r396, 0, %r373, %p50;
	add.s32 	%r379, %r374, %r396;
	mov.b32 	%r380, 16;
	// begin inline asm
	shfl.sync.down.b32 %r378, %r379, %r380, %r361, %r382;
	// end inline asm
	add.s32 	%r397, %r257, 16;
	setp.gt.s32 	%p51, %r397, %r361;
	selp.b32 	%r398, 0, %r378, %p51;
	add.s32 	%r1029, %r379, %r398;
	add.s64 	%rd11, %rd14, 256;
	mov.b32 	%r1027, 952;
$L__BB36_87:
	setp.ne.s32 	%p52, %r1033, 101;
	mov.b32 	%r399, -1;
	vote.sync.all.pred 	%p53, %p52, %r399;
	not.pred 	%p54, %p53;
	@%p54 bra 	$L__BB36_92;
	shr.u32 	%r1027, %r1027, 1;
	mul.wide.s32 	%rd27, %r1031, 8;
	add.s64 	%rd28, %rd11, %rd27;
	add.s64 	%rd26, %rd28, -256;
	// begin inline asm
	ld.relaxed.gpu.v2.u32 {%r1033, %r1034}, [%rd26];
	// end inline asm
	mov.u32 	%r1035, %r1027;
$L__BB36_89:
	setp.eq.s32 	%p58, %r1033, 99;
	mov.b32 	%r407, -1;
	vote.sync.any.pred 	%p59, %p58, %r407;
	not.pred 	%p60, %p59;
	@%p60 bra 	$L__BB36_91;
	mul.lo.s32 	%r453, %r986, 16807;
	and.b32  	%r986, %r453, 2147483647;
	add.s32 	%r454, %r1035, 1;
	rem.u32 	%r450, %r986, %r454;
	// begin inline asm
	nanosleep.u32 %r450;
	// end inline asm
	shr.u32 	%r1035, %r1035, 1;
	// begin inline asm
	ld.relaxed.gpu.v2.u32 {%r1033, %r1034}, [%rd26];
	// end inline asm
	bra.uni 	$L__BB36_89;
$L__BB36_91:
	setp.eq.s32 	%p61, %r1033, 101;
	mov.b32 	%r433, -1;
	vote.sync.ballot.b32 	%r434, %p61, %r433;
	and.b32  	%r435, %r434, %r357;
	or.b32  	%r436, %r435, -2147483648;
	add.s32 	%r437, %r436, -1;
	not.b32 	%r438, %r436;
	and.b32  	%r439, %r438, %r437;
	popc.b32 	%r412, %r439;
	mov.b32 	%r411, 1;
	// begin inline asm
	shfl.sync.down.b32 %r409, %r1034, %r411, %r412, %r433;
	// end inline asm
	setp.lt.s32 	%p63, %r257, %r412;
	selp.b32 	%r440, %r409, 0, %p63;
	add.s32 	%r415, %r440, %r1034;
	mov.b32 	%r416, 2;
	// begin inline asm
	shfl.sync.down.b32 %r414, %r415, %r416, %r412, %r433;
	// end inline asm
	add.s32 	%r441, %r257, 2;
	setp.gt.s32 	%p64, %r441, %r412;
	selp.b32 	%r442, 0, %r414, %p64;
	add.s32 	%r420, %r415, %r442;
	mov.b32 	%r421, 4;
	// begin inline asm
	shfl.sync.down.b32 %r419, %r420, %r421, %r412, %r433;
	// end inline asm
	add.s32 	%r443, %r257, 4;
	setp.gt.s32 	%p65, %r443, %r412;
	selp.b32 	%r444, 0, %r419, %p65;
	add.s32 	%r425, %r420, %r444;
	mov.b32 	%r426, 8;
	// begin inline asm
	shfl.sync.down.b32 %r424, %r425, %r426, %r412, %r433;
	// end inline asm
	add.s32 	%r445, %r257, 8;
	setp.gt.s32 	%p66, %r445, %r412;
	selp.b32 	%r446, 0, %r424, %p66;
	add.s32 	%r430, %r425, %r446;
	mov.b32 	%r431, 16;
	// begin inline asm
	shfl.sync.down.b32 %r429, %r430, %r431, %r412, %r433;
	// end inline asm
	add.s32 	%r447, %r257, 16;
	setp.gt.s32 	%p67, %r447, %r412;
	selp.b32 	%r448, 0, %r429, %p67;
	add.s32 	%r449, %r448, %r1029;
	add.s32 	%r1029, %r449, %r430;
	add.s32 	%r1031, %r1031, -32;
	bra.uni 	$L__BB36_87;
$L__BB36_92:
	@%p41 bra 	$L__BB36_94;
	add.s32 	%r402, %r1029, %r175;
	add.s64 	%rd25, %rd10, 256;
	mov.b32 	%r401, 101;
	// begin inline asm
	st.relaxed.gpu.v2.u32 [%rd25], {%r401, %r402};
	// end inline asm
	st.shared.u32 	[_ZZN3cub18CUB_300001_SM_10006detail4scan16DeviceScanKernelINS2_10policy_hubIiiijN4cuda3std3__44plusIvEEE10Policy1000EPiSC_NS0_13ScanTileStateIiLb1EEES9_NS1_10InputValueIiSC_EEjiLb0EiEEvT0_T1_T2_iT3_T4_T5_E12temp_storage+4], %r1029;
	st.shared.u32 	[_ZZN3cub18CUB_300001_SM_10006detail4scan16DeviceScanKernelINS2_10policy_hubIiiijN4cuda3std3__44plusIvEEE10Policy1000EPiSC_NS0_13ScanTileStateIiLb1EEES9_NS1_10InputValueIiSC_EEjiLb0EiEEvT0_T1_T2_iT3_T4_T5_E12temp_storage+8], %r402;
$L__BB36_94:
	setp.ne.s32 	%p56, %r257, 0;
	mov.u32 	%r1036, %r177;
	@%p56 bra 	$L__BB36_96;
	st.shared.u32 	[_ZZN3cub18CUB_300001_SM_10006detail4scan16DeviceScanKernelINS2_10policy_hubIiiijN4cuda3std3__44plusIvEEE10Policy1000EPiSC_NS0_13ScanTileStateIiLb1EEES9_NS1_10InputValueIiSC_EEjiLb0EiEEvT0_T1_T2_iT3_T4_T5_E12temp_storage+76], %r1029;
	mov.u32 	%r1036, %r1029;
$L__BB36_96:
	bar.sync 	0;
	setp.eq.s32 	%p57, %r85, 0;
	ld.shared.u32 	%r403, [_ZZN3cub18CUB_300001_SM_10006detail4scan16DeviceScanKernelINS2_10policy_hubIiiijN4cuda3std3__44plusIvEEE10Policy1000EPiSC_NS0_13ScanTileStateIiLb1EEES9_NS1_10InputValueIiSC_EEjiLb0EiEEvT0_T1_T2_iT3_T4_T5_E12temp_storage+76];
	selp.b32 	%r404, 0, %r403, %p57;
	add.s32 	%r1037, %r404, %r1036;
$L__BB36_97:
	add.s32 	%r549, %r1037, %r148;
	add.s32 	%r550, %r149, %r549;
	add.s32 	%r551, %r150, %r550;
	add.s32 	%r552, %r151, %r551;
	add.s32 	%r553, %r152, %r552;
	add.s32 	%r554, %r153, %r553;
	add.s32 	%r555, %r154, %r554;
	add.s32 	%r556, %r155, %r555;
	add.s32 	%r557, %r156, %r556;
	add.s32 	%r558, %r157, %r557;
	add.s32 	%r559, %r158, %r558;
	add.s32 	%r560, %r159, %r559;
	add.s32 	%r561, %r160, %r560;
	add.s32 	%r562, %r161, %r561;
	add.s32 	%r563, %r162, %r562;
	add.s32 	%r564, %r163, %r563;
	add.s32 	%r565, %r164, %r564;
	add.s32 	%r566, %r165, %r565;
	add.s32 	%r567, %r166, %r566;
	add.s32 	%r568, %r167, %r567;
	add.s32 	%r569, %r168, %r568;
	bar.sync 	0;
	st.shared.v2.u32 	[%r147], {%r1037, %r549};
	st.shared.v2.u32 	[%r147+8], {%r550, %r551};
	st.shared.v2.u32 	[%r147+16], {%r552, %r553};
	st.shared.v2.u32 	[%r147+24], {%r554, %r555};
	st.shared.v2.u32 	[%r147+32], {%r556, %r557};
	st.shared.v2.u32 	[%r147+40], {%r558, %r559};
	st.shared.v2.u32 	[%r147+48], {%r560, %r561};
	st.shared.v2.u32 	[%r147+56], {%r562, %r563};
	st.shared.v2.u32 	[%r147+64], {%r564, %r565};
	st.shared.v2.u32 	[%r147+72], {%r566, %r567};
	st.shared.v2.u32 	[%r147+80], {%r568, %r569};
	bar.warp.sync 	-1;
	ld.shared.u32 	%r216, [%r146];
	ld.shared.u32 	%r217, [%r146+128];
	ld.shared.u32 	%r218, [%r146+256];
	ld.shared.u32 	%r219, [%r146+384];
	ld.shared.u32 	%r220, [%r146+512];
	ld.shared.u32 	%r221, [%r146+640];
	ld.shared.u32 	%r222, [%r146+768];
	ld.shared.u32 	%r223, [%r146+896];
	ld.shared.u32 	%r224, [%r146+1024];
	ld.shared.u32 	%r225, [%r146+1152];
	ld.shared.u32 	%r226, [%r146+1280];
	ld.shared.u32 	%r227, [%r146+1408];
	ld.shared.u32 	%r228, [%r146+1536];
	ld.shared.u32 	%r229, [%r146+1664];
	ld.shared.u32 	%r230, [%r146+1792];
	ld.shared.u32 	%r231, [%r146+1920];
	ld.shared.u32 	%r232, [%r146+2048];
	ld.shared.u32 	%r233, [%r146+2176];
	ld.shared.u32 	%r234, [%r146+2304];
	ld.shared.u32 	%r235, [%r146+2432];
	ld.shared.u32 	%r236, [%r146+2560];
	ld.shared.u32 	%r237, [%r146+2688];
	setp.ne.s32 	%p81, %r85, 0;
	@%p81 bra 	$L__BB36_99;
	st.volatile.shared.u32 	[_ZZN3cub18CUB_300001_SM_10006detail4scan16DeviceScanKernelINS2_10policy_hubIiiijN4cuda3std3__44plusIvEEE10Policy1000EPiSC_NS0_13ScanTileStateIiLb1EEES9_NS1_10InputValueIiSC_EEjiLb0EiEEvT0_T1_T2_iT3_T4_T5_E12temp_storage+33792], %r6;
$L__BB36_99:
	ld.param.u32 	%r984, [_ZN3cub18CUB_300001_SM_10006detail4scan16DeviceScanKernelINS2_10policy_hubIiiijN4cuda3std3__44plusIvEEE10Policy1000EPiSC_NS0_13ScanTileStateIiLb1EEES9_NS1_10InputValueIiSC_EEjiLb0EiEEvT0_T1_T2_iT3_T4_T5__param_3];
	ld.param.u64 	%rd59, [_ZN3cub18CUB_300001_SM_10006detail4scan16DeviceScanKernelINS2_10policy_hubIiiijN4cuda3std3__44plusIvEEE10Policy1000EPiSC_NS0_13ScanTileStateIiLb1EEES9_NS1_10InputValueIiSC_EEjiLb0EiEEvT0_T1_T2_iT3_T4_T5__param_1];
	bar.sync 	0;
	ld.volatile.shared.u32 	%r238, [_ZZN3cub18CUB_300001_SM_10006detail4scan16DeviceScanKernelINS2_10policy_hubIiiijN4cuda3std3__44plusIvEEE10Policy1000EPiSC_NS0_13ScanTileStateIiLb1EEES9_NS1_10InputValueIiSC_EEjiLb0EiEEvT0_T1_T2_iT3_T4_T5_E12temp_storage+33792];
	setp.ge.s32 	%p82, %r87, %r238;
	cvt.u64.u32 	%rd35, %r87;
	mov.u32 	%r570, %ctaid.x;
	add.s32 	%r571, %r984, %r570;
	mul.lo.s32 	%r572, %r571, 8448;
	cvt.u64.u32 	%rd36, %r572;
	add.s64 	%rd37, %rd35, %rd36;
	cvta.to.global.u64 	%rd38, %rd59;
	shl.b64 	%rd39, %rd37, 2;
	add.s64 	%rd12, %rd38, %rd39;
	@%p82 bra 	$L__BB36_101;
	st.global.u32 	[%rd12], %r216;
$L__BB36_101:
	setp.ge.s32 	%p83, %r90, %r238;
	@%p83 bra 	$L__BB36_103;
	st.global.u32 	[%rd12+128], %r217;
$L__BB36_103:
	setp.ge.s32 	%p84, %r93, %r238;
	@%p84 bra 	$L__BB36_105;
	st.global.u32 	[%rd12+256], %r218;
$L__BB36_105:
	setp.ge.s32 	%p85, %r96, %r238;
	@%p85 bra 	$L__BB36_107;
	st.global.u32 	[%rd12+384], %r219;
$L__BB36_107:
	mov.u32 	%r573, %tid.x;
	and.b32  	%r574, %r573, 992;
	mul.lo.s32 	%r575, %r574, 22;
	and.b32  	%r576, %r573, 31;
	or.b32  	%r577, %r575, %r576;
	add.s32 	%r578, %r577, 128;
	setp.ge.s32 	%p86, %r578, %r238;
	@%p86 bra 	$L__BB36_109;
	st.global.u32 	[%rd12+512], %r220;
$L__BB36_109:
	add.s32 	%r584, %r577, 160;
	setp.ge.s32 	%p87, %r584, %r238;
	@%p87 bra 	$L__BB36_111;
	st.global.u32 	[%rd12+640], %r221;
$L__BB36_111:
	setp.ge.s32 	%p88, %r103, %r238;
	@%p88 bra 	$L__BB36_113;
	st.global.u32 	[%rd12+768], %r222;
$L__BB36_113:
	add.s32 	%r590, %r577, 224;
	setp.ge.s32 	%p89, %r590, %r238;
	@%p89 bra 	$L__BB36_115;
	st.global.u32 	[%rd12+896], %r223;
$L__BB36_115:
	setp.ge.s32 	%p90, %r108, %r238;
	@%p90 bra 	$L__BB36_117;
	st.global.u32 	[%rd12+1024], %r224;
$L__BB36_117:
	add.s32 	%r596, %r577, 288;
	setp.ge.s32 	%p91, %r596, %r238;
	@%p91 bra 	$L__BB36_119;
	st.global.u32 	[%rd12+1152], %r225;
$L__BB36_119:
	setp.ge.s32 	%p92, %r113, %r238;
	@%p92 bra 	$L__BB36_121;
	st.global.u32 	[%rd12+1280], %r226;
$L__BB36_121:
	setp.ge.s32 	%p93, %r116, %r238;
	@%p93 bra 	$L__BB36_123;
	st.global.u32 	[%rd12+1408], %r227;
$L__BB36_123:
	setp.ge.s32 	%p94, %r119, %r238;
	@%p94 bra 	$L__BB36_125;
	st.global.u32 	[%rd12+1536], %r228;
$L__BB36_125:
	setp.ge.s32 	%p95, %r122, %r238;
	@%p95 bra 	$L__BB36_127;
	st.global.u32 	[%rd12+1664], %r229;
$L__BB36_127:
	add.s32 	%r602, %r577, 448;
	setp.ge.s32 	%p96, %r602, %r238;
	@%p96 bra 	$L__BB36_129;
	st.global.u32 	[%rd12+1792], %r230;
$L__BB36_129:
	setp.ge.s32 	%p97, %r127, %r238;
	@%p97 bra 	$L__BB36_131;
	st.global.u32 	[%rd12+1920], %r231;
$L__BB36_131:
	add.s32 	%r608, %r577, 512;
	setp.ge.s32 	%p98, %r608, %r238;
	@%p98 bra 	$L__BB36_133;
	st.global.u32 	[%rd12+2048], %r232;
$L__BB36_133:
	add.s32 	%r614, %r577, 544;
	setp.ge.s32 	%p99, %r614, %r238;
	@%p99 bra 	$L__BB36_135;
	st.global.u32 	[%rd12+2176], %r233;
$L__BB36_135:
	setp.ge.s32 	%p100, %r134, %r238;
	@%p100 bra 	$L__BB36_137;
	st.global.u32 	[%rd12+2304], %r234;
$L__BB36_137:
	add.s32 	%r620, %r577, 608;
	setp.ge.s32 	%p101, %r620, %r238;
	@%p101 bra 	$L__BB36_139;
	st.global.u32 	[%rd12+2432], %r235;
$L__BB36_139:
	add.s32 	%r626, %r577, 640;
	setp.ge.s32 	%p102, %r626, %r238;
	@%p102 bra 	$L__BB36_141;
	st.global.u32 	[%rd12+2560], %r236;
$L__BB36_141:
	setp.ge.s32 	%p103, %r141, %r238;
	@%p103 bra 	$L__BB36_143;
	st.global.u32 	[%rd12+2688], %r237;
$L__BB36_143:
	ret;

}
	// .globl	_ZN3cub18CUB_300001_SM_10006detail10radix_sort31DeviceRadixSortSingleTileKernelINS1_5radix10policy_hubIxiyE10Policy1000ELNS0_9SortOrderE0ExiyNS1_21identity_decomposer_tEEEvPKT1_PSA_PKT2_PSE_T3_iiT4_
.visible .entry _ZN3cub18CUB_300001_SM_10006detail10radix_sort31DeviceRadixSortSingleTileKernelINS1_5radix10policy_hubIxiyE10Policy1000ELNS0_9SortOrderE0ExiyNS1_21identity_decomposer_tEEEvPKT1_PSA_PKT2_PSE_T3_iiT4_(
	.param .u64 .ptr .align 1 _ZN3cub18CUB_300001_SM_10006detail10radix_sort31DeviceRadixSortSingleTileKernelINS1_5radix10policy_hubIxiyE10Policy1000ELNS0_9SortOrderE0ExiyNS1_21identity_decomposer_tEEEvPKT1_PSA_PKT2_PSE_T3_iiT4__param_0,
	.param .u64 .ptr .align 1 _ZN3cub18CUB_300001_SM_10006detail10radix_sort31DeviceRadixSortSingleTileKernelINS1_5radix10policy_hubIxiyE10Policy1000ELNS0_9SortOrderE0ExiyNS1_21identity_decomposer_tEEEvPKT1_PSA_PKT2_PSE_T3_iiT4__param_1,
	.param .u64 .ptr .align 1 _ZN3cub18CUB_300001_SM_10006detail10radix_sort31DeviceRadixSortSingleTileKernelINS1_5radix10policy_hubIxiyE10Policy1000ELNS0_9SortOrderE0ExiyNS1_21identity_decomposer_tEEEvPKT1_PSA_PKT2_PSE_T3_iiT4__param_2,
	.param .u64 .ptr .align 1 _ZN3cub18CUB_300001_SM_10006detail10radix_sort31DeviceRadixSortSingleTileKernelINS1_5radix10policy_hubIxiyE10Policy1000ELNS0_9SortOrderE0ExiyNS1_21identity_decomposer_tEEEvPKT1_PSA_PKT2_PSE_T3_iiT4__param_3,
	.param .u64 _ZN3cub18CUB_300001_SM_10006detail10radix_sort31DeviceRadixSortSingleTileKernelINS1_5radix10policy_hubIxiyE10Policy1000ELNS0_9SortOrderE0ExiyNS1_21identity_decomposer_tEEEvPKT1_PSA_PKT2_PSE_T3_iiT4__param_4,
	.param .u32 _ZN3cub18CUB_300001_SM_10006detail10radix_sort31DeviceRadixSortSingleTileKernelINS1_5radix10policy_hubIxiyE10Policy1000ELNS0_9SortOrderE0ExiyNS1_21identity_decomposer_tEEEvPKT1_PSA_PKT2_PSE_T3_iiT4__param_5,
	.param .u32 _ZN3cub18CUB_300001_SM_10006detail10radix_sort31DeviceRadixSortSingleTileKernelINS1_5radix10policy_hubIxiyE10Policy1000ELNS0_9SortOrderE0ExiyNS1_21identity_decomposer_tEEEvPKT1_PSA_PKT2_PSE_T3_iiT4__param_6,
	.param .align 1 .b8 _ZN3cub18CUB_300001_SM_10006detail10radix_sort31DeviceRadixSortSingleTileKernelINS1_5radix10policy_hubIxiyE10Policy1000ELNS0_9SortOrderE0ExiyNS1_21identity_decomposer_tEEEvPKT1_PSA_PKT2_PSE_T3_iiT4__param_7[1]
)
.maxntid 256
.minnctapersm 1
{
	.reg .pred 	%p<43>;
	.reg .b16 	%rs<19>;
	.reg .b32 	%r<470>;
	.reg .b64 	%rd<140>;
	// demoted variable
	.shared .align 16 .b8 _ZZN3cub18CUB_300001_SM_10006detail10radix_sort31DeviceRadixSortSingleTileKernelINS1_5radix10policy_hubIxiyE10Policy1000ELNS0_9SortOrderE0ExiyNS1_21identity_decomposer_tEEEvPKT1_PSA_PKT2_PSE_T3_iiT4_E12temp_storage[33856];
	ld.param.u64 	%rd56, [_ZN3cub18CUB_300001_SM_10006detail10radix_sort31DeviceRadixSortSingleTileKernelINS1_5radix10policy_hubIxiyE10Policy1000ELNS0_9SortOrderE0ExiyNS1_21identity_decomposer_tEEEvPKT1_PSA_PKT2_PSE_T3_iiT4__param_0];
	ld.param.u64 	%rd51, [_ZN3cub18CUB_300001_SM_10006detail10radix_sort31DeviceRadixSortSingleTileKernelINS1_5radix10policy_hubIxiyE10Policy1000ELNS0_9SortOrderE0ExiyNS1_21identity_decomposer_tEEEvPKT1_PSA_PKT2_PSE_T3_iiT4__param_1];
	ld.param.u64 	%rd52, [_ZN3cub18CUB_300001_SM_10006detail10radix_sort31DeviceRadixSortSingleTileKernelINS1_5radix10policy_hubIxiyE10Policy1000ELNS0_9SortOrderE0ExiyNS1_21identity_decomposer_tEEEvPKT1_PSA_PKT2_PSE_T3_iiT4__param_2];
	ld.param.u64 	%rd53, [_ZN3cub18CUB_300001_SM_10006detail10radix_sort31DeviceRadixSortSingleTileKernelINS1_5radix10policy_hubIxiyE10Policy1000ELNS0_9SortOrderE0ExiyNS1_21identity_decomposer_tEEEvPKT1_PSA_PKT2_PSE_T3_iiT4__param_3];
	ld.param.u64 	%rd54, [_ZN3cub18CUB_300001_SM_10006detail10radix_sort31DeviceRadixSortSingleTileKernelINS1_5radix10policy_hubIxiyE10Policy1000ELNS0_9SortOrderE0ExiyNS1_21identity_decomposer_tEEEvPKT1_PSA_PKT2_PSE_T3_iiT4__param_4];
	ld.param.u32 	%r129, [_ZN3cub18CUB_300001_SM_10006detail10radix_sort31DeviceRadixSortSingleTileKernelINS1_5radix10policy_hubIxiyE10Policy1000ELNS0_9SortOrderE0ExiyNS1_21identity_decomposer_tEEEvPKT1_PSA_PKT2_PSE_T3_iiT4__param_5];
	ld.param.u32 	%r130, [_ZN3cub18CUB_300001_SM_10006detail10radix_sort31DeviceRadixSortSingleTileKernelINS1_5radix10policy_hubIxiyE10Policy1000ELNS0_9SortOrderE0ExiyNS1_21identity_decomposer_tEEEvPKT1_PSA_PKT2_PSE_T3_iiT4__param_6];
	cvta.to.global.u64 	%rd57, %rd56;
	cvt.u32.u64 	%r1, %rd54;
	mov.u32 	%r2, %tid.x;
	mul.lo.s32 	%r3, %r2, 9;
	setp.ge.s32 	%p1, %r3, %r1;
	mul.wide.u32 	%rd58, %r3, 8;
	add.s64 	%rd1, %rd57, %rd58;
	mov.b64 	%rd139, -1;
	@%p1 bra 	$L__BB37_2;
	ld.global.u64 	%rd59, [%rd1];
	xor.b64  	%rd139, %rd59, -9223372036854775808;
$L__BB37_2:
	add.s32 	%r4, %r3, 1;
	setp.ge.s32 	%p2, %r4, %r1;
	mov.b64 	%rd138, -1;
	@%p2 bra 	$L__BB37_4;
	ld.global.u64 	%rd61, [%rd1+8];
	xor.b64  	%rd138, %rd61, -9223372036854775808;
$L__BB37_4:
	add.s32 	%r5, %r3, 2;
	setp.ge.s32 	%p3, %r5, %r1;
	mov.b64 	%rd137, -1;
	@%p3 bra 	$L__BB37_6;
	ld.global.u64 	%rd63, [%rd1+16];
	xor.b64  	%rd137, %rd63, -9223372036854775808;
$L__BB37_6:
	add.s32 	%r6, %r3, 3;
	setp.ge.s32 	%p4, %r6, %r1;
	mov.b64 	%rd136, -1;
	@%p4 bra 	$L__BB37_8;
	ld.global.u64 	%rd65, [%rd1+24];
	xor.b64  	%rd136, %rd65, -9223372036854775808;
$L__BB37_8:
	add.s32 	%r7, %r3, 4;
	setp.ge.s32 	%p5, %r7, %r1;
	mov.b64 	%rd135, -1;
	@%p5 bra 	$L__BB37_10;
	ld.global.u64 	%rd67, [%rd1+32];
	xor.b64  	%rd135, %rd67, -9223372036854775808;
$L__BB37_10:
	add.s32 	%r8, %r3, 5;
	setp.ge.s32 	%p6, %r8, %r1;
	mov.b64 	%rd134, -1;
	@%p6 bra 	$L__BB37_12;
	ld.global.u64 	%rd69, [%rd1+40];
	xor.b64  	%rd134, %rd69, -9223372036854775808;
$L__BB37_12:
	add.s32 	%r9, %r3, 6;
	setp.ge.s32 	%p7, %r9, %r1;
	mov.b64 	%rd133, -1;
	@%p7 bra 	$L__BB37_14;
	ld.global.u64 	%rd71, [%rd1+48];
	xor.b64  	%rd133, %rd71, -9223372036854775808;
$L__BB37_14:
	add.s32 	%r10, %r3, 7;
	setp.ge.s32 	%p8, %r10, %r1;
	mov.b64 	%rd132, -1;
	@%p8 bra 	$L__BB37_16;
	ld.global.u64 	%rd73, [%rd1+56];
	xor.b64  	%rd132, %rd73, -9223372036854775808;
$L__BB37_16:
	add.s32 	%r11, %r3, 8;
	setp.ge.s32 	%p9, %r11, %r1;
	mov.b64 	%rd131, -1;
	@%p9 bra 	$L__BB37_18;
	ld.global.u64 	%rd75, [%rd1+64];
	xor.b64  	%rd131, %rd75, -9223372036854775808;
$L__BB37_18:
	bar.sync 	0;
	mov.b64 	{%r132, %r133}, %rd54;
	shfl.sync.idx.b32	%r12|%p10, %r132, 0, 31, -1;
	shfl.sync.idx.b32	%r134|%p11, %r133, 0, 31, -1;
	mov.b64 	%rd20, {%r12, %r134};
	setp.ge.s32 	%p12, %r3, %r12;
	cvta.to.global.u64 	%rd76, %rd52;
	mul.wide.u32 	%rd77, %r3, 4;
	add.s64 	%rd21, %rd76, %rd77;
	@%p12 bra 	$L__BB37_20;
	ld.global.u32 	%r467, [%rd21];
$L__BB37_20:
	setp.ge.s32 	%p13, %r4, %r12;
	@%p13 bra 	$L__BB37_22;
	ld.global.u32 	%r466, [%rd21+4];
$L__BB37_22:
	setp.ge.s32 	%p14, %r5, %r12;
	@%p14 bra 	$L__BB37_24;
	ld.global.u32 	%r465, [%rd21+8];
$L__BB37_24:
	setp.ge.s32 	%p15, %r6, %r12;
	@%p15 bra 	$L__BB37_26;
	ld.global.u32 	%r464, [%rd21+12];
$L__BB37_26:
	setp.ge.s32 	%p16, %r7, %r12;
	@%p16 bra 	$L__BB37_28;
	ld.global.u32 	%r463, [%rd21+16];
$L__BB37_28:
	setp.ge.s32 	%p17, %r8, %r12;
	@%p17 bra 	$L__BB37_30;
	ld.global.u32 	%r462, [%rd21+20];
$L__BB37_30:
	setp.ge.s32 	%p18, %r9, %r12;
	@%p18 bra 	$L__BB37_32;
	ld.global.u32 	%r461, [%rd21+24];
$L__BB37_32:
	setp.ge.s32 	%p19, %r10, %r12;
	@%p19 bra 	$L__BB37_34;
	ld.global.u32 	%r460, [%rd21+28];
$L__BB37_34:
	setp.ge.s32 	%p20, %r11, %r12;
	@%p20 bra 	$L__BB37_36;
	ld.global.u32 	%r459, [%rd21+32];
$L__BB37_36:
	bar.sync 	0;
	shr.u32 	%r31, %r2, 5;
	shl.b32 	%r144, %r2, 2;
	mov.u32 	%r145, _ZZN3cub18CUB_300001_SM_10006detail10radix_sort31DeviceRadixSortSingleTileKernelINS1_5radix10policy_hubIxiyE10Policy1000ELNS0_9SortOrderE0ExiyNS1_21identity_decomposer_tEEEvPKT1_PSA_PKT2_PSE_T3_iiT4_E12temp_storage;
	add.s32 	%r32, %r145, %r144;
	shl.b32 	%r146, %r2, 7;
	add.s32 	%r33, %r32, %r146;
	shl.b32 	%r147, %r31, 2;
	add.s32 	%r148, %r145, %r147;
	add.s32 	%r34, %r148, 33792;
	mad.lo.s32 	%r35, %r2, -60, %r33;
	mad.lo.s32 	%r36, %r2, -36, %r35;
	add.s32 	%r458, %r129, 6;
	sub.s32 	%r457, %r130, %r129;
$L__BB37_37:
	add.s32 	%r159, %r458, -6;
	min.s32 	%r149, %r457, 6;
	mov.b32 	%r188, 0;
	st.shared.u32 	[%r32], %r188;
	st.shared.u32 	[%r32+1024], %r188;
	st.shared.u32 	[%r32+2048], %r188;
	st.shared.u32 	[%r32+3072], %r188;
	st.shared.u32 	[%r32+4096], %r188;
	st.shared.u32 	[%r32+5120], %r188;
	st.shared.u32 	[%r32+6144], %r188;
	st.shared.u32 	[%r32+7168], %r188;
	st.shared.u32 	[%r32+8192], %r188;
	st.shared.u32 	[%r32+9216], %r188;
	st.shared.u32 	[%r32+10240], %r188;
	st.shared.u32 	[%r32+11264], %r188;
	st.shared.u32 	[%r32+12288], %r188;
	st.shared.u32 	[%r32+13312], %r188;
	st.shared.u32 	[%r32+14336], %r188;
	st.shared.u32 	[%r32+15360], %r188;
	st.shared.u32 	[%r32+16384], %r188;
	st.shared.u32 	[%r32+17408], %r188;
	st.shared.u32 	[%r32+18432], %r188;
	st.shared.u32 	[%r32+19456], %r188;
	st.shared.u32 	[%r32+20480], %r188;
	st.shared.u32 	[%r32+21504], %r188;
	st.shared.u32 	[%r32+22528], %r188;
	st.shared.u32 	[%r32+23552], %r188;
	st.shared.u32 	[%r32+24576], %r188;
	st.shared.u32 	[%r32+25600], %r188;
	st.shared.u32 	[%r32+26624], %r188;
	st.shared.u32 	[%r32+27648], %r188;
	st.shared.u32 	[%r32+28672], %r188;
	st.shared.u32 	[%r32+29696], %r188;
	st.shared.u32 	[%r32+30720], %r188;
	st.shared.u32 	[%r32+31744], %r188;
	st.shared.u32 	[%r32+32768], %r188;
	mov.b64 	%rd79, 1;
	// begin inline asm
	shl.b64 %rd78, %rd79, %r149;
	// end inline asm
	add.s64 	%rd81, %rd78, -1;
	// begin inline asm
	shl.b64 %rd80, %rd81, %r188;
	// end inline asm
	// begin inline asm
	shr.b64 %rd82, %rd139, %r159;
	// end inline asm
	cvt.u32.u64 	%r191, %rd82;
	cvt.u32.u64 	%r192, %rd80;
	and.b32  	%r193, %r192, %r191;
	shl.b32 	%r194, %r193, 10;
	and.b32  	%r195, %r194, 31744;
	add.s32 	%r196, %r32, %r195;
	shr.u32 	%r197, %r193, 4;
	and.b32  	%r198, %r197, 268435454;
	add.s32 	%r51, %r196, %r198;
	ld.shared.u16 	%rs1, [%r51];
	add.s16 	%rs10, %rs1, 1;
	st.shared.u16 	[%r51], %rs10;
	// begin inline asm
	shr.b64 %rd84, %rd138, %r159;
	// end inline asm
	cvt.u32.u64 	%r199, %rd84;
	and.b32  	%r200, %r192, %r199;
	shl.b32 	%r201, %r200, 10;
	and.b32  	%r202, %r201, 31744;
	add.s32 	%r203, %r32, %r202;
	shr.u32 	%r204, %r200, 4;
	and.b32  	%r205, %r204, 268435454;
	add.s32 	%r52, %r203, %r205;
	ld.shared.u16 	%rs2, [%r52];
	add.s16 	%rs11, %rs2, 1;
	st.shared.u16 	[%r52], %rs11;
	// begin inline asm
	shr.b64 %rd86, %rd137, %r159;
	// end inline asm
	cvt.u32.u64 	%r206, %rd86;
	and.b32  	%r207, %r192, %r206;
	shl.b32 	%r208, %r207, 10;
	and.b32  	%r209, %r208, 31744;
	add.s32 	%r210, %r32, %r209;
	shr.u32 	%r211, %r207, 4;
	and.b32  	%r212, %r211, 268435454;
	add.s32 	%r53, %r210, %r212;
	ld.shared.u16 	%rs3, [%r53];
	add.s16 	%rs12, %rs3, 1;
	st.shared.u16 	[%r53], %rs12;
	// begin inline asm
	shr.b64 %rd88, %rd136, %r159;
	// end inline asm
	cvt.u32.u64 	%r213, %rd88;
	and.b32  	%r214, %r192, %r213;
	shl.b32 	%r215, %r214, 10;
	and.b32  	%r216, %r215, 31744;
	add.s32 	%r217, %r32, %r216;
	shr.u32 	%r218, %r214, 4;
	and.b32  	%r219, %r218, 268435454;
	add.s32 	%r54, %r217, %r219;
	ld.shared.u16 	%rs4, [%r54];
	add.s16 	%rs13, %rs4, 1;
	st.shared.u16 	[%r54], %rs13;
	// begin inline asm
	shr.b64 %rd90, %rd135, %r159;
	// end inline asm
	cvt.u32.u64 	%r220, %rd90;
	and.b32  	%r221, %r192, %r220;
	shl.b32 	%r222, %r221, 10;
	and.b32  	%r223, %r222, 31744;
	add.s32 	%r224, %r32, %r223;
	shr.u32 	%r225, %r221, 4;
	and.b32  	%r226, %r225, 268435454;
	add.s32 	%r55, %r224, %r226;
	ld.shared.u16 	%rs5, [%r55];
	add.s16 	%rs14, %rs5, 1;
	st.shared.u16 	[%r55], %rs14;
	// begin inline asm
	shr.b64 %rd92, %rd134, %r159;
	// end inline asm
	cvt.u32.u64 	%r227, %rd92;
	and.b32  	%r228, %r192, %r227;
	shl.b32 	%r229, %r228, 10;
	and.b32  	%r230, %r229, 31744;
	add.s32 	%r231, %r32, %r230;
	shr.u32 	%r232, %r228, 4;
	and.b32  	%r233, %r232, 268435454;
	add.s32 	%r56, %r231, %r233;
	ld.shared.u16 	%rs6, [%r56];
	add.s16 	%rs15, %rs6, 1;
	st.shared.u16 	[%r56], %rs15;
	// begin inline asm
	shr.b64 %rd94, %rd133, %r159;
	// end inline asm
	cvt.u32.u64 	%r234, %rd94;
	and.b32  	%r235, %r192, %r234;
	shl.b32 	%r236, %r235, 10;
	and.b32  	%r237, %r236, 31744;
	add.s32 	%r238, %r32, %r237;
	shr.u32 	%r239, %r235, 4;
	and.b32  	%r240, %r239, 268435454;
	add.s32 	%r57, %r238, %r240;
	ld.shared.u16 	%rs7, [%r57];
	add.s16 	%rs16, %rs7, 1;
	st.shared.u16 	[%r57], %rs16;
	// begin inline asm
	shr.b64 %rd96, %rd132, %r159;
	// end inline asm
	cvt.u32.u64 	%r241, %rd96;
	and.b32  	%r242, %r192, %r241;
	shl.b32 	%r243, %r242, 10;
	and.b32  	%r244, %r243, 31744;
	add.s32 	%r245, %r32, %r244;
	shr.u32 	%r246, %r242, 4;
	and.b32  	%r247, %r246, 268435454;
	add.s32 	%r58, %r245, %r247;
	ld.shared.u16 	%rs8, [%r58];
	add.s16 	%rs17, %rs8, 1;
	st.shared.u16 	[%r58], %rs17;
	// begin inline asm
	shr.b64 %rd98, %rd131, %r159;
	// end inline asm
	cvt.u32.u64 	%r248, %rd98;
	and.b32  	%r249, %r192, %r248;
	shl.b32 	%r250, %r249, 10;
	and.b32  	%r251, %r250, 31744;
	add.s32 	%r252, %r32, %r251;
	shr.u32 	%r253, %r249, 4;
	and.b32  	%r254, %r253, 268435454;
	add.s32 	%r59, %r252, %r254;
	ld.shared.u16 	%rs9, [%r59];
	add.s16 	%rs18, %rs9, 1;
	st.shared.u16 	[%r59], %rs18;
	bar.sync 	0;
	ld.shared.u32 	%r60, [%r33];
	ld.shared.u32 	%r255, [%r33+4];
	ld.shared.u32 	%r256, [%r33+8];
	ld.shared.u32 	%r257, [%r33+12];
	ld.shared.u32 	%r258, [%r33+16];
	ld.shared.u32 	%r259, [%r33+20];
	ld.shared.u32 	%r260, [%r33+24];
	ld.shared.u32 	%r261, [%r33+28];
	ld.shared.u32 	%r262, [%r33+32];
	ld.shared.u32 	%r263, [%r33+36];
	ld.shared.u32 	%r264, [%r33+40];
	ld.shared.u32 	%r265, [%r33+44];
	ld.shared.u32 	%r266, [%r33+48];
	ld.shared.u32 	%r267, [%r33+52];
	ld.shared.u32 	%r268, [%r33+56];
	ld.shared.u32 	%r269, [%r33+60];
	ld.shared.u32 	%r270, [%r33+64];
	ld.shared.u32 	%r271, [%r33+68];
	ld.shared.u32 	%r272, [%r33+72];
	ld.shared.u32 	%r273, [%r33+76];
	ld.shared.u32 	%r274, [%r33+80];
	ld.shared.u32 	%r275, [%r33+84];
	ld.shared.u32 	%r276, [%r33+88];
	ld.shared.u32 	%r277, [%r33+92];
	ld.shared.u32 	%r278, [%r33+96];
	ld.shared.u32 	%r279, [%r33+100];
	ld.shared.u32 	%r280, [%r33+104];
	ld.shared.u32 	%r281, [%r33+108];
	ld.shared.u32 	%r282, [%r33+112];
	ld.shared.u32 	%r283, [%r33+116];
	ld.shared.u32 	%r284, [%r33+120];
	ld.shared.u32 	%r285, [%r33+124];
	ld.shared.u32 	%r286, [%r33+128];
	add.s32 	%r61, %r255, %r60;
	add.s32 	%r62, %r256, %r61;
	add.s32 	%r63, %r257, %r62;
	add.s32 	%r64, %r258, %r63;
	add.s32 	%r65, %r259, %r64;
	add.s32 	%r66, %r260, %r65;
	add.s32 	%r67, %r261, %r66;
	add.s32 	%r68, %r262, %r67;
	add.s32 	%r69, %r263, %r68;
	add.s32 	%r70, %r264, %r69;
	add.s32 	%r71, %r265, %r70;
	add.s32 	%r72, %r266, %r71;
	add.s32 	%r73, %r267, %r72;
	add.s32 	%r74, %r268, %r73;
	add.s32 	%r75, %r269, %r74;
	add.s32 	%r76, %r270, %r75;
	add.s32 	%r77, %r271, %r76;
	add.s32 	%r78, %r272, %r77;
	add.s32 	%r79, %r273, %r78;
	add.s32 	%r80, %r274, %r79;
	add.s32 	%r81, %r275, %r80;
	add.s32 	%r82, %r276, %r81;
	add.s32 	%r83, %r277, %r82;
	add.s32 	%r84, %r278, %r83;
	add.s32 	%r85, %r279, %r84;
	add.s32 	%r86, %r280, %r85;
	add.s32 	%r87, %r281, %r86;
	add.s32 	%r88, %r282, %r87;
	add.s32 	%r89, %r283, %r88;
	add.s32 	%r90, %r284, %r89;
	add.s32 	%r91, %r285, %r90;
	add.s32 	%r165, %r286, %r91;
	// begin inline asm
	mov.u32 %r160, %laneid;
	// end inline asm
	mov.b32 	%r163, 1;
	mov.b32 	%r190, -1;
	// begin inline asm
	{  .reg .u32 r0;  .reg .pred p;  shfl.sync.up.b32 r0|p, %r165, %r163, %r188, %r190;  @p add.u32 r0, r0, %r165;  mov.u32 %r161, r0;}
	// end inline asm
	mov.b32 	%r169, 2;
	// begin inline asm
	{  .reg .u32 r0;  .reg .pred p;  shfl.sync.up.b32 r0|p, %r161, %r169, %r188, %r190;  @p add.u32 r0, r0, %r161;  mov.u32 %r167, r0;}
	// end inline asm
	mov.b32 	%r175, 4;
	// begin inline asm
	{  .reg .u32 r0;  .reg .pred p;  shfl.sync.up.b32 r0|p, %r167, %r175, %r188, %r190;  @p add.u32 r0, r0, %r167;  mov.u32 %r173, r0;}
	// end inline asm
	mov.b32 	%r181, 8;
	// begin inline asm
	{  .reg .u32 r0;  .reg .pred p;  shfl.sync.up.b32 r0|p, %r173, %r181, %r188, %r190;  @p add.u32 r0, r0, %r173;  mov.u32 %r179, r0;}
	// end inline asm
	mov.b32 	%r187, 16;
	// begin inline asm
	{  .reg .u32 r0;  .reg .pred p;  shfl.sync.up.b32 r0|p, %r179, %r187, %r188, %r190;  @p add.u32 r0, r0, %r179;  mov.u32 %r185, r0;}
	// end inline asm
	setp.ne.s32 	%p21, %r160, 31;
	@%p21 bra 	$L__BB37_39;
	st.shared.u32 	[%r34], %r185;
$L__BB37_39:
	sub.s32 	%r287, %r185, %r165;
	setp.gt.u32 	%p22, %r2, 31;
	setp.eq.s32 	%p23, %r31, 7;
	setp.eq.s32 	%p24, %r31, 6;
	setp.eq.s32 	%p25, %r31, 5;
	setp.eq.s32 	%p26, %r31, 4;
	setp.eq.s32 	%p27, %r31, 3;
	setp.eq.s32 	%p28, %r31, 2;
	setp.eq.s32 	%p29, %r31, 1;
	bar.sync 	0;
	ld.shared.v4.u32 	{%r288, %r289, %r290, %r291}, [_ZZN3cub18CUB_300001_SM_10006detail10radix_sort31DeviceRadixSortSingleTileKernelINS1_5radix10policy_hubIxiyE10Policy1000ELNS0_9SortOrderE0ExiyNS1_21identity_decomposer_tEEEvPKT1_PSA_PKT2_PSE_T3_iiT4_E12temp_storage+33792];
	selp.b32 	%r292, %r288, %r468, %p29;
	add.s32 	%r293, %r289, %r288;
	selp.b32 	%r294, %r293, %r292, %p28;
	add.s32 	%r295, %r293, %r290;
	selp.b32 	%r296, %r295, %r294, %p27;
	add.s32 	%r297, %r295, %r291;
	selp.b32 	%r298, %r297, %r296, %p26;
	ld.shared.v4.u32 	{%r299, %r300, %r301, %r302}, [_ZZN3cub18CUB_300001_SM_10006detail10radix_sort31DeviceRadixSortSingleTileKernelINS1_5radix10policy_hubIxiyE10Policy1000ELNS0_9SortOrderE0ExiyNS1_21identity_decomposer_tEEEvPKT1_PSA_PKT2_PSE_T3_iiT4_E12temp_storage+33808];
	add.s32 	%r303, %r297, %r299;
	selp.b32 	%r304, %r303, %r298, %p25;
	add.s32 	%r305, %r303, %r300;
	selp.b32 	%r306, %r305, %r304, %p24;
	add.s32 	%r307, %r305, %r301;
	selp.b32 	%r468, %r307, %r306, %p23;
	add.s32 	%r96, %r307, %r302;
	setp.ne.s32 	%p30, %r160, 0;
	selp.b32 	%r308, %r287, 0, %p30;
	add.s32 	%r309, %r468, %r308;
	or.pred  	%p31, %p22, %p30;
	selp.b32 	%r469, %r309, %r287, %p22;
	@%p31 bra 	$L__BB37_41;
	shl.b32 	%r469, %r96, 16;
	st.shared.u32 	[_ZZN3cub18CUB_300001_SM_10006detail10radix_sort31DeviceRadixSortSingleTileKernelINS1_5radix10policy_hubIxiyE10Policy1000ELNS0_9SortOrderE0ExiyNS1_21identity_decomposer_tEEEvPKT1_PSA_PKT2_PSE_T3_iiT4_E12temp_storage+33832], %r469;
$L__BB37_41:
	setp.eq.s32 	%p32, %r2, 0;
	bar.sync 	0;
	ld.shared.u32 	%r310, [_ZZN3cub18CUB_300001_SM_10006detail10radix_sort31DeviceRadixSortSingleTileKernelINS1_5radix10policy_hubIxiyE10Policy1000ELNS0_9SortOrderE0ExiyNS1_21identity_decomposer_tEEEvPKT1_PSA_PKT2_PSE_T3_iiT4_E12temp_storage+33832];
	selp.b32 	%r311, 0, %r310, %p32;
	add.s32 	%r312, %r469, %r311;
	add.s32 	%r313, %r60, %r312;
	add.s32 	%r314, %r61, %r312;
	add.s32 	%r315, %r62, %r312;
	add.s32 	%r316, %r63, %r312;
	add.s32 	%r317, %r64, %r312;
	add.s32 	%r318, %r65, %r312;
	add.s32 	%r319, %r66, %r312;
	add.s32 	%r320, %r67, %r312;
	add.s32 	%r321, %r68, %r312;
	add.s32 	%r322, %r69, %r312;
	add.s32 	%r323, %r70, %r312;
	add.s32 	%r324, %r71, %r312;
	add.s32 	%r325, %r72, %r312;
	add.s32 	%r326, %r73, %r312;
	add.s32 	%r327, %r74, %r312;
	add.s32 	%r328, %r75, %r312;
	add.s32 	%r329, %r76, %r312;
	add.s32 	%r330, %r77, %r312;
	add.s32 	%r331, %r78, %r312;
	add.s32 	%r332, %r79, %r312;
	add.s32 	%r333, %r80, %r312;
	add.s32 	%r334, %r81, %r312;
	add.s32 	%r335, %r82, %r312;
	add.s32 	%r336, %r83, %r312;
	add.s32 	%r337, %r84, %r312;
	add.s32 	%r338, %r85, %r312;
	add.s32 	%r339, %r86, %r312;
	add.s32 	%r340, %r87, %r312;
	add.s32 	%r341, %r88, %r312;
	add.s32 	%r342, %r89, %r312;
	add.s32 	%r343, %r90, %r312;
	add.s32 	%r344, %r91, %r312;
	st.shared.u32 	[%r33], %r312;
	st.shared.u32 	[%r33+4], %r313;
	st.shared.u32 	[%r33+8], %r314;
	st.shared.u32 	[%r33+12], %r315;
	st.shared.u32 	[%r33+16], %r316;
	st.shared.u32 	[%r33+20], %r317;
	st.shared.u32 	[%r33+24], %r318;
	st.shared.u32 	[%r33+28], %r319;
	st.shared.u32 	[%r33+32], %r320;
	st.shared.u32 	[%r33+36], %r321;
	st.shared.u32 	[%r33+40], %r322;
	st.shared.u32 	[%r33+44], %r323;
	st.shared.u32 	[%r33+48], %r324;
	st.shared.u32 	[%r33+52], %r325;
	st.shared.u32 	[%r33+56], %r326;
	st.shared.u32 	[%r33+60], %r327;
	st.shared.u32 	[%r33+64], %r328;
	st.shared.u32 	[%r33+68], %r329;
	st.shared.u32 	[%r33+72], %r330;
	st.shared.u32 	[%r33+76], %r331;
	st.shared.u32 	[%r33+80], %r332;
	st.shared.u32 	[%r33+84], %r333;
	st.shared.u32 	[%r33+88], %r334;
	st.shared.u32 	[%r33+92], %r335;
	st.shared.u32 	[%r33+96], %r336;
	st.shared.u32 	[%r33+100], %r337;
	st.shared.u32 	[%r33+104], %r338;
	st.shared.u32 	[%r33+108], %r339;
	st.shared.u32 	[%r33+112], %r340;
	st.shared.u32 	[%r33+116], %r341;
	st.shared.u32 	[%r33+120], %r342;
	st.shared.u32 	[%r33+124], %r343;
	st.shared.u32 	[%r33+128], %r344;
	bar.sync 	0;
	cvt.u32.u16 	%r345, %rs1;
	ld.shared.u16 	%r346, [%r51];
	add.s32 	%r100, %r346, %r345;
	cvt.u32.u16 	%r347, %rs2;
	ld.shared.u16 	%r348, [%r52];
	add.s32 	%r101, %r348, %r347;
	cvt.u32.u16 	%r349, %rs3;
	ld.shared.u16 	%r350, [%r53];
	add.s32 	%r102, %r350, %r349;
	cvt.u32.u16 	%r351, %rs4;
	ld.shared.u16 	%r352, [%r54];
	add.s32 	%r103, %r352, %r351;
	cvt.u32.u16 	%r353, %rs5;
	ld.shared.u16 	%r354, [%r55];
	add.s32 	%r104, %r354, %r353;
	cvt.u32.u16 	%r355, %rs6;
	ld.shared.u16 	%r356, [%r56];
	add.s32 	%r105, %r356, %r355;
	cvt.u32.u16 	%r357, %rs7;
	ld.shared.u16 	%r358, [%r57];
	add.s32 	%r106, %r358, %r357;
	cvt.u32.u16 	%r359, %rs8;
	ld.shared.u16 	%r360, [%r58];
	add.s32 	%r107, %r360, %r359;
	cvt.u32.u16 	%r361, %rs9;
	ld.shared.u16 	%r362, [%r59];
	add.s32 	%r108, %r362, %r361;
	bar.sync 	0;
	setp.lt.s32 	%p33, %r458, %r130;
	@%p33 bra 	$L__BB37_61;
	cvt.u64.u32 	%rd100, %r2;
	shl.b32 	%r363, %r100, 3;
	mov.u32 	%r364, _ZZN3cub18CUB_300001_SM_10006detail10radix_sort31DeviceRadixSortSingleTileKernelINS1_5radix10policy_hubIxiyE10Policy1000ELNS0_9SortOrderE0ExiyNS1_21identity_decomposer_tEEEvPKT1_PSA_PKT2_PSE_T3_iiT4_E12temp_storage;
	add.s32 	%r365, %r364, %r363;
	st.shared.u64 	[%r365], %rd139;
	shl.b32 	%r366, %r101, 3;
	add.s32 	%r367, %r364, %r366;
	st.shared.u64 	[%r367], %rd138;
	shl.b32 	%r368, %r102, 3;
	add.s32 	%r369, %r364, %r368;
	st.shared.u64 	[%r369], %rd137;
	shl.b32 	%r370, %r103, 3;
	add.s32 	%r371, %r364, %r370;
	st.shared.u64 	[%r371], %rd136;
	shl.b32 	%r372, %r104, 3;
	add.s32 	%r373, %r364, %r372;
	st.shared.u64 	[%r373], %rd135;
	shl.b32 	%r374, %r105, 3;
	add.s32 	%r375, %r364, %r374;
	st.shared.u64 	[%r375], %rd134;
	shl.b32 	%r376, %r106, 3;
	add.s32 	%r377, %r364, %r376;
	st.shared.u64 	[%r377], %rd133;
	shl.b32 	%r378, %r107, 3;
	add.s32 	%r379, %r364, %r378;
	st.shared.u64 	[%r379], %rd132;
	shl.b32 	%r380, %r108, 3;
	add.s32 	%r381, %r364, %r380;
	st.shared.u64 	[%r381], %rd131;
	bar.sync 	0;
	mad.lo.s32 	%r382, %r2, -28, %r36;
	ld.shared.u64 	%rd31, [%r382];
	ld.shared.u64 	%rd32, [%r382+2048];
	ld.shared.u64 	%rd33, [%r382+4096];
	ld.shared.u64 	%rd34, [%r382+6144];
	ld.shared.u64 	%rd35, [%r382+8192];
	ld.shared.u64 	%rd36, [%r382+10240];
	ld.shared.u64 	%rd37, [%r382+12288];
	ld.shared.u64 	%rd38, [%r382+14336];
	ld.shared.u64 	%rd39, [%r382+16384];
	bar.sync 	0;
	shl.b32 	%r383, %r100, 2;
	sub.s32 	%r384, %r365, %r383;
	st.shared.u32 	[%r384], %r467;
	shl.b32 	%r385, %r101, 2;
	sub.s32 	%r386, %r367, %r385;
	st.shared.u32 	[%r386], %r466;
	shl.b32 	%r387, %r102, 2;
	sub.s32 	%r388, %r369, %r387;
	st.shared.u32 	[%r388], %r465;
	shl.b32 	%r389, %r103, 2;
	sub.s32 	%r390, %r371, %r389;
	st.shared.u32 	[%r390], %r464;
	shl.b32 	%r391, %r104, 2;
	sub.s32 	%r392, %r373, %r391;
	st.shared.u32 	[%r392], %r463;
	shl.b32 	%r393, %r105, 2;
	sub.s32 	%r394, %r375, %r393;
	st.shared.u32 	[%r394], %r462;
	shl.b32 	%r395, %r106, 2;
	sub.s32 	%r396, %r377, %r395;
	st.shared.u32 	[%r396], %r461;
	shl.b32 	%r397, %r107, 2;
	sub.s32 	%r398, %r379, %r397;
	st.shared.u32 	[%r398], %r460;
	shl.b32 	%r399, %r108, 2;
	sub.s32 	%r400, %r381, %r399;
	st.shared.u32 	[%r400], %r459;
	bar.sync 	0;
	shl.b32 	%r401, %r2, 2;
	sub.s32 	%r109, %r382, %r401;
	ld.shared.u32 	%r110, [%r109+1024];
	ld.shared.u32 	%r111, [%r109+2048];
	ld.shared.u32 	%r112, [%r109+3072];
	ld.shared.u32 	%r113, [%r109+4096];
	ld.shared.u32 	%r114, [%r109+5120];
	ld.shared.u32 	%r115, [%r109+6144];
	ld.shared.u32 	%r116, [%r109+7168];
	ld.shared.u32 	%r117, [%r109+8192];
	setp.gt.u64 	%p34, %rd20, %rd100;
	cvta.to.global.u64 	%rd101, %rd51;
	mul.wide.u32 	%rd102, %r2, 8;
	add.s64 	%rd40, %rd101, %rd102;
	cvta.to.global.u64 	%rd103, %rd53;
	mul.wide.u32 	%rd104, %r2, 4;
	add.s64 	%rd41, %rd103, %rd104;
	@%p34 bra 	$L__BB37_43;
	bra.uni 	$L__BB37_44;
$L__BB37_43:
	xor.b64  	%rd105, %rd31, -9223372036854775808;
	ld.shared.u32 	%r402, [%r109];
	st.global.u64 	[%rd40], %rd105;
	st.global.u32 	[%rd41], %r402;
$L__BB37_44:
	add.s32 	%r403, %r2, 256;
	cvt.u64.u32 	%rd106, %r403;
	setp.le.u64 	%p35, %rd20, %rd106;
	@%p35 bra 	$L__BB37_46;
	xor.b64  	%rd107, %rd32, -9223372036854775808;
	st.global.u64 	[%rd40+2048], %rd107;
	st.global.u32 	[%rd41+1024], %r110;
$L__BB37_46:
	add.s32 	%r404, %r2, 512;
	cvt.u64.u32 	%rd108, %r404;
	setp.le.u64 	%p36, %rd20, %rd108;
	@%p36 bra 	$L__BB37_48;
	xor.b64  	%rd109, %rd33, -9223372036854775808;
	st.global.u64 	[%rd40+4096], %rd109;
	st.global.u32 	[%rd41+2048], %r111;
$L__BB37_48:
	add.s32 	%r405, %r2, 768;
	cvt.u64.u32 	%rd110, %r405;
	setp.le.u64 	%p37, %rd20, %rd110;
	@%p37 bra 	$L__BB37_50;
	xor.b64  	%rd111, %rd34, -9223372036854775808;
	st.global.u64 	[%rd40+6144], %rd111;
	st.global.u32 	[%rd41+3072], %r112;
$L__BB37_50:
	or.b32  	%r406, %r2, 1024;
	cvt.u64.u32 	%rd112, %r406;
	setp.le.u64 	%p38, %rd20, %rd112;
	@%p38 bra 	$L__BB37_52;
	xor.b64  	%rd113, %rd35, -9223372036854775808;
	st.global.u64 	[%rd40+8192], %rd113;
	st.global.u32 	[%rd41+4096], %r113;
$L__BB37_52:
	add.s32 	%r407, %r2, 1280;
	cvt.u64.u32 	%rd114, %r407;
	setp.le.u64 	%p39, %rd20, %rd114;
	@%p39 bra 	$L__BB37_54;
	xor.b64  	%rd115, %rd36, -9223372036854775808;
	st.global.u64 	[%rd40+10240], %rd115;
	st.global.u32 	[%rd41+5120], %r114;
$L__BB37_54:
	add.s32 	%r408, %r2, 1536;
	cvt.u64.u32 	%rd116, %r408;
	setp.le.u64 	%p40, %rd20, %rd116;
	@%p40 bra 	$L__BB37_56;
	xor.b64  	%rd117, %rd37, -9223372036854775808;
	st.global.u64 	[%rd40+12288], %rd117;
	st.global.u32 	[%rd41+6144], %r115;
$L__BB37_56:
	add.s32 	%r409, %r2, 1792;
	cvt.u64.u32 	%rd118, %r409;
	setp.le.u64 	%p41, %rd20, %rd118;
	@%p41 bra 	$L__BB37_58;
	xor.b64  	%rd119, %rd38, -9223372036854775808;
	st.global.u64 	[%rd40+14336], %rd119;
	st.global.u32 	[%rd41+7168], %r116;
$L__BB37_58:
	or.b32  	%r410, %r2, 2048;
	cvt.u64.u32 	%rd120, %r410;
	setp.le.u64 	%p42, %rd20, %rd120;
	@%p42 bra 	$L__BB37_60;
	xor.b64  	%rd121, %rd39, -9223372036854775808;
	st.global.u64 	[%rd40+16384], %rd121;
	st.global.u32 	[%rd41+8192], %r117;
$L__BB37_60:
	ret;
$L__BB37_61:
	shl.b32 	%r411, %r100, 3;
	mov.u32 	%r412, _ZZN3cub18CUB_300001_SM_10006detail10radix_sort31DeviceRadixSortSingleTileKernelINS1_5radix10policy_hubIxiyE10Policy1000ELNS0_9SortOrderE0ExiyNS1_21identity_decomposer_tEEEvPKT1_PSA_PKT2_PSE_T3_iiT4_E12temp_storage;
	add.s32 	%r413, %r412, %r411;
	st.shared.u64 	[%r413], %rd139;
	shl.b32 	%r414, %r101, 3;
	add.s32 	%r415, %r412, %r414;
	st.shared.u64 	[%r415], %rd138;
	shl.b32 	%r416, %r102, 3;
	add.s32 	%r417, %r412, %r416;
	st.shared.u64 	[%r417], %rd137;
	shl.b32 	%r418, %r103, 3;
	add.s32 	%r419, %r412, %r418;
	st.shared.u64 	[%r419], %rd136;
	shl.b32 	%r420, %r104, 3;
	add.s32 	%r421, %r412, %r420;
	st.shared.u64 	[%r421], %rd135;
	shl.b32 	%r422, %r105, 3;
	add.s32 	%r423, %r412, %r422;
	st.shared.u64 	[%r423], %rd134;
	shl.b32 	%r424, %r106, 3;
	add.s32 	%r425, %r412, %r424;
	st.shared.u64 	[%r425], %rd133;
	shl.b32 	%r426, %r107, 3;
	add.s32 	%r427, %r412, %r426;
	st.shared.u64 	[%r427], %rd132;
	shl.b32 	%r428, %r108, 3;
	add.s32 	%r429, %r412, %r428;
	st.shared.u64 	[%r429], %rd131;
	bar.sync 	0;
	ld.shared.u64 	%rd139, [%r35];
	ld.shared.u64 	%rd138, [%r35+8];
	ld.shared.u64 	%rd137, [%r35+16];
	ld.shared.u64 	%rd136, [%r35+24];
	ld.shared.u64 	%rd135, [%r35+32];
	ld.shared.u64 	%rd134, [%r35+40];
	ld.shared.u64 	%rd133, [%r35+48];
	ld.shared.u64 	%rd132, [%r35+56];
	ld.shared.u64 	%rd131, [%r35+64];
	bar.sync 	0;
	shl.b32 	%r430, %r100, 2;
	sub.s32 	%r431, %r413, %r430;
	st.shared.u32 	[%r431], %r467;
	shl.b32 	%r432, %r101, 2;
	sub.s32 	%r433, %r415, %r432;
	st.shared.u32 	[%r433], %r466;
	shl.b32 	%r434, %r102, 2;
	sub.s32 	%r435, %r417, %r434;
	st.shared.u32 	[%r435], %r465;
	shl.b32 	%r436, %r103, 2;
	sub.s32 	%r437, %r419, %r436;
	st.shared.u32 	[%r437], %r464;
	shl.b32 	%r438, %r104, 2;
	sub.s32 	%r439, %r421, %r438;
	st.shared.u32 	[%r439], %r463;
	shl.b32 	%r440, %r105, 2;
	sub.s32 	%r441, %r423, %r440;
	st.shared.u32 	[%r441], %r462;
	shl.b32 	%r442, %r106, 2;
	sub.s32 	%r443, %r425, %r442;
	st.shared.u32 	[%r443], %r461;
	shl.b32 	%r444, %r107, 2;
	sub.s32 	%r445, %r427, %r444;
	st.shared.u32 	[%r445], %r460;
	shl.b32 	%r446, %r108, 2;
	sub.s32 	%r447, %r429, %r446;
	st.shared.u32 	[%r447], %r459;
	bar.sync 	0;
	ld.shared.u32 	%r467, [%r36];
	ld.shared.u32 	%r466, [%r36+4];
	ld.shared.u32 	%r465, [%r36+8];
	ld.shared.u32 	%r464, [%r36+12];
	ld.shared.u32 	%r463, [%r36+16];
	ld.shared.u32 	%r462, [%r36+20];
	ld.shared.u32 	%r461, [%r36+24];
	ld.shared.u32 	%r460, [%r36+28];
	ld.shared.u32 	%r459, [%r36+32];
	bar.sync 	0;
	add.s32 	%r458, %r458, 6;
	add.s32 	%r457, %r457, -6;
	bra.uni 	$L__BB37_37;

}
	// .globl	_ZN3cub18CUB_300001_SM_10006detail10radix_sort30DeviceRadixSortHistogramKernelINS1_5radix10policy_hubIxiyE10Policy1000ELNS0_9SortOrderE0ExyNS1_21identity_decomposer_tEEEvPT2_PKT1_SA_iiT3_
.visible .entry _ZN3cub18CUB_300001_SM_10006detail10radix_sort30DeviceRadixSortHistogramKernelINS1_5radix10policy_hubIxiyE10Policy1000ELNS0_9SortOrderE0ExyNS1_21identity_decomposer_tEEEvPT2_PKT1_SA_iiT3_(
	.param .u64 .ptr .align 1 _ZN3cub18CUB_300001_SM_10006detail10radix_sort30DeviceRadixSortHistogramKernelINS1_5radix10policy_hubIxiyE10Policy1000ELNS0_9SortOrderE0ExyNS1_21identity_decomposer_tEEEvPT2_PKT1_SA_iiT3__param_0,
	.param .u64 .ptr .align 1 _ZN3cub18CUB_300001_SM_10006detail10radix_sort30DeviceRadixSortHistogramKernelINS1_5radix10policy_hubIxiyE10Policy1000ELNS0_9SortOrderE0ExyNS1_21identity_decomposer_tEEEvPT2_PKT1_SA_iiT3__param_1,
	.param .u64 _ZN3cub18CUB_300001_SM_10006detail10radix_sort30DeviceRadixSortHistogramKernelINS1_5radix10policy_hubIxiyE10Policy1000ELNS0_9SortOrderE0ExyNS1_21identity_decomposer_tEEEvPT2_PKT1_SA_iiT3__param_2,
	.param .u32 _ZN3cub18CUB_300001_SM_10006detail10radix_sort30DeviceRadixSortHistogramKernelINS1_5radix10policy_hubIxiyE10Policy1000ELNS0_9SortOrderE0ExyNS1_21identity_decomposer_tEEEvPT2_PKT1_SA_iiT3__param_3,
	.param .u32 _ZN3cub18CUB_300001_SM_10006detail10radix_sort30DeviceRadixSortHistogramKernelINS1_5radix10policy_hubIxiyE10Policy1000ELNS0_9SortOrderE0ExyNS1_21identity_decomposer_tEEEvPT2_PKT1_SA_iiT3__param_4,
	.param .align 1 .b8 _ZN3cub18CUB_300001_SM_10006detail10radix_sort30DeviceRadixSortHistogramKernelINS1_5radix10policy_hubIxiyE10Policy1000ELNS0_9SortOrderE0ExyNS1_21identity_decomposer_tEEEvPT2_PKT1_SA_iiT3__param_5[1]
)
.maxntid 128
{
	.reg .pred 	%p<91>;
	.reg .b32 	%r<362>;
	.reg .b64 	%rd<279>;
	// demoted variable
	.shared .align 4 .b8 _ZZN3cub18CUB_300001_SM_10006detail10radix_sort30DeviceRadixSortHistogramKernelINS1_5radix10policy_hubIxiyE10Policy1000ELNS0_9SortOrderE0ExyNS1_21identity_decomposer_tEEEvPT2_PKT1_SA_iiT3_E12temp_storage[8192];
	ld.param.u64 	%rd97, [_ZN3cub18CUB_300001_SM_10006detail10radix_sort30DeviceRadixSortHistogramKernelINS1_5radix10policy_hubIxiyE10Policy1000ELNS0_9SortOrderE0ExyNS1_21identity_decomposer_tEEEvPT2_PKT1_SA_iiT3__param_0];
	ld.param.u64 	%rd98, [_ZN3cub18CUB_300001_SM_10006detail10radix_sort30DeviceRadixSortHistogramKernelINS1_5radix10policy_hubIxiyE10Policy1000ELNS0_9SortOrderE0ExyNS1_21identity_decomposer_tEEEvPT2_PKT1_SA_iiT3__param_1];
	ld.param.u64 	%rd96, [_ZN3cub18CUB_300001_SM_10006detail10radix_sort30DeviceRadixSortHistogramKernelINS1_5radix10policy_hubIxiyE10Policy1000ELNS0_9SortOrderE0ExyNS1_21identity_decomposer_tEEEvPT2_PKT1_SA_iiT3__param_2];
	ld.param.u32 	%r93, [_ZN3cub18CUB_300001_SM_10006detail10radix_sort30DeviceRadixSortHistogramKernelINS1_5radix10policy_hubIxiyE10Policy1000ELNS0_9SortOrderE0ExyNS1_21identity_decomposer_tEEEvPT2_PKT1_SA_iiT3__param_3];
	ld.param.u32 	%r94, [_ZN3cub18CUB_300001_SM_10006detail10radix_sort30DeviceRadixSortHistogramKernelINS1_5radix10policy_hubIxiyE10Policy1000ELNS0_9SortOrderE0ExyNS1_21identity_decomposer_tEEEvPT2_PKT1_SA_iiT3__param_4];
	cvta.to.global.u64 	%rd1, %rd98;
	cvta.to.global.u64 	%rd2, %rd97;
	setp.eq.s64 	%p2, %rd96, 0;
	@%p2 bra 	$L__BB38_153;
	sub.s32 	%r95, %r94, %r93;
	add.s32 	%r96, %r95, 7;
	shr.s32 	%r97, %r96, 31;
	shr.u32 	%r98, %r97, 29;
	add.s32 	%r99, %r96, %r98;
	shr.s32 	%r100, %r99, 3;
	mov.u32 	%r101, %tid.x;
	setp.gt.u32 	%p3, %r101, 255;
	setp.lt.s32 	%p4, %r96, 8;
	mov.u32 	%r102, %ctaid.x;
	shl.b32 	%r103, %r102, 11;
	cvt.u64.u32 	%rd3, %r103;
	mov.u32 	%r104, %nctaid.x;
	shl.b32 	%r105, %r104, 11;
	cvt.u64.u32 	%rd4, %r105;
	add.s32 	%r1, %r100, -1;
	and.b32  	%r2, %r100, 15;
	and.b32  	%r3, %r100, 7;
	add.s32 	%r4, %r3, -1;
	and.b32  	%r5, %r100, 3;
	or.pred  	%p1, %p3, %p4;
	shl.b32 	%r106, %r101, 2;
	mov.u32 	%r107, _ZZN3cub18CUB_300001_SM_10006detail10radix_sort30DeviceRadixSortHistogramKernelINS1_5radix10policy_hubIxiyE10Policy1000ELNS0_9SortOrderE0ExyNS1_21identity_decomposer_tEEEvPT2_PKT1_SA_iiT3_E12temp_storage;
	add.s32 	%r6, %r107, %r106;
	and.b32  	%r7, %r100, 268435440;
	cvt.u64.u32 	%rd5, %r101;
	add.s32 	%r8, %r101, 128;
	add.s32 	%r9, %r101, 256;
	add.s32 	%r10, %r101, 512;
	add.s32 	%r11, %r101, 640;
	add.s32 	%r12, %r101, 768;
	add.s32 	%r13, %r101, 1920;
	and.b32  	%r14, %r100, 268435448;
	and.b32  	%r15, %r100, 1;
	neg.s32 	%r16, %r7;
	add.s32 	%r17, %r6, 8192;
	add.s64 	%rd100, %rd96, -1;
	shr.u64 	%rd101, %rd100, 30;
	add.s64 	%rd102, %rd101, 1;
	min.u64 	%rd6, %rd102, %rd96;
	mov.b64 	%rd246, 0;
$L__BB38_2:
	@%p1 bra 	$L__BB38_30;
	setp.lt.u32 	%p5, %r1, 15;
	mov.b32 	%r346, 0;
	@%p5 bra 	$L__BB38_6;
	mov.u32 	%r343, %r17;
	mov.u32 	%r344, %r16;
$L__BB38_5:
	.pragma "nounroll";
	mov.b32 	%r109, 0;
	st.shared.u32 	[%r343+-8192], %r109;
	st.shared.u32 	[%r343+-7168], %r109;
	st.shared.u32 	[%r343+-6144], %r109;
	st.shared.u32 	[%r343+-5120], %r109;
	st.shared.u32 	[%r343+-4096], %r109;
	st.shared.u32 	[%r343+-3072], %r109;
	st.shared.u32 	[%r343+-2048], %r109;
	st.shared.u32 	[%r343+-1024], %r109;
	st.shared.u32 	[%r343], %r109;
	st.shared.u32 	[%r343+1024], %r109;
	st.shared.u32 	[%r343+2048], %r109;
	st.shared.u32 	[%r343+3072], %r109;
	st.shared.u32 	[%r343+4096], %r109;
	st.shared.u32 	[%r343+5120], %r109;
	st.shared.u32 	[%r343+6144], %r109;
	st.shared.u32 	[%r343+7168], %r109;
	add.s32 	%r344, %r344, 16;
	add.s32 	%r343, %r343, 16384;
	setp.ne.s32 	%p6, %r344, 0;
	mov.u32 	%r346, %r7;
	@%p6 bra 	$L__BB38_5;
$L__BB38_6:
	add.s32 	%r23, %r2, -1;
	setp.eq.s32 	%p7, %r2, 0;
	@%p7 bra 	$L__BB38_16;
	setp.lt.u32 	%p8, %r23, 7;
	@%p8 bra 	$L__BB38_9;
	shl.b32 	%r110, %r346, 10;
	add.s32 	%r111, %r6, %r110;
	mov.b32 	%r112, 0;
	st.shared.u32 	[%r111], %r112;
	st.shared.u32 	[%r111+1024], %r112;
	st.shared.u32 	[%r111+2048], %r112;
	st.shared.u32 	[%r111+3072], %r112;
	st.shared.u32 	[%r111+4096], %r112;
	st.shared.u32 	[%r111+5120], %r112;
	st.shared.u32 	[%r111+6144], %r112;
	st.shared.u32 	[%r111+7168], %r112;
	add.s32 	%r346, %r346, 8;
$L__BB38_9:
	setp.eq.s32 	%p9, %r3, 0;
	@%p9 bra 	$L__BB38_16;
	setp.lt.u32 	%p10, %r4, 3;
	@%p10 bra 	$L__BB38_12;
	shl.b32 	%r113, %r346, 10;
	add.s32 	%r114, %r6, %r113;
	mov.b32 	%r115, 0;
	st.shared.u32 	[%r114], %r115;
	st.shared.u32 	[%r114+1024], %r115;
	st.shared.u32 	[%r114+2048], %r115;
	st.shared.u32 	[%r114+3072], %r115;
	add.s32 	%r346, %r346, 4;
$L__BB38_12:
	setp.eq.s32 	%p11, %r5, 0;
	@%p11 bra 	$L__BB38_16;
	setp.eq.s32 	%p12, %r5, 1;
	shl.b32 	%r116, %r346, 10;
	add.s32 	%r28, %r6, %r116;
	mov.b32 	%r117, 0;
	st.shared.u32 	[%r28], %r117;
	@%p12 bra 	$L__BB38_16;
	setp.eq.s32 	%p13, %r5, 2;
	mov.b32 	%r118, 0;
	st.shared.u32 	[%r28+1024], %r118;
	@%p13 bra 	$L__BB38_16;
	mov.b32 	%r119, 0;
	st.shared.u32 	[%r28+2048], %r119;
$L__BB38_16:
	cvt.u32.u64 	%r120, %rd5;
	setp.gt.u32 	%p14, %r120, 127;
	@%p14 bra 	$L__BB38_30;
	setp.lt.u32 	%p15, %r1, 15;
	mov.b32 	%r350, 0;
	@%p15 bra 	$L__BB38_20;
	mov.b32 	%r348, 0;
$L__BB38_19:
	.pragma "nounroll";
	shl.b32 	%r123, %r348, 10;
	add.s32 	%r124, %r6, %r123;
	mov.b32 	%r125, 0;
	st.shared.u32 	[%r124+512], %r125;
	st.shared.u32 	[%r124+1536], %r125;
	st.shared.u32 	[%r124+2560], %r125;
	st.shared.u32 	[%r124+3584], %r125;
	st.shared.u32 	[%r124+4608], %r125;
	st.shared.u32 	[%r124+5632], %r125;
	st.shared.u32 	[%r124+6656], %r125;
	st.shared.u32 	[%r124+7680], %r125;
	st.shared.u32 	[%r124+8704], %r125;
	st.shared.u32 	[%r124+9728], %r125;
	st.shared.u32 	[%r124+10752], %r125;
	st.shared.u32 	[%r124+11776], %r125;
	st.shared.u32 	[%r124+12800], %r125;
	st.shared.u32 	[%r124+13824], %r125;
	st.shared.u32 	[%r124+14848], %r125;
	st.shared.u32 	[%r124+15872], %r125;
	add.s32 	%r348, %r348, 16;
	setp.ne.s32 	%p16, %r348, %r7;
	mov.u32 	%r350, %r7;
	@%p16 bra 	$L__BB38_19;
$L__BB38_20:
	setp.eq.s32 	%p17, %r2, 0;
	@%p17 bra 	$L__BB38_30;
	setp.lt.u32 	%p18, %r23, 7;
	@%p18 bra 	$L__BB38_23;
	shl.b32 	%r126, %r350, 10;
	add.s32 	%r127, %r6, %r126;
	mov.b32 	%r128, 0;
	st.shared.u32 	[%r127+512], %r128;
	st.shared.u32 	[%r127+1536], %r128;
	st.shared.u32 	[%r127+2560], %r128;
	st.shared.u32 	[%r127+3584], %r128;
	st.shared.u32 	[%r127+4608], %r128;
	st.shared.u32 	[%r127+5632], %r128;
	st.shared.u32 	[%r127+6656], %r128;
	st.shared.u32 	[%r127+7680], %r128;
	add.s32 	%r350, %r350, 8;
$L__BB38_23:
	setp.eq.s32 	%p19, %r3, 0;
	@%p19 bra 	$L__BB38_30;
	setp.lt.u32 	%p20, %r4, 3;
	@%p20 bra 	$L__BB38_26;
	shl.b32 	%r129, %r350, 10;
	add.s32 	%r130, %r6, %r129;
	mov.b32 	%r131, 0;
	st.shared.u32 	[%r130+512], %r131;
	st.shared.u32 	[%r130+1536], %r131;
	st.shared.u32 	[%r130+2560], %r131;
	st.shared.u32 	[%r130+3584], %r131;
	add.s32 	%r350, %r350, 4;
$L__BB38_26:
	setp.eq.s32 	%p21, %r5, 0;
	@%p21 bra 	$L__BB38_30;
	setp.eq.s32 	%p22, %r5, 1;
	shl.b32 	%r132, %r350, 10;
	add.s32 	%r36, %r6, %r132;
	mov.b32 	%r133, 0;
	st.shared.u32 	[%r36+512], %r133;
	@%p22 bra 	$L__BB38_30;
	setp.eq.s32 	%p23, %r5, 2;
	mov.b32 	%r134, 0;
	st.shared.u32 	[%r36+1536], %r134;
	@%p23 bra 	$L__BB38_30;
	mov.b32 	%r135, 0;
	st.shared.u32 	[%r36+2560], %r135;
$L__BB38_30:
	bar.sync 	0;
	bar.sync 	0;
	shl.b64 	%rd8, %rd246, 30;
	sub.s64 	%rd103, %rd96, %rd8;
	min.u64 	%rd9, %rd103, 1073741824;
	setp.le.u64 	%p24, %rd9, %rd3;
	@%p24 bra 	$L__BB38_70;
	mov.u64 	%rd247, %rd3;
$L__BB38_32:
	add.s64 	%rd11, %rd247, %rd8;
	sub.s64 	%rd12, %rd96, %rd11;
	setp.lt.u64 	%p25, %rd12, 2048;
	@%p25 bra 	$L__BB38_34;
	add.s64 	%rd122, %rd11, %rd5;
	shl.b64 	%rd123, %rd122, 3;
	add.s64 	%rd124, %rd1, %rd123;
	ld.global.u64 	%rd278, [%rd124];
	ld.global.u64 	%rd277, [%rd124+1024];
	ld.global.u64 	%rd276, [%rd124+2048];
	ld.global.u64 	%rd275, [%rd124+3072];
	ld.global.u64 	%rd274, [%rd124+4096];
	ld.global.u64 	%rd273, [%rd124+5120];
	ld.global.u64 	%rd272, [%rd124+6144];
	ld.global.u64 	%rd271, [%rd124+7168];
	ld.global.u64 	%rd270, [%rd124+8192];
	ld.global.u64 	%rd269, [%rd124+9216];
	ld.global.u64 	%rd268, [%rd124+10240];
	ld.global.u64 	%rd267, [%rd124+11264];
	ld.global.u64 	%rd266, [%rd124+12288];
	ld.global.u64 	%rd265, [%rd124+13312];
	ld.global.u64 	%rd264, [%rd124+14336];
	ld.global.u64 	%rd263, [%rd124+15360];
	bra.uni 	$L__BB38_66;
$L__BB38_34:
	cvt.u32.u64 	%r136, %rd5;
	cvt.u32.u64 	%r37, %rd12;
	setp.ge.s32 	%p26, %r136, %r37;
	add.s64 	%rd105, %rd11, %rd5;
	shl.b64 	%rd106, %rd105, 3;
	add.s64 	%rd29, %rd1, %rd106;
	mov.b64 	%rd278, 9223372036854775807;
	@%p26 bra 	$L__BB38_36;
	ld.global.u64 	%rd278, [%rd29];
$L__BB38_36:
	setp.ge.s32 	%p27, %r8, %r37;
	mov.b64 	%rd277, 9223372036854775807;
	@%p27 bra 	$L__BB38_38;
	ld.global.u64 	%rd277, [%rd29+1024];
$L__BB38_38:
	setp.ge.s32 	%p28, %r9, %r37;
	mov.b64 	%rd276, 9223372036854775807;
	@%p28 bra 	$L__BB38_40;
	ld.global.u64 	%rd276, [%rd29+2048];
$L__BB38_40:
	mov.u32 	%r137, %tid.x;
	add.s32 	%r138, %r137, 384;
	setp.ge.s32 	%p29, %r138, %r37;
	mov.b64 	%rd275, 9223372036854775807;
	@%p29 bra 	$L__BB38_42;
	ld.global.u64 	%rd275, [%rd29+3072];
$L__BB38_42:
	setp.ge.s32 	%p30, %r10, %r37;
	mov.b64 	%rd274, 9223372036854775807;
	@%p30 bra 	$L__BB38_44;
	ld.global.u64 	%rd274, [%rd29+4096];
$L__BB38_44:
	setp.ge.s32 	%p31, %r11, %r37;
	mov.b64 	%rd273, 9223372036854775807;
	@%p31 bra 	$L__BB38_46;
	ld.global.u64 	%rd273, [%rd29+5120];
$L__BB38_46:
	setp.ge.s32 	%p32, %r12, %r37;
	mov.b64 	%rd272, 9223372036854775807;
	@%p32 bra 	$L__BB38_48;
	ld.global.u64 	%rd272, [%rd29+6144];
$L__BB38_48:
	add.s32 	%r140, %r137, 896;
	setp.ge.s32 	%p33, %r140, %r37;
	mov.b64 	%rd271, 9223372036854775807;
	@%p33 bra 	$L__BB38_50;
	ld.global.u64 	%rd271, [%rd29+7168];
$L__BB38_50:
	or.b32  	%r142, %r137, 1024;
	setp.ge.s32 	%p34, %r142, %r37;
	mov.b64 	%rd270, 9223372036854775807;
	@%p34 bra 	$L__BB38_52;
	ld.global.u64 	%rd270, [%rd29+8192];
$L__BB38_52:
	add.s32 	%r144, %r137, 1152;
	setp.ge.s32 	%p35, %r144, %r37;
	mov.b64 	%rd269, 9223372036854775807;
	@%p35 bra 	$L__BB38_54;
	ld.global.u64 	%rd269, [%rd29+9216];
$L__BB38_54:
	add.s32 	%r146, %r137, 1280;
	setp.ge.s32 	%p36, %r146, %r37;
	mov.b64 	%rd268, 9223372036854775807;
	@%p36 bra 	$L__BB38_56;
	ld.global.u64 	%rd268, [%rd29+10240];
$L__BB38_56:
	add.s32 	%r148, %r137, 1408;
	setp.ge.s32 	%p37, %r148, %r37;
	mov.b64 	%rd267, 9223372036854775807;
	@%p37 bra 	$L__BB38_58;
	ld.global.u64 	%rd267, [%rd29+11264];
$L__BB38_58:
	add.s32 	%r150, %r137, 1536;
	setp.ge.s32 	%p38, %r150, %r37;
	mov.b64 	%rd266, 9223372036854775807;
	@%p38 bra 	$L__BB38_60;
	ld.global.u64 	%rd266, [%rd29+12288];
$L__BB38_60:
	add.s32 	%r152, %r137, 1664;
	setp.ge.s32 	%p39, %r152, %r37;
	mov.b64 	%rd265, 9223372036854775807;
	@%p39 bra 	$L__BB38_62;
	ld.global.u64 	%rd265, [%rd29+13312];
$L__BB38_62:
	add.s32 	%r154, %r137, 1792;
	setp.ge.s32 	%p40, %r154, %r37;
	mov.b64 	%rd264, 9223372036854775807;
	@%p40 bra 	$L__BB38_64;
	ld.global.u64 	%rd264, [%rd29+14336];
$L__BB38_64:
	setp.ge.s32 	%p41, %r13, %r37;
	mov.b64 	%rd263, 9223372036854775807;
	@%p41 bra 	$L__BB38_66;
	ld.global.u64 	%rd263, [%rd29+15360];
$L__BB38_66:
	setp.le.s32 	%p42, %r94, %r93;
	@%p42 bra 	$L__BB38_69;
	xor.b64  	%rd77, %rd263, -9223372036854775808;
	xor.b64  	%rd78, %rd264, -9223372036854775808;
	xor.b64  	%rd79, %rd265, -9223372036854775808;
	xor.b64  	%rd80, %rd266, -9223372036854775808;
	xor.b64  	%rd81, %rd267, -9223372036854775808;
	xor.b64  	%rd82, %rd268, -9223372036854775808;
	xor.b64  	%rd83, %rd269, -9223372036854775808;
	xor.b64  	%rd84, %rd270, -9223372036854775808;
	xor.b64  	%rd85, %rd271, -9223372036854775808;
	xor.b64  	%rd86, %rd272, -9223372036854775808;
	xor.b64  	%rd87, %rd273, -9223372036854775808;
	xor.b64  	%rd88, %rd274, -9223372036854775808;
	xor.b64  	%rd89, %rd275, -9223372036854775808;
	xor.b64  	%rd90, %rd276, -9223372036854775808;
	xor.b64  	%rd91, %rd277, -9223372036854775808;
	xor.b64  	%rd92, %rd278, -9223372036854775808;
	mov.b32 	%r352, 0;
	mov.u32 	%r353, %r93;
$L__BB38_68:
	sub.s32 	%r156, %r94, %r353;
	shl.b32 	%r157, %r352, 10;
	mov.u32 	%r158, _ZZN3cub18CUB_300001_SM_10006detail10radix_sort30DeviceRadixSortHistogramKernelINS1_5radix10policy_hubIxiyE10Policy1000ELNS0_9SortOrderE0ExyNS1_21identity_decomposer_tEEEvPT2_PKT1_SA_iiT3_E12temp_storage;
	add.s32 	%r159, %r158, %r157;
	min.s32 	%r160, %r156, 8;
	mov.b32 	%r161, -1;
	shl.b32 	%r162, %r161, %r160;
	not.b32 	%r163, %r162;
	shr.u64 	%rd125, %rd92, %r353;
	cvt.u32.u64 	%r164, %rd125;
	and.b32  	%r165, %r164, %r163;
	shl.b32 	%r166, %r165, 2;
	add.s32 	%r167, %r159, %r166;
	atom.shared.add.u32 	%r168, [%r167], 1;
	shr.u64 	%rd126, %rd91, %r353;
	cvt.u32.u64 	%r169, %rd126;
	and.b32  	%r170, %r169, %r163;
	shl.b32 	%r171, %r170, 2;
	add.s32 	%r172, %r159, %r171;
	atom.shared.add.u32 	%r173, [%r172], 1;
	shr.u64 	%rd127, %rd90, %r353;
	cvt.u32.u64 	%r174, %rd127;
	and.b32  	%r175, %r174, %r163;
	shl.b32 	%r176, %r175, 2;
	add.s32 	%r177, %r159, %r176;
	atom.shared.add.u32 	%r178, [%r177], 1;
	shr.u64 	%rd128, %rd89, %r353;
	cvt.u32.u64 	%r179, %rd128;
	and.b32  	%r180, %r179, %r163;
	shl.b32 	%r181, %r180, 2;
	add.s32 	%r182, %r159, %r181;
	atom.shared.add.u32 	%r183, [%r182], 1;
	shr.u64 	%rd129, %rd88, %r353;
	cvt.u32.u64 	%r184, %rd129;
	and.b32  	%r185, %r184, %r163;
	shl.b32 	%r186, %r185, 2;
	add.s32 	%r187, %r159, %r186;
	atom.shared.add.u32 	%r188, [%r187], 1;
	shr.u64 	%rd130, %rd87, %r353;
	cvt.u32.u64 	%r189, %rd130;
	and.b32  	%r190, %r189, %r163;
	shl.b32 	%r191, %r190, 2;
	add.s32 	%r192, %r159, %r191;
	atom.shared.add.u32 	%r193, [%r192], 1;
	shr.u64 	%rd131, %rd86, %r353;
	cvt.u32.u64 	%r194, %rd131;
	and.b32  	%r195, %r194, %r163;
	shl.b32 	%r196, %r195, 2;
	add.s32 	%r197, %r159, %r196;
	atom.shared.add.u32 	%r198, [%r197], 1;
	shr.u64 	%rd132, %rd85, %r353;
	cvt.u32.u64 	%r199, %rd132;
	and.b32  	%r200, %r199, %r163;
	shl.b32 	%r201, %r200, 2;
	add.s32 	%r202, %r159, %r201;
	atom.shared.add.u32 	%r203, [%r202], 1;
	shr.u64 	%rd133, %rd84, %r353;
	cvt.u32.u64 	%r204, %rd133;
	and.b32  	%r205, %r204, %r163;
	shl.b32 	%r206, %r205, 2;
	add.s32 	%r207, %r159, %r206;
	atom.shared.add.u32 	%r208, [%r207], 1;
	shr.u64 	%rd134, %rd83, %r353;
	cvt.u32.u64 	%r209, %rd134;
	and.b32  	%r210, %r209, %r163;
	shl.b32 	%r211, %r210, 2;
	add.s32 	%r212, %r159, %r211;
	atom.shared.add.u32 	%r213, [%r212], 1;
	shr.u64 	%rd135, %rd82, %r353;
	cvt.u32.u64 	%r214, %rd135;
	and.b32  	%r215, %r214, %r163;
	shl.b32 	%r216, %r215, 2;
	add.s32 	%r217, %r159, %r216;
	atom.shared.add.u32 	%r218, [%r217], 1;
	shr.u64 	%rd136, %rd81, %r353;
	cvt.u32.u64 	%r219, %rd136;
	and.b32  	%r220, %r219, %r163;
	shl.b32 	%r221, %r220, 2;
	add.s32 	%r222, %r159, %r221;
	atom.shared.add.u32 	%r223, [%r222], 1;
	shr.u64 	%rd137, %rd80, %r353;
	cvt.u32.u64 	%r224, %rd137;
	and.b32  	%r225, %r224, %r163;
	shl.b32 	%r226, %r225, 2;
	add.s32 	%r227, %r159, %r226;
	atom.shared.add.u32 	%r228, [%r227], 1;
	shr.u64 	%rd138, %rd79, %r353;
	cvt.u32.u64 	%r229, %rd138;
	and.b32  	%r230, %r229, %r163;
	shl.b32 	%r231, %r230, 2;
	add.s32 	%r232, %r159, %r231;
	atom.shared.add.u32 	%r233, [%r232], 1;
	shr.u64 	%rd139, %rd78, %r353;
	cvt.u32.u64 	%r234, %rd139;
	and.b32  	%r235, %r234, %r163;
	shl.b32 	%r236, %r235, 2;
	add.s32 	%r237, %r159, %r236;
	atom.shared.add.u32 	%r238, [%r237], 1;
	shr.u64 	%rd140, %rd77, %r353;
	cvt.u32.u64 	%r239, %rd140;
	and.b32  	%r240, %r239, %r163;
	shl.b32 	%r241, %r240, 2;
	add.s32 	%r242, %r159, %r241;
	atom.shared.add.u32 	%r243, [%r242], 1;
	add.s32 	%r353, %r353, 8;
	add.s32 	%r352, %r352, 1;
	setp.lt.s32 	%p43, %r353, %r94;
	@%p43 bra 	$L__BB38_68;
$L__BB38_69:
	add.s64 	%rd247, %rd247, %rd4;
	setp.lt.u64 	%p44, %rd247, %rd9;
	@%p44 bra 	$L__BB38_32;
$L__BB38_70:
	bar.sync 	0;
	@%p1 bra 	$L__BB38_152;
	setp.lt.u32 	%p45, %r1, 7;
	mov.b32 	%r356, 0;
	@%p45 bra 	$L__BB38_90;
	mov.b32 	%r354, 0;
$L__BB38_73:
	.pragma "nounroll";
	shl.b32 	%r246, %r354, 10;
	add.s32 	%r43, %r6, %r246;
	ld.shared.u32 	%r44, [%r43];
	setp.eq.s32 	%p46, %r44, 0;
	@%p46 bra 	$L__BB38_75;
	cvt.u32.u64 	%r247, %rd5;
	shl.b32 	%r248, %r354, 8;
	add.s32 	%r249, %r248, %r247;
	mul.wide.u32 	%rd141, %r249, 8;
	add.s64 	%rd142, %rd2, %rd141;
	cvt.u64.u32 	%rd143, %r44;
	atom.global.add.u64 	%rd144, [%rd142], %rd143;
$L__BB38_75:
	ld.shared.u32 	%r45, [%r43+1024];
	setp.eq.s32 	%p47, %r45, 0;
	@%p47 bra 	$L__BB38_77;
	cvt.u32.u64 	%r250, %rd5;
	shl.b32 	%r251, %r354, 8;
	add.s32 	%r252, %r251, %r250;
	add.s32 	%r253, %r252, 256;
	mul.wide.u32 	%rd145, %r253, 8;
	add.s64 	%rd146, %rd2, %rd145;
	cvt.u64.u32 	%rd147, %r45;
	atom.global.add.u64 	%rd148, [%rd146], %rd147;
$L__BB38_77:
	ld.shared.u32 	%r46, [%r43+2048];
	setp.eq.s32 	%p48, %r46, 0;
	@%p48 bra 	$L__BB38_79;
	cvt.u32.u64 	%r254, %rd5;
	shl.b32 	%r255, %r354, 8;
	add.s32 	%r256, %r255, %r254;
	add.s32 	%r257, %r256, 512;
	mul.wide.u32 	%rd149, %r257, 8;
	add.s64 	%rd150, %rd2, %rd149;
	cvt.u64.u32 	%rd151, %r46;
	atom.global.add.u64 	%rd152, [%rd150], %rd151;
$L__BB38_79:
	ld.shared.u32 	%r47, [%r43+3072];
	setp.eq.s32 	%p49, %r47, 0;
	@%p49 bra 	$L__BB38_81;
	cvt.u32.u64 	%r258, %rd5;
	shl.b32 	%r259, %r354, 8;
	add.s32 	%r260, %r259, %r258;
	add.s32 	%r261, %r260, 768;
	mul.wide.u32 	%rd153, %r261, 8;
	add.s64 	%rd154, %rd2, %rd153;
	cvt.u64.u32 	%rd155, %r47;
	atom.global.add.u64 	%rd156, [%rd154], %rd155;
$L__BB38_81:
	ld.shared.u32 	%r48, [%r43+4096];
	setp.eq.s32 	%p50, %r48, 0;
	@%p50 bra 	$L__BB38_83;
	cvt.u32.u64 	%r262, %rd5;
	shl.b32 	%r263, %r354, 8;
	add.s32 	%r264, %r263, %r262;
	add.s32 	%r265, %r264, 1024;
	mul.wide.u32 	%rd157, %r265, 8;
	add.s64 	%rd158, %rd2, %rd157;
	cvt.u64.u32 	%rd159, %r48;
	atom.global.add.u64 	%rd160, [%rd158], %rd159;
$L__BB38_83:
	ld.shared.u32 	%r49, [%r43+5120];
	setp.eq.s32 	%p51, %r49, 0;
	@%p51 bra 	$L__BB38_85;
	cvt.u32.u64 	%r266, %rd5;
	shl.b32 	%r267, %r354, 8;
	add.s32 	%r268, %r267, %r266;
	add.s32 	%r269, %r268, 1280;
	mul.wide.u32 	%rd161, %r269, 8;
	add.s64 	%rd162, %rd2, %rd161;
	cvt.u64.u32 	%rd163, %r49;
	atom.global.add.u64 	%rd164, [%rd162], %rd163;
$L__BB38_85:
	ld.shared.u32 	%r50, [%r43+6144];
	setp.eq.s32 	%p52, %r50, 0;
	@%p52 bra 	$L__BB38_87;
	cvt.u32.u64 	%r270, %rd5;
	shl.b32 	%r271, %r354, 8;
	add.s32 	%r272, %r271, %r270;
	add.s32 	%r273, %r272, 1536;
	mul.wide.u32 	%rd165, %r273, 8;
	add.s64 	%rd166, %rd2, %rd165;
	cvt.u64.u32 	%rd167, %r50;
	atom.global.add.u64 	%rd168, [%rd166], %rd167;
$L__BB38_87:
	ld.shared.u32 	%r51, [%r43+7168];
	setp.eq.s32 	%p53, %r51, 0;
	@%p53 bra 	$L__BB38_89;
	cvt.u32.u64 	%r274, %rd5;
	shl.b32 	%r275, %r354, 8;
	add.s32 	%r276, %r275, %r274;
	add.s32 	%r277, %r276, 1792;
	mul.wide.u32 	%rd169, %r277, 8;
	add.s64 	%rd170, %rd2, %rd169;
	cvt.u64.u32 	%rd171, %r51;
	atom.global.add.u64 	%rd172, [%rd170], %rd171;
$L__BB38_89:
	add.s32 	%r354, %r354, 8;
	setp.ne.s32 	%p54, %r354, %r14;
	mov.u32 	%r356, %r14;
	@%p54 bra 	$L__BB38_73;
$L__BB38_90:
	add.s32 	%r54, %r5, -1;
	setp.eq.s32 	%p55, %r3, 0;
	@%p55 bra 	$L__BB38_111;
	setp.lt.u32 	%p56, %r4, 3;
	@%p56 bra 	$L__BB38_101;
	shl.b32 	%r278, %r356, 10;
	add.s32 	%r55, %r6, %r278;
	ld.shared.u32 	%r56, [%r55];
	setp.eq.s32 	%p57, %r56, 0;
	@%p57 bra 	$L__BB38_94;
	cvt.u32.u64 	%r279, %rd5;
	shl.b32 	%r280, %r356, 8;
	add.s32 	%r281, %r280, %r279;
	mul.wide.u32 	%rd173, %r281, 8;
	add.s64 	%rd174, %rd2, %rd173;
	cvt.u64.u32 	%rd175, %r56;
	atom.global.add.u64 	%rd176, [%rd174], %rd175;
$L__BB38_94:
	ld.shared.u32 	%r57, [%r55+1024];
	setp.eq.s32 	%p58, %r57, 0;
	@%p58 bra 	$L__BB38_96;
	cvt.u32.u64 	%r282, %rd5;
	shl.b32 	%r283, %r356, 8;
	add.s32 	%r284, %r283, %r282;
	add.s32 	%r285, %r284, 256;
	mul.wide.u32 	%rd177, %r285, 8;
	add.s64 	%rd178, %rd2, %rd177;
	cvt.u64.u32 	%rd179, %r57;
	atom.global.add.u64 	%rd180, [%rd178], %rd179;
$L__BB38_96:
	ld.shared.u32 	%r58, [%r55+2048];
	setp.eq.s32 	%p59, %r58, 0;
	@%p59 bra 	$L__BB38_98;
	cvt.u32.u64 	%r286, %rd5;
	shl.b32 	%r287, %r356, 8;
	add.s32 	%r288, %r287, %r286;
	add.s32 	%r289, %r288, 512;
	mul.wide.u32 	%rd181, %r289, 8;
	add.s64 	%rd182, %rd2, %rd181;
	cvt.u64.u32 	%rd183, %r58;
	atom.global.add.u64 	%rd184, [%rd182], %rd183;
$L__BB38_98:
	ld.shared.u32 	%r59, [%r55+3072];
	setp.eq.s32 	%p60, %r59, 0;
	@%p60 bra 	$L__BB38_100;
	cvt.u32.u64 	%r290, %rd5;
	shl.b32 	%r291, %r356, 8;
	add.s32 	%r292, %r291, %r290;
	add.s32 	%r293, %r292, 768;
	mul.wide.u32 	%rd185, %r293, 8;
	add.s64 	%rd186, %rd2, %rd185;
	cvt.u64.u32 	%rd187, %r59;
	atom.global.add.u64 	%rd188, [%rd186], %rd187;
$L__BB38_100:
	add.s32 	%r356, %r356, 4;
$L__BB38_101:
	setp.eq.s32 	%p61, %r5, 0;
	@%p61 bra 	$L__BB38_111;
	setp.eq.s32 	%p62, %r54, 0;
	@%p62 bra 	$L__BB38_108;
	shl.b32 	%r294, %r356, 10;
	add.s32 	%r62, %r6, %r294;
	ld.shared.u32 	%r63, [%r62];
	setp.eq.s32 	%p63, %r63, 0;
	@%p63 bra 	$L__BB38_105;
	cvt.u32.u64 	%r295, %rd5;
	shl.b32 	%r296, %r356, 8;
	add.s32 	%r297, %r296, %r295;
	mul.wide.u32 	%rd189, %r297, 8;
	add.s64 	%rd190, %rd2, %rd189;
	cvt.u64.u32 	%rd191, %r63;
	atom.global.add.u64 	%rd192, [%rd190], %rd191;
$L__BB38_105:
	ld.shared.u32 	%r64, [%r62+1024];
	setp.eq.s32 	%p64, %r64, 0;
	@%p64 bra 	$L__BB38_107;
	cvt.u32.u64 	%r298, %rd5;
	shl.b32 	%r299, %r356, 8;
	add.s32 	%r300, %r299, %r298;
	add.s32 	%r301, %r300, 256;
	mul.wide.u32 	%rd193, %r301, 8;
	add.s64 	%rd194, %rd2, %rd193;
	cvt.u64.u32 	%rd195, %r64;
	atom.global.add.u64 	%rd196, [%rd194], %rd195;
$L__BB38_107:
	add.s32 	%r356, %r356, 2;
$L__BB38_108:
	setp.eq.s32 	%p65, %r15, 0;
	@%p65 bra 	$L__BB38_111;
	shl.b32 	%r302, %r356, 10;
	add.s32 	%r303, %r6, %r302;
	ld.shared.u32 	%r67, [%r303];
	setp.eq.s32 	%p66, %r67, 0;
	@%p66 bra 	$L__BB38_111;
	cvt.u32.u64 	%r304, %rd5;
	shl.b32 	%r305, %r356, 8;
	add.s32 	%r306, %r305, %r304;
	mul.wide.u32 	%rd197, %r306, 8;
	add.s64 	%rd198, %rd2, %rd197;
	cvt.u64.u32 	%rd199, %r67;
	atom.global.add.u64 	%rd200, [%rd198], %rd199;
$L__BB38_111:
	cvt.u32.u64 	%r307, %rd5;
	setp.gt.u32 	%p67, %r307, 127;
	@%p67 bra 	$L__BB38_152;
	setp.lt.u32 	%p68, %r1, 7;
	mov.b32 	%r360, 0;
	@%p68 bra 	$L__BB38_131;
	mov.b32 	%r358, 0;
$L__BB38_114:
	.pragma "nounroll";
	shl.b32 	%r311, %r358, 10;
	add.s32 	%r69, %r6, %r311;
	ld.shared.u32 	%r70, [%r69+512];
	setp.eq.s32 	%p69, %r70, 0;
	shl.b32 	%r312, %r358, 8;
	add.s32 	%r313, %r312, %r307;
	mul.wide.u32 	%rd201, %r313, 8;
	add.s64 	%rd94, %rd2, %rd201;
	@%p69 bra 	$L__BB38_116;
	cvt.u64.u32 	%rd202, %r70;
	atom.global.add.u64 	%rd203, [%rd94+1024], %rd202;
$L__BB38_116:
	ld.shared.u32 	%r71, [%r69+1536];
	setp.eq.s32 	%p70, %r71, 0;
	@%p70 bra 	$L__BB38_118;
	cvt.u64.u32 	%rd204, %r71;
	atom.global.add.u64 	%rd205, [%rd94+3072], %rd204;
$L__BB38_118:
	ld.shared.u32 	%r72, [%r69+2560];
	setp.eq.s32 	%p71, %r72, 0;
	@%p71 bra 	$L__BB38_120;
	cvt.u64.u32 	%rd206, %r72;
	atom.global.add.u64 	%rd207, [%rd94+5120], %rd206;
$L__BB38_120:
	ld.shared.u32 	%r73, [%r69+3584];
	setp.eq.s32 	%p72, %r73, 0;
	@%p72 bra 	$L__BB38_122;
	cvt.u64.u32 	%rd208, %r73;
	atom.global.add.u64 	%rd209, [%rd94+7168], %rd208;
$L__BB38_122:
	ld.shared.u32 	%r74, [%r69+4608];
	setp.eq.s32 	%p73, %r74, 0;
	@%p73 bra 	$L__BB38_124;
	cvt.u64.u32 	%rd210, %r74;
	atom.global.add.u64 	%rd211, [%rd94+9216], %rd210;
$L__BB38_124:
	ld.shared.u32 	%r75, [%r69+5632];
	setp.eq.s32 	%p74, %r75, 0;
	@%p74 bra 	$L__BB38_126;
	cvt.u64.u32 	%rd212, %r75;
	atom.global.add.u64 	%rd213, [%rd94+11264], %rd212;
$L__BB38_126:
	ld.shared.u32 	%r76, [%r69+6656];
	setp.eq.s32 	%p75, %r76, 0;
	@%p75 bra 	$L__BB38_128;
	cvt.u64.u32 	%rd214, %r76;
	atom.global.add.u64 	%rd215, [%rd94+13312], %rd214;
$L__BB38_128:
	ld.shared.u32 	%r77, [%r69+7680];
	setp.eq.s32 	%p76, %r77, 0;
	@%p76 bra 	$L__BB38_130;
	cvt.u64.u32 	%rd216, %r77;
	atom.global.add.u64 	%rd217, [%rd94+15360], %rd216;
$L__BB38_130:
	add.s32 	%r358, %r358, 8;
	setp.ne.s32 	%p77, %r358, %r14;
	mov.u32 	%r360, %r14;
	@%p77 bra 	$L__BB38_114;
$L__BB38_131:
	setp.eq.s32 	%p78, %r3, 0;
	@%p78 bra 	$L__BB38_152;
	setp.lt.u32 	%p79, %r4, 3;
	@%p79 bra 	$L__BB38_142;
	shl.b32 	%r314, %r360, 10;
	add.s32 	%r80, %r6, %r314;
	ld.shared.u32 	%r81, [%r80+512];
	setp.eq.s32 	%p80, %r81, 0;
	@%p80 bra 	$L__BB38_135;
	shl.b32 	%r316, %r360, 8;
	add.s32 	%r317, %r316, %r307;
	mul.wide.u32 	%rd218, %r317, 8;
	add.s64 	%rd219, %rd2, %rd218;
	cvt.u64.u32 	%rd220, %r81;
	atom.global.add.u64 	%rd221, [%rd219+1024], %rd220;
$L__BB38_135:
	ld.shared.u32 	%r82, [%r80+1536];
	setp.eq.s32 	%p81, %r82, 0;
	@%p81 bra 	$L__BB38_137;
	shl.b32 	%r319, %r360, 8;
	add.s32 	%r320, %r319, %r307;
	add.s32 	%r321, %r320, 256;
	mul.wide.u32 	%rd222, %r321, 8;
	add.s64 	%rd223, %rd2, %rd222;
	cvt.u64.u32 	%rd224, %r82;
	atom.global.add.u64 	%rd225, [%rd223+1024], %rd224;
$L__BB38_137:
	ld.shared.u32 	%r83, [%r80+2560];
	setp.eq.s32 	%p82, %r83, 0;
	@%p82 bra 	$L__BB38_139;
	shl.b32 	%r323, %r360, 8;
	add.s32 	%r324, %r323, %r307;
	add.s32 	%r325, %r324, 512;
	mul.wide.u32 	%rd226, %r325, 8;
	add.s64 	%rd227, %rd2, %rd226;
	cvt.u64.u32 	%rd228, %r83;
	atom.global.add.u64 	%rd229, [%rd227+1024], %rd228;
$L__BB38_139:
	ld.shared.u32 	%r84, [%r80+3584];
	setp.eq.s32 	%p83, %r84, 0;
	@%p83 bra 	$L__BB38_141;
	shl.b32 	%r327, %r360, 8;
	add.s32 	%r328, %r327, %r307;
	add.s32 	%r329, %r328, 768;
	mul.wide.u32 	%rd230, %r329, 8;
	add.s64 	%rd231, %rd2, %rd230;
	cvt.u64.u32 	%rd232, %r84;
	atom.global.add.u64 	%rd233, [%rd231+1024], %rd232;
$L__BB38_141:
	add.s32 	%r360, %r360, 4;
$L__BB38_142:
	setp.eq.s32 	%p84, %r5, 0;
	@%p84 bra 	$L__BB38_152;
	setp.eq.s32 	%p85, %r54, 0;
	@%p85 bra 	$L__BB38_149;
	shl.b32 	%r330, %r360, 10;
	add.s32 	%r87, %r6, %r330;
	ld.shared.u32 	%r88, [%r87+512];
	setp.eq.s32 	%p86, %r88, 0;
	@%p86 bra 	$L__BB38_146;
	shl.b32 	%r332, %r360, 8;
	add.s32 	%r333, %r332, %r307;
	mul.wide.u32 	%rd234, %r333, 8;
	add.s64 	%rd235, %rd2, %rd234;
	cvt.u64.u32 	%rd236, %r88;
	atom.global.add.u64 	%rd237, [%rd235+1024], %rd236;
$L__BB38_146:
	ld.shared.u32 	%r89, [%r87+1536];
	setp.eq.s32 	%p87, %r89, 0;
	@%p87 bra 	$L__BB38_148;
	shl.b32 	%r335, %r360, 8;
	add.s32 	%r336, %r335, %r307;
	add.s32 	%r337, %r336, 256;
	mul.wide.u32 	%rd238, %r337, 8;
	add.s64 	%rd239, %rd2, %rd238;
	cvt.u64.u32 	%rd240, %r89;
	atom.global.add.u64 	%rd241, [%rd239+1024], %rd240;
$L__BB38_148:
	add.s32 	%r360, %r360, 2;
$L__BB38_149:
	setp.eq.s32 	%p88, %r15, 0;
	@%p88 bra 	$L__BB38_152;
	shl.b32 	%r338, %r360, 10;
	add.s32 	%r339, %r6, %r338;
	ld.shared.u32 	%r92, [%r339+512];
	setp.eq.s32 	%p89, %r92, 0;
	@%p89 bra 	$L__BB38_152;
	shl.b32 	%r341, %r360, 8;
	add.s32 	%r342, %r341, %r307;
	mul.wide.u32 	%rd242, %r342, 8;
	add.s64 	%rd243, %rd2, %rd242;
	cvt.u64.u32 	%rd244, %r92;
	atom.global.add.u64 	%rd245, [%rd243+1024], %rd244;
$L__BB38_152:
	bar.sync 	0;
	add.s64 	%rd246, %rd246, 1;
	setp.ne.s64 	%p90, %rd246, %rd6;
	@%p90 bra 	$L__BB38_2;
$L__BB38_153:
	ret;

}
	// .globl	_ZN3cub18CUB_300001_SM_10006detail10radix_sort33DeviceRadixSortExclusiveSumKernelINS1_5radix10policy_hubIxiyE10Policy1000EyEEvPT0_
.visible .entry _ZN3cub18CUB_300001_SM_10006detail10radix_sort33DeviceRadixSortExclusiveSumKernelINS1_5radix10policy_hubIxiyE10Policy1000EyEEvPT0_(
	.param .u64 .ptr .align 1 _ZN3cub18CUB_300001_SM_10006detail10radix_sort33DeviceRadixSortExclusiveSumKernelINS1_5radix10policy_hubIxiyE10Policy1000EyEEvPT0__param_0
)
{
	.reg .pred 	%p<4>;
	.reg .b32 	%r<28>;
	.reg .b64 	%rd<54>;
	// demoted variable
	.shared .align 16 .b8 _ZZN3cub18CUB_300001_SM_10006detail10radix_sort33DeviceRadixSortExclusiveSumKernelINS1_5radix10policy_hubIxiyE10Policy1000EyEEvPT0_E12temp_storage[2336];
	ld.param.u64 	%rd5, [_ZN3cub18CUB_300001_SM_10006detail10radix_sort33DeviceRadixSortExclusiveSumKernelINS1_5radix10policy_hubIxiyE10Policy1000EyEEvPT0__param_0];
	cvta.to.global.u64 	%rd6, %rd5;
	mov.u32 	%r3, %ctaid.x;
	shl.b32 	%r4, %r3, 8;
	mov.u32 	%r1, %tid.x;
	setp.gt.u32 	%p1, %r1, 255;
	add.s32 	%r5, %r4, %r1;
	mul.wide.s32 	%rd7, %r5, 8;
	add.s64 	%rd1, %rd6, %rd7;
	@%p1 bra 	$L__BB39_2;
	ld.global.u64 	%rd53, [%rd1];
$L__BB39_2:
	shr.u32 	%r6, %r1, 3;
	add.s32 	%r7, %r6, %r1;
	shl.b32 	%r8, %r7, 3;
	mov.u32 	%r9, _ZZN3cub18CUB_300001_SM_10006detail10radix_sort33DeviceRadixSortExclusiveSumKernelINS1_5radix10policy_hubIxiyE10Policy1000EyEEvPT0_E12temp_storage;
	add.s32 	%r10, %r9, %r8;
	add.s32 	%r2, %r10, 16;
	st.shared.u64 	[%r10+16], %rd53;
	bar.sync 	0;
	setp.gt.u32 	%p2, %r1, 31;
	@%p2 bra 	$L__BB39_4;
	mad.lo.s32 	%r27, %r1, 72, %r9;
	ld.shared.u64 	%rd23, [%r27+16];
	ld.shared.u64 	%rd24, [%r27+24];
	ld.shared.u64 	%rd25, [%r27+32];
	ld.shared.u64 	%rd26, [%r27+40];
	ld.shared.u64 	%rd27, [%r27+48];
	ld.shared.u64 	%rd28, [%r27+56];
	ld.shared.u64 	%rd29, [%r27+64];
	ld.shared.u64 	%rd30, [%r27+72];
	add.s64 	%rd31, %rd24, %rd23;
	add.s64 	%rd32, %rd31, %rd25;
	add.s64 	%rd33, %rd32, %rd26;
	add.s64 	%rd34, %rd33, %rd27;
	add.s64 	%rd35, %rd34, %rd28;
	add.s64 	%rd36, %rd35, %rd29;
	add.s64 	%rd10, %rd36, %rd30;
	mov.b32 	%r11, 1;
	mov.b32 	%r24, 0;
	mov.b32 	%r25, -1;
	// begin inline asm
	{  .reg .u64 r0;  .reg .u32 lo;  .reg .u32 hi;  .reg .pred p;  mov.b64 {lo, hi}, %rd10;  shfl.sync.up.b32 lo|p, lo, %r11, %r24, %r25;  shfl.sync.up.b32 hi|p, hi, %r11, %r24, %r25;  mov.b64 r0, {lo, hi};  @p add.u64 r0, r0, %rd10;  mov.u64 %rd8, r0;}
	// end inline asm
	mov.b32 	%r14, 2;
	// begin inline asm
	{  .reg .u64 r0;  .reg .u32 lo;  .reg .u32 hi;  .reg .pred p;  mov.b64 {lo, hi}, %rd8;  shfl.sync.up.b32 lo|p, lo, %r14, %r24, %r25;  shfl.sync.up.b32 hi|p, hi, %r14, %r24, %r25;  mov.b64 r0, {lo, hi};  @p add.u64 r0, r0, %rd8;  mov.u64 %rd11, r0;}
	// end inline asm
	mov.b32 	%r17, 4;
	// begin inline asm
	{  .reg .u64 r0;  .reg .u32 lo;  .reg .u32 hi;  .reg .pred p;  mov.b64 {lo, hi}, %rd11;  shfl.sync.up.b32 lo|p, lo, %r17, %r24, %r25;  shfl.sync.up.b32 hi|p, hi, %r17, %r24, %r25;  mov.b64 r0, {lo, hi};  @p add.u64 r0, r0, %rd11;  mov.u64 %rd14, r0;}
	// end inline asm
	mov.b32 	%r20, 8;
	// begin inline asm
	{  .reg .u64 r0;  .reg .u32 lo;  .reg .u32 hi;  .reg .pred p;  mov.b64 {lo, hi}, %rd14;  shfl.sync.up.b32 lo|p, lo, %r20, %r24, %r25;  shfl.sync.up.b32 hi|p, hi, %r20, %r24, %r25;  mov.b64 r0, {lo, hi};  @p add.u64 r0, r0, %rd14;  mov.u64 %rd17, r0;}
	// end inline asm
	mov.b32 	%r23, 16;
	// begin inline asm
	{  .reg .u64 r0;  .reg .u32 lo;  .reg .u32 hi;  .reg .pred p;  mov.b64 {lo, hi}, %rd17;  shfl.sync.up.b32 lo|p, lo, %r23, %r24, %r25;  shfl.sync.up.b32 hi|p, hi, %r23, %r24, %r25;  mov.b64 r0, {lo, hi};  @p add.u64 r0, r0, %rd17;  mov.u64 %rd20, r0;}
	// end inline asm
	sub.s64 	%rd37, %rd20, %rd10;
	ld.shared.u64 	%rd38, [%r27+16];
	ld.shared.u64 	%rd39, [%r27+24];
	ld.shared.u64 	%rd40, [%r27+32];
	ld.shared.u64 	%rd41, [%r27+40];
	ld.shared.u64 	%rd42, [%r27+48];
	ld.shared.u64 	%rd43, [%r27+56];
	ld.shared.u64 	%rd44, [%r27+64];
	add.s64 	%rd45, %rd38, %rd37;
	add.s64 	%rd46, %rd39, %rd45;
	add.s64 	%rd47, %rd40, %rd46;
	add.s64 	%rd48, %rd41, %rd47;
	add.s64 	%rd49, %rd42, %rd48;
	add.s64 	%rd50, %rd43, %rd49;
	add.s64 	%rd51, %rd44, %rd50;
	st.shared.u64 	[%r27+16], %rd37;
	st.shared.u64 	[%r27+24], %rd45;
	st.shared.u64 	[%r27+32], %rd46;
	st.shared.u64 	[%r27+40], %rd47;
	st.shared.u64 	[%r27+48], %rd48;
	st.shared.u64 	[%r27+56], %rd49;
	st.shared.u64 	[%r27+64], %rd50;
	st.shared.u64 	[%r27+72], %rd51;
$L__BB39_4:
	setp.gt.u32 	%p3, %r1, 255;
	bar.sync 	0;
	@%p3 bra 	$L__BB39_6;
	ld.shared.u64 	%rd52, [%r2];
	st.global.u64 	[%rd1], %rd52;
$L__BB39_6:
	ret;

}
	// .globl	_ZN3cub18CUB_300001_SM_10006detail10radix_sort29DeviceRadixSortOnesweepKernelINS1_5radix10policy_hubIxiyE10Policy1000ELNS0_9SortOrderE0ExiyiiNS1_21identity_decomposer_tEEEvPT5_SB_PT3_PKSC_PT1_PKSG_PT2_PKSK_T4_iiT6_
.visible .entry _ZN3cub18CUB_300001_SM_10006detail10radix_sort29DeviceRadixSortOnesweepKernelINS1_5radix10policy_hubIxiyE10Policy1000ELNS0_9SortOrderE0ExiyiiNS1_21identity_decomposer_tEEEvPT5_SB_PT3_PKSC_PT1_PKSG_PT2_PKSK_T4_iiT6_(
	.param .u64 .ptr .align 1 _ZN3cub18CUB_300001_SM_10006detail10radix_sort29DeviceRadixSortOnesweepKernelINS1_5radix10policy_hubIxiyE10Policy1000ELNS0_9SortOrderE0ExiyiiNS1_21identity_decomposer_tEEEvPT5_SB_PT3_PKSC_PT1_PKSG_PT2_PKSK_T4_iiT6__param_0,
	.param .u64 .ptr .align 1 _ZN3cub18CUB_300001_SM_10006detail10radix_sort29DeviceRadixSortOnesweepKernelINS1_5radix10policy_hubIxiyE10Policy1000ELNS0_9SortOrderE0ExiyiiNS1_21identity_decomposer_tEEEvPT5_SB_PT3_PKSC_PT1_PKSG_PT2_PKSK_T4_iiT6__param_1,
	.param .u64 .ptr .align 1 _ZN3cub18CUB_300001_SM_10006detail10radix_sort29DeviceRadixSortOnesweepKernelINS1_5radix10policy_hubIxiyE10Policy1000ELNS0_9SortOrderE0ExiyiiNS1_21identity_decomposer_tEEEvPT5_SB_PT3_PKSC_PT1_PKSG_PT2_PKSK_T4_iiT6__param_2,
	.param .u64 .ptr .align 1 _ZN3cub18CUB_300001_SM_10006detail10radix_sort29DeviceRadixSortOnesweepKernelINS1_5radix10policy_hubIxiyE10Policy1000ELNS0_9SortOrderE0ExiyiiNS1_21identity_decomposer_tEEEvPT5_SB_PT3_PKSC_PT1_PKSG_PT2_PKSK_T4_iiT6__param_3,
	.param .u64 .ptr .align 1 _ZN3cub18CUB_300001_SM_10006detail10radix_sort29DeviceRadixSortOnesweepKernelINS1_5radix10policy_hubIxiyE10Policy1000ELNS0_9SortOrderE0ExiyiiNS1_21identity_decomposer_tEEEvPT5_SB_PT3_PKSC_PT1_PKSG_PT2_PKSK_T4_iiT6__param_4,
	.param .u64 .ptr .align 1 _ZN3cub18CUB_300001_SM_10006detail10radix_sort29DeviceRadixSortOnesweepKernelINS1_5radix10policy_hubIxiyE10Policy1000ELNS0_9SortOrderE0ExiyiiNS1_21identity_decomposer_tEEEvPT5_SB_PT3_PKSC_PT1_PKSG_PT2_PKSK_T4_iiT6__param_5,
	.param .u64 .ptr .align 1 _ZN3cub18CUB_300001_SM_10006detail10radix_sort29DeviceRadixSortOnesweepKernelINS1_5radix10policy_hubIxiyE10Policy1000ELNS0_9SortOrderE0ExiyiiNS1_21identity_decomposer_tEEEvPT5_SB_PT3_PKSC_PT1_PKSG_PT2_PKSK_T4_iiT6__param_6,
	.param .u64 .ptr .align 1 _ZN3cub18CUB_300001_SM_10006detail10radix_sort29DeviceRadixSortOnesweepKernelINS1_5radix10policy_hubIxiyE10Policy1000ELNS0_9SortOrderE0ExiyiiNS1_21identity_decomposer_tEEEvPT5_SB_PT3_PKSC_PT1_PKSG_PT2_PKSK_T4_iiT6__param_7,
	.param .u32 _ZN3cub18CUB_300001_SM_10006detail10radix_sort29DeviceRadixSortOnesweepKernelINS1_5radix10policy_hubIxiyE10Policy1000ELNS0_9SortOrderE0ExiyiiNS1_21identity_decomposer_tEEEvPT5_SB_PT3_PKSC_PT1_PKSG_PT2_PKSK_T4_iiT6__param_8,
	.param .u32 _ZN3cub18CUB_300001_SM_10006detail10radix_sort29DeviceRadixSortOnesweepKernelINS1_5radix10policy_hubIxiyE10Policy1000ELNS0_9SortOrderE0ExiyiiNS1_21identity_decomposer_tEEEvPT5_SB_PT3_PKSC_PT1_PKSG_PT2_PKSK_T4_iiT6__param_9,
	.param .u32 _ZN3cub18CUB_300001_SM_10006detail10radix_sort29DeviceRadixSortOnesweepKernelINS1_5radix10policy_hubIxiyE10Policy1000ELNS0_9SortOrderE0ExiyiiNS1_21identity_decomposer_tEEEvPT5_SB_PT3_PKSC_PT1_PKSG_PT2_PKSK_T4_iiT6__param_10,
	.param .align 1 .b8 _ZN3cub18CUB_300001_SM_10006detail10radix_sort29DeviceRadixSortOnesweepKernelINS1_5radix10policy_hubIxiyE10Policy1000ELNS0_9SortOrderE0ExiyiiNS1_21identity_decomposer_tEEEvPT5_SB_PT3_PKSC_PT1_PKSG_PT2_PKSK_T4_iiT6__param_11[1]
)
.maxntid 384
{
	.reg .pred 	%p<186>;
	.reg .b32 	%r<1794>;
	.reg .b64 	%rd<649>;
	// demoted variable
	.shared .align 16 .b8 _ZZN3cub18CUB_300001_SM_10006detail10radix_sort29DeviceRadixSortOnesweepKernelINS1_5radix10policy_hubIxiyE10Policy1000ELNS0_9SortOrderE0ExiyiiNS1_21identity_decomposer_tEEEvPT5_SB_PT3_PKSC_PT1_PKSG_PT2_PKSK_T4_iiT6_E1s[48128];
	ld.param.u64 	%rd130, [_ZN3cub18CUB_300001_SM_10006detail10radix_sort29DeviceRadixSortOnesweepKernelINS1_5radix10policy_hubIxiyE10Policy1000ELNS0_9SortOrderE0ExiyiiNS1_21identity_decomposer_tEEEvPT5_SB_PT3_PKSC_PT1_PKSG_PT2_PKSK_T4_iiT6__param_1];
	ld.param.u64 	%rd134, [_ZN3cub18CUB_300001_SM_10006detail10radix_sort29DeviceRadixSortOnesweepKernelINS1_5radix10policy_hubIxiyE10Policy1000ELNS0_9SortOrderE0ExiyiiNS1_21identity_decomposer_tEEEvPT5_SB_PT3_PKSC_PT1_PKSG_PT2_PKSK_T4_iiT6__param_4];
	ld.param.u64 	%rd135, [_ZN3cub18CUB_300001_SM_10006detail10radix_sort29DeviceRadixSortOnesweepKernelINS1_5radix10policy_hubIxiyE10Policy1000ELNS0_9SortOrderE0ExiyiiNS1_21identity_decomposer_tEEEvPT5_SB_PT3_PKSC_PT1_PKSG_PT2_PKSK_T4_iiT6__param_5];
	ld.param.u64 	%rd136, [_ZN3cub18CUB_300001_SM_10006detail10radix_sort29DeviceRadixSortOnesweepKernelINS1_5radix10policy_hubIxiyE10Policy1000ELNS0_9SortOrderE0ExiyiiNS1_21identity_decomposer_tEEEvPT5_SB_PT3_PKSC_PT1_PKSG_PT2_PKSK_T4_iiT6__param_6];
	ld.param.u32 	%r304, [_ZN3cub18CUB_300001_SM_10006detail10radix_sort29DeviceRadixSortOnesweepKernelINS1_5radix10policy_hubIxiyE10Policy1000ELNS0_9SortOrderE0ExiyiiNS1_21identity_decomposer_tEEEvPT5_SB_PT3_PKSC_PT1_PKSG_PT2_PKSK_T4_iiT6__param_8];
	cvta.to.global.u64 	%rd1, %rd136;
	cvta.to.global.u64 	%rd2, %rd134;
	cvta.to.global.u64 	%rd3, %rd135;
	mov.u32 	%r1, %tid.x;
	// begin inline asm
	mov.u32 %r307, %laneid;
	// end inline asm
	setp.ne.s32 	%p1, %r1, 0;
	@%p1 bra 	$L__BB40_2;
	cvta.to.global.u64 	%rd137, %rd130;
	atom.global.add.u32 	%r308, [%rd137], 1;
	st.shared.u32 	[_ZZN3cub18CUB_300001_SM_10006detail10radix_sort29DeviceRadixSortOnesweepKernelINS1_5radix10policy_hubIxiyE10Policy1000ELNS0_9SortOrderE0ExiyiiNS1_21identity_decomposer_tEEEvPT5_SB_PT3_PKSC_PT1_PKSG_PT2_PKSK_T4_iiT6_E1s+46080], %r308;
$L__BB40_2:
	bar.sync 	0;
	ld.shared.u32 	%r3, [_ZZN3cub18CUB_300001_SM_10006detail10radix_sort29DeviceRadixSortOnesweepKernelINS1_5radix10policy_hubIxiyE10Policy1000ELNS0_9SortOrderE0ExiyiiNS1_21identity_decomposer_tEEEvPT5_SB_PT3_PKSC_PT1_PKSG_PT2_PKSK_T4_iiT6_E1s+46080];
	mul.lo.s32 	%r309, %r3, 5760;
	add.s32 	%r4, %r309, 5760;
	setp.gt.s32 	%p2, %r4, %r304;
	cvt.s64.s32 	%rd4, %r309;
	@%p2 bra 	$L__BB40_4;
	and.b32  	%r310, %r1, 31;
	and.b32  	%r311, %r1, 992;
	mul.lo.s32 	%r312, %r311, 15;
	or.b32  	%r313, %r312, %r310;
	cvt.u64.u32 	%rd138, %r313;
	add.s64 	%rd139, %rd138, %rd4;
	shl.b64 	%rd140, %rd139, 3;
	add.s64 	%rd141, %rd3, %rd140;
	ld.global.u64 	%rd631, [%rd141];
	ld.global.u64 	%rd630, [%rd141+256];
	ld.global.u64 	%rd629, [%rd141+512];
	ld.global.u64 	%rd628, [%rd141+768];
	ld.global.u64 	%rd627, [%rd141+1024];
	ld.global.u64 	%rd626, [%rd141+1280];
	ld.global.u64 	%rd625, [%rd141+1536];
	ld.global.u64 	%rd624, [%rd141+1792];
	ld.global.u64 	%rd623, [%rd141+2048];
	ld.global.u64 	%rd622, [%rd141+2304];
	ld.global.u64 	%rd621, [%rd141+2560];
	ld.global.u64 	%rd620, [%rd141+2816];
	ld.global.u64 	%rd619, [%rd141+3072];
	ld.global.u64 	%rd618, [%rd141+3328];
	ld.global.u64 	%rd617, [%rd141+3584];
	bra.uni 	$L__BB40_34;
$L__BB40_4:
	cvt.u32.u64 	%r314, %rd4;
	sub.s32 	%r5, %r304, %r314;
	and.b32  	%r315, %r1, 31;
	and.b32  	%r316, %r1, 992;
	mul.lo.s32 	%r317, %r316, 15;
	or.b32  	%r6, %r317, %r315;
	setp.ge.s32 	%p3, %r6, %r5;
	cvt.u64.u32 	%rd143, %r6;
	add.s64 	%rd144, %rd143, %rd4;
	shl.b64 	%rd145, %rd144, 3;
	add.s64 	%rd20, %rd3, %rd145;
	mov.b64 	%rd631, 9223372036854775807;
	@%p3 bra 	$L__BB40_6;
	ld.global.u64 	%rd631, [%rd20];
$L__BB40_6:
	add.s32 	%r318, %r6, 32;
	setp.ge.s32 	%p4, %r318, %r5;
	mov.b64 	%rd630, 9223372036854775807;
	@%p4 bra 	$L__BB40_8;
	ld.global.u64 	%rd630, [%rd20+256];
$L__BB40_8:
	add.s32 	%r319, %r6, 64;
	setp.ge.s32 	%p5, %r319, %r5;
	mov.b64 	%rd629, 9223372036854775807;
	@%p5 bra 	$L__BB40_10;
	ld.global.u64 	%rd629, [%rd20+512];
$L__BB40_10:
	add.s32 	%r320, %r6, 96;
	setp.ge.s32 	%p6, %r320, %r5;
	mov.b64 	%rd628, 9223372036854775807;
	@%p6 bra 	$L__BB40_12;
	ld.global.u64 	%rd628, [%rd20+768];
$L__BB40_12:
	add.s32 	%r321, %r6, 128;
	setp.ge.s32 	%p7, %r321, %r5;
	mov.b64 	%rd627, 9223372036854775807;
	@%p7 bra 	$L__BB40_14;
	ld.global.u64 	%rd627, [%rd20+1024];
$L__BB40_14:
	add.s32 	%r322, %r6, 160;
	setp.ge.s32 	%p8, %r322, %r5;
	mov.b64 	%rd626, 9223372036854775807;
	@%p8 bra 	$L__BB40_16;
	ld.global.u64 	%rd626, [%rd20+1280];
$L__BB40_16:
	add.s32 	%r323, %r6, 192;
	setp.ge.s32 	%p9, %r323, %r5;
	mov.b64 	%rd625, 9223372036854775807;
	@%p9 bra 	$L__BB40_18;
	ld.global.u64 	%rd625, [%rd20+1536];
$L__BB40_18:
	add.s32 	%r324, %r6, 224;
	setp.ge.s32 	%p10, %r324, %r5;
	mov.b64 	%rd624, 9223372036854775807;
	@%p10 bra 	$L__BB40_20;
	ld.global.u64 	%rd624, [%rd20+1792];
$L__BB40_20:
	add.s32 	%r325, %r6, 256;
	setp.ge.s32 	%p11, %r325, %r5;
	mov.b64 	%rd623, 9223372036854775807;
	@%p11 bra 	$L__BB40_22;
	ld.global.u64 	%rd623, [%rd20+2048];
$L__BB40_22:
	add.s32 	%r326, %r6, 288;
	setp.ge.s32 	%p12, %r326, %r5;
	mov.b64 	%rd622, 9223372036854775807;
	@%p12 bra 	$L__BB40_24;
	ld.global.u64 	%rd622, [%rd20+2304];
$L__BB40_24:
	add.s32 	%r327, %r6, 320;
	setp.ge.s32 	%p13, %r327, %r5;
	mov.b64 	%rd621, 9223372036854775807;
	@%p13 bra 	$L__BB40_26;
	ld.global.u64 	%rd621, [%rd20+2560];
$L__BB40_26:
	add.s32 	%r328, %r6, 352;
	setp.ge.s32 	%p14, %r328, %r5;
	mov.b64 	%rd620, 9223372036854775807;
	@%p14 bra 	$L__BB40_28;
	ld.global.u64 	%rd620, [%rd20+2816];
$L__BB40_28:
	add.s32 	%r329, %r6, 384;
	setp.ge.s32 	%p15, %r329, %r5;
	mov.b64 	%rd619, 9223372036854775807;
	@%p15 bra 	$L__BB40_30;
	ld.global.u64 	%rd619, [%rd20+3072];
$L__BB40_30:
	add.s32 	%r330, %r6, 416;
	setp.ge.s32 	%p16, %r330, %r5;
	mov.b64 	%rd618, 9223372036854775807;
	@%p16 bra 	$L__BB40_32;
	ld.global.u64 	%rd618, [%rd20+3328];
$L__BB40_32:
	add.s32 	%r331, %r6, 448;
	setp.ge.s32 	%p17, %r331, %r5;
	mov.b64 	%rd617, 9223372036854775807;
	@%p17 bra 	$L__BB40_34;
	ld.global.u64 	%rd617, [%rd20+3584];
$L__BB40_34:
	ld.param.u32 	%r1703, [_ZN3cub18CUB_300001_SM_10006detail10radix_sort29DeviceRadixSortOnesweepKernelINS1_5radix10policy_hubIxiyE10Policy1000ELNS0_9SortOrderE0ExiyiiNS1_21identity_decomposer_tEEEvPT5_SB_PT3_PKSC_PT1_PKSG_PT2_PKSK_T4_iiT6__param_10];
	mov.b32 	%r332, -1;
	shl.b32 	%r333, %r332, %r1703;
	not.b32 	%r7, %r333;
	shr.u32 	%r8, %r1, 5;
	shl.b32 	%r334, %r8, 10;
	mov.u32 	%r335, _ZZN3cub18CUB_300001_SM_10006detail10radix_sort29DeviceRadixSortOnesweepKernelINS1_5radix10policy_hubIxiyE10Policy1000ELNS0_9SortOrderE0ExiyiiNS1_21identity_decomposer_tEEEvPT5_SB_PT3_PKSC_PT1_PKSG_PT2_PKSK_T4_iiT6_E1s;
	add.s32 	%r9, %r335, %r334;
	setp.gt.s32 	%p18, %r307, 255;
	@%p18 bra 	$L__BB40_47;
	max.s32 	%r336, %r307, 224;
	sub.s32 	%r337, %r336, %r307;
	add.s32 	%r338, %r337, 31;
	shr.u32 	%r339, %r338, 5;
	add.s32 	%r10, %r339, 1;
	and.b32  	%r11, %r10, 15;
	setp.lt.u32 	%p19, %r338, 480;
	mov.u32 	%r1707, %r307;
	@%p19 bra 	$L__BB40_38;
	and.b32  	%r340, %r10, 268435440;
	neg.s32 	%r1705, %r340;
	shl.b32 	%r342, %r307, 2;
	add.s32 	%r343, %r334, %r342;
	add.s32 	%r345, %r343, %r335;
	add.s32 	%r1704, %r345, 1024;
	mov.u32 	%r1707, %r307;
$L__BB40_37:
	.pragma "nounroll";
	mov.b32 	%r346, 0;
	st.shared.u32 	[%r1704+-1024], %r346;
	st.shared.u32 	[%r1704+-896], %r346;
	st.shared.u32 	[%r1704+-768], %r346;
	st.shared.u32 	[%r1704+-640], %r346;
	st.shared.u32 	[%r1704+-512], %r346;
	st.shared.u32 	[%r1704+-384], %r346;
	st.shared.u32 	[%r1704+-256], %r346;
	st.shared.u32 	[%r1704+-128], %r346;
	st.shared.u32 	[%r1704], %r346;
	st.shared.u32 	[%r1704+128], %r346;
	st.shared.u32 	[%r1704+256], %r346;
	st.shared.u32 	[%r1704+384], %r346;
	st.shared.u32 	[%r1704+512], %r346;
	st.shared.u32 	[%r1704+640], %r346;
	st.shared.u32 	[%r1704+768], %r346;
	st.shared.u32 	[%r1704+896], %r346;
	add.s32 	%r1707, %r1707, 512;
	add.s32 	%r1705, %r1705, 16;
	add.s32 	%r1704, %r1704, 2048;
	setp.ne.s32 	%p20, %r1705, 0;
	@%p20 bra 	$L__BB40_37;
$L__BB40_38:
	setp.eq.s32 	%p21, %r11, 0;
	@%p21 bra 	$L__BB40_47;
	and.b32  	%r21, %r10, 7;
	setp.lt.u32 	%p22, %r11, 8;
	@%p22 bra 	$L__BB40_41;
	shl.b32 	%r347, %r1707, 2;
	add.s32 	%r348, %r9, %r347;
	mov.b32 	%r349, 0;
	st.shared.u32 	[%r348], %r349;
	st.shared.u32 	[%r348+128], %r349;
	st.shared.u32 	[%r348+256], %r349;
	st.shared.u32 	[%r348+384], %r349;
	st.shared.u32 	[%r348+512], %r349;
	st.shared.u32 	[%r348+640], %r349;
	st.shared.u32 	[%r348+768], %r349;
	st.shared.u32 	[%r348+896], %r349;
	add.s32 	%r1707, %r1707, 256;
$L__BB40_41:
	setp.eq.s32 	%p23, %r21, 0;
	@%p23 bra 	$L__BB40_47;
	and.b32  	%r24, %r10, 3;
	setp.lt.u32 	%p24, %r21, 4;
	@%p24 bra 	$L__BB40_44;
	shl.b32 	%r350, %r1707, 2;
	add.s32 	%r351, %r9, %r350;
	mov.b32 	%r352, 0;
	st.shared.u32 	[%r351], %r352;
	st.shared.u32 	[%r351+128], %r352;
	st.shared.u32 	[%r351+256], %r352;
	st.shared.u32 	[%r351+384], %r352;
	add.s32 	%r1707, %r1707, 128;
$L__BB40_44:
	setp.eq.s32 	%p25, %r24, 0;
	@%p25 bra 	$L__BB40_47;
	shl.b32 	%r354, %r1707, 2;
	add.s32 	%r355, %r334, %r354;
	add.s32 	%r1711, %r335, %r355;
	neg.s32 	%r1710, %r24;
$L__BB40_46:
	.pragma "nounroll";
	mov.b32 	%r357, 0;
	st.shared.u32 	[%r1711], %r357;
	add.s32 	%r1711, %r1711, 128;
	add.s32 	%r1710, %r1710, 1;
	setp.ne.s32 	%p26, %r1710, 0;
	@%p26 bra 	$L__BB40_46;
$L__BB40_47:
	ld.param.u32 	%r1702, [_ZN3cub18CUB_300001_SM_10006detail10radix_sort29DeviceRadixSortOnesweepKernelINS1_5radix10policy_hubIxiyE10Policy1000ELNS0_9SortOrderE0ExiyiiNS1_21identity_decomposer_tEEEvPT5_SB_PT3_PKSC_PT1_PKSG_PT2_PKSK_T4_iiT6__param_9];
	bar.warp.sync 	-1;
	cvt.u64.u32 	%rd65, %r1702;
	xor.b64  	%rd160, %rd631, -9223372036854775808;
	shr.u64 	%rd161, %rd160, %r1702;
	cvt.u32.u64 	%r359, %rd161;
	and.b32  	%r33, %r359, %r7;
	shl.b32 	%r360, %r33, 2;
	add.s32 	%r361, %r9, %r360;
	atom.shared.add.u32 	%r362, [%r361], 1;
	xor.b64  	%rd162, %rd630, -9223372036854775808;
	shr.u64 	%rd163, %rd162, %r1702;
	cvt.u32.u64 	%r363, %rd163;
	and.b32  	%r364, %r363, %r7;
	shl.b32 	%r365, %r364, 2;
	add.s32 	%r366, %r9, %r365;
	atom.shared.add.u32 	%r367, [%r366], 1;
	xor.b64  	%rd164, %rd629, -9223372036854775808;
	shr.u64 	%rd165, %rd164, %r1702;
	cvt.u32.u64 	%r368, %rd165;
	and.b32  	%r369, %r368, %r7;
	shl.b32 	%r370, %r369, 2;
	add.s32 	%r371, %r9, %r370;
	atom.shared.add.u32 	%r372, [%r371], 1;
	xor.b64  	%rd644, %rd628, -9223372036854775808;
	shr.u64 	%rd166, %rd644, %r1702;
	cvt.u32.u64 	%r373, %rd166;
	and.b32  	%r374, %r373, %r7;
	shl.b32 	%r375, %r374, 2;
	add.s32 	%r376, %r9, %r375;
	atom.shared.add.u32 	%r377, [%r376], 1;
	xor.b64  	%rd167, %rd627, -9223372036854775808;
	shr.u64 	%rd168, %rd167, %r1702;
	cvt.u32.u64 	%r378, %rd168;
	and.b32  	%r379, %r378, %r7;
	shl.b32 	%r380, %r379, 2;
	add.s32 	%r381, %r9, %r380;
	atom.shared.add.u32 	%r382, [%r381], 1;
	xor.b64  	%rd169, %rd626, -9223372036854775808;
	shr.u64 	%rd170, %rd169, %r1702;
	cvt.u32.u64 	%r383, %rd170;
	and.b32  	%r384, %r383, %r7;
	shl.b32 	%r385, %r384, 2;
	add.s32 	%r386, %r9, %r385;
	atom.shared.add.u32 	%r387, [%r386], 1;
	xor.b64  	%rd171, %rd625, -9223372036854775808;
	shr.u64 	%rd172, %rd171, %r1702;
	cvt.u32.u64 	%r388, %rd172;
	and.b32  	%r389, %r388, %r7;
	shl.b32 	%r390, %r389, 2;
	add.s32 	%r391, %r9, %r390;
	atom.shared.add.u32 	%r392, [%r391], 1;
	xor.b64  	%rd173, %rd624, -9223372036854775808;
	shr.u64 	%rd174, %rd173, %r1702;
	cvt.u32.u64 	%r393, %rd174;
	and.b32  	%r394, %r393, %r7;
	shl.b32 	%r395, %r394, 2;
	add.s32 	%r396, %r9, %r395;
	atom.shared.add.u32 	%r397, [%r396], 1;
	xor.b64  	%rd175, %rd623, -9223372036854775808;
	shr.u64 	%rd176, %rd175, %r1702;
	cvt.u32.u64 	%r398, %rd176;
	and.b32  	%r399, %r398, %r7;
	shl.b32 	%r400, %r399, 2;
	add.s32 	%r401, %r9, %r400;
	atom.shared.add.u32 	%r402, [%r401], 1;
	xor.b64  	%rd177, %rd622, -9223372036854775808;
	shr.u64 	%rd178, %rd177, %r1702;
	cvt.u32.u64 	%r403, %rd178;
	and.b32  	%r404, %r403, %r7;
	shl.b32 	%r405, %r404, 2;
	add.s32 	%r406, %r9, %r405;
	atom.shared.add.u32 	%r407, [%r406], 1;
	xor.b64  	%rd179, %rd621, -9223372036854775808;
	shr.u64 	%rd180, %rd179, %r1702;
	cvt.u32.u64 	%r408, %rd180;
	and.b32  	%r409, %r408, %r7;
	shl.b32 	%r410, %r409, 2;
	add.s32 	%r411, %r9, %r410;
	atom.shared.add.u32 	%r412, [%r411], 1;
	xor.b64  	%rd181, %rd620, -9223372036854775808;
	shr.u64 	%rd182, %rd181, %r1702;
	cvt.u32.u64 	%r413, %rd182;
	and.b32  	%r414, %r413, %r7;
	shl.b32 	%r415, %r414, 2;
	add.s32 	%r416, %r9, %r415;
	atom.shared.add.u32 	%r417, [%r416], 1;
	xor.b64  	%rd183, %rd619, -9223372036854775808;
	shr.u64 	%rd184, %rd183, %r1702;
	cvt.u32.u64 	%r418, %rd184;
	and.b32  	%r419, %r418, %r7;
	shl.b32 	%r420, %r419, 2;
	add.s32 	%r421, %r9, %r420;
	atom.shared.add.u32 	%r422, [%r421], 1;
	xor.b64  	%rd185, %rd618, -9223372036854775808;
	shr.u64 	%rd186, %rd185, %r1702;
	cvt.u32.u64 	%r423, %rd186;
	and.b32  	%r424, %r423, %r7;
	shl.b32 	%r425, %r424, 2;
	add.s32 	%r426, %r9, %r425;
	atom.shared.add.u32 	%r427, [%r426], 1;
	xor.b64  	%rd187, %rd617, -9223372036854775808;
	shr.u64 	%rd188, %rd187, %r1702;
	cvt.u32.u64 	%r428, %rd188;
	and.b32  	%r429, %r428, %r7;
	shl.b32 	%r430, %r429, 2;
	add.s32 	%r431, %r9, %r430;
	atom.shared.add.u32 	%r432, [%r431], 1;
	bar.sync 	0;
	setp.gt.u32 	%p27, %r1, 255;
	shl.b32 	%r433, %r1, 2;
	add.s32 	%r34, %r335, %r433;
	mov.b32 	%r1712, 0;
	@%p27 bra 	$L__BB40_49;
	ld.shared.u32 	%r435, [%r34];
	mov.b32 	%r436, 0;
	st.shared.u32 	[%r34], %r436;
	ld.shared.u32 	%r437, [%r34+1024];
	st.shared.u32 	[%r34+1024], %r435;
	add.s32 	%r438, %r437, %r435;
	ld.shared.u32 	%r439, [%r34+2048];
	st.shared.u32 	[%r34+2048], %r438;
	add.s32 	%r440, %r439, %r438;
	ld.shared.u32 	%r441, [%r34+3072];
	st.shared.u32 	[%r34+3072], %r440;
	add.s32 	%r442, %r441, %r440;
	ld.shared.u32 	%r443, [%r34+4096];
	st.shared.u32 	[%r34+4096], %r442;
	add.s32 	%r444, %r443, %r442;
	ld.shared.u32 	%r445, [%r34+5120];
	st.shared.u32 	[%r34+5120], %r444;
	add.s32 	%r446, %r445, %r444;
	ld.shared.u32 	%r447, [%r34+6144];
	st.shared.u32 	[%r34+6144], %r446;
	add.s32 	%r448, %r447, %r446;
	ld.shared.u32 	%r449, [%r34+7168];
	st.shared.u32 	[%r34+7168], %r448;
	add.s32 	%r450, %r449, %r448;
	ld.shared.u32 	%r451, [%r34+8192];
	st.shared.u32 	[%r34+8192], %r450;
	add.s32 	%r452, %r451, %r450;
	ld.shared.u32 	%r453, [%r34+9216];
	st.shared.u32 	[%r34+9216], %r452;
	add.s32 	%r454, %r453, %r452;
	ld.shared.u32 	%r455, [%r34+10240];
	st.shared.u32 	[%r34+10240], %r454;
	add.s32 	%r456, %r455, %r454;
	ld.shared.u32 	%r457, [%r34+11264];
	st.shared.u32 	[%r34+11264], %r456;
	add.s32 	%r1712, %r457, %r456;
$L__BB40_49:
	ld.param.u64 	%rd594, [_ZN3cub18CUB_300001_SM_10006detail10radix_sort29DeviceRadixSortOnesweepKernelINS1_5radix10policy_hubIxiyE10Policy1000ELNS0_9SortOrderE0ExiyiiNS1_21identity_decomposer_tEEEvPT5_SB_PT3_PKSC_PT1_PKSG_PT2_PKSK_T4_iiT6__param_0];
	setp.gt.u32 	%p28, %r1, 255;
	shl.b32 	%r458, %r3, 8;
	add.s32 	%r459, %r458, %r1;
	cvta.to.global.u64 	%rd67, %rd594;
	mul.wide.s32 	%rd189, %r459, 4;
	add.s64 	%rd68, %rd67, %rd189;
	@%p28 bra 	$L__BB40_51;
	or.b32  	%r460, %r1712, 1073741824;
	st.volatile.global.u32 	[%rd68], %r460;
$L__BB40_51:
	ld.param.u64 	%rd602, [_ZN3cub18CUB_300001_SM_10006detail10radix_sort29DeviceRadixSortOnesweepKernelINS1_5radix10policy_hubIxiyE10Policy1000ELNS0_9SortOrderE0ExiyiiNS1_21identity_decomposer_tEEEvPT5_SB_PT3_PKSC_PT1_PKSG_PT2_PKSK_T4_iiT6__param_7];
	ld.param.u64 	%rd600, [_ZN3cub18CUB_300001_SM_10006detail10radix_sort29DeviceRadixSortOnesweepKernelINS1_5radix10policy_hubIxiyE10Policy1000ELNS0_9SortOrderE0ExiyiiNS1_21identity_decomposer_tEEEvPT5_SB_PT3_PKSC_PT1_PKSG_PT2_PKSK_T4_iiT6__param_3];
	ld.param.u64 	%rd596, [_ZN3cub18CUB_300001_SM_10006detail10radix_sort29DeviceRadixSortOnesweepKernelINS1_5radix10policy_hubIxiyE10Policy1000ELNS0_9SortOrderE0ExiyiiNS1_21identity_decomposer_tEEEvPT5_SB_PT3_PKSC_PT1_PKSG_PT2_PKSK_T4_iiT6__param_2];
	xor.b64  	%rd645, %rd629, -9223372036854775808;
	xor.b64  	%rd642, %rd626, -9223372036854775808;
	xor.b64  	%rd640, %rd624, -9223372036854775808;
	xor.b64  	%rd641, %rd625, -9223372036854775808;
	xor.b64  	%rd643, %rd627, -9223372036854775808;
	xor.b64  	%rd646, %rd630, -9223372036854775808;
	xor.b64  	%rd636, %rd620, -9223372036854775808;
	xor.b64  	%rd637, %rd621, -9223372036854775808;
	xor.b64  	%rd638, %rd622, -9223372036854775808;
	xor.b64  	%rd634, %rd618, -9223372036854775808;
	xor.b64  	%rd633, %rd617, -9223372036854775808;
	xor.b64  	%rd635, %rd619, -9223372036854775808;
	xor.b64  	%rd639, %rd623, -9223372036854775808;
	xor.b64  	%rd647, %rd631, -9223372036854775808;
	setp.lt.u32 	%p29, %r1, 256;
	setp.eq.s32 	%p30, %r1712, 5760;
	and.pred  	%p31, %p29, %p30;
	selp.u32 	%r461, 1, 0, %p31;
	{ 
	.reg .pred 	%p1; 
	.reg .pred 	%p2; 
	setp.ne.u32 	%p1, %r461, 0; 
	bar.red.or.pred 	%p2, 0, %p1; 
	selp.u32 	%r462, 1, 0, %p2; 
	}
	setp.eq.s32 	%p32, %r462, 0;
	and.b32  	%r463, %r1, 992;
	and.b32  	%r464, %r1, 31;
	mul.lo.s32 	%r465, %r463, 15;
	or.b32  	%r466, %r465, %r464;
	cvt.u64.u32 	%rd83, %r466;
	mul.lo.s32 	%r467, %r3, 5760;
	cvt.s64.s32 	%rd190, %r467;
	add.s64 	%rd191, %rd83, %rd190;
	cvta.to.global.u64 	%rd192, %rd602;
	shl.b64 	%rd193, %rd191, 2;
	add.s64 	%rd84, %rd192, %rd193;
	cvt.u64.u32 	%rd85, %r1;
	cvta.to.global.u64 	%rd194, %rd596;
	mul.wide.u32 	%rd195, %r1, 8;
	add.s64 	%rd86, %rd194, %rd195;
	cvta.to.global.u64 	%rd196, %rd600;
	add.s64 	%rd87, %rd196, %rd195;
	@%p32 bra 	$L__BB40_159;
	setp.gt.u32 	%p33, %r1, 255;
	setp.gt.u32 	%p34, %r1, %r33;
	selp.b32 	%r37, 5760, 0, %p34;
	shl.b32 	%r468, %r1, 3;
	mov.u32 	%r469, _ZZN3cub18CUB_300001_SM_10006detail10radix_sort29DeviceRadixSortOnesweepKernelINS1_5radix10policy_hubIxiyE10Policy1000ELNS0_9SortOrderE0ExiyiiNS1_21identity_decomposer_tEEEvPT5_SB_PT3_PKSC_PT1_PKSG_PT2_PKSK_T4_iiT6_E1s;
	add.s32 	%r470, %r469, %r468;
	add.s32 	%r38, %r470, 46080;
	@%p33 bra 	$L__BB40_60;
	ld.global.u64 	%rd197, [%rd87];
	cvt.u64.u32 	%rd198, %r37;
	sub.s64 	%rd632, %rd197, %rd198;
	st.shared.u64 	[%r38], %rd632;
	setp.lt.s32 	%p35, %r3, 1;
	mov.u32 	%r1716, %r1712;
	@%p35 bra 	$L__BB40_59;
	mov.b32 	%r1714, -1;
	mov.u32 	%r1713, %r3;
	mov.u32 	%r1716, %r1712;
$L__BB40_55:
	add.s32 	%r42, %r1713, -1;
	shl.b32 	%r472, %r42, 8;
	add.s32 	%r473, %r472, %r1;
	mul.wide.s32 	%rd199, %r473, 4;
	add.s64 	%rd89, %rd67, %rd199;
$L__BB40_56:
	membar.cta;
	ld.volatile.global.u32 	%r43, [%rd89];
	setp.eq.s32 	%p36, %r43, 0;
	@%p36 bra 	$L__BB40_56;
	and.b32  	%r474, %r43, 1073741823;
	add.s32 	%r1716, %r474, %r1716;
	setp.gt.s32 	%p37, %r43, -1;
	vote.sync.ballot.b32 	%r1714, %p37, %r1714;
	setp.gt.u32 	%p39, %r1713, 1;
	and.pred  	%p40, %p37, %p39;
	mov.u32 	%r1713, %r42;
	@%p40 bra 	$L__BB40_55;
	ld.shared.u64 	%rd632, [%r38];
$L__BB40_59:
	or.b32  	%r475, %r1716, -2147483648;
	st.volatile.global.u32 	[%rd68], %r475;
	sub.s32 	%r476, %r1716, %r1712;
	cvt.s64.s32 	%rd200, %r476;
	add.s64 	%rd201, %rd632, %rd200;
	st.shared.u64 	[%r38], %rd201;
$L__BB40_60:
	ld.param.u64 	%rd597, [_ZN3cub18CUB_300001_SM_10006detail10radix_sort29DeviceRadixSortOnesweepKernelINS1_5radix10policy_hubIxiyE10Policy1000ELNS0_9SortOrderE0ExiyiiNS1_21identity_decomposer_tEEEvPT5_SB_PT3_PKSC_PT1_PKSG_PT2_PKSK_T4_iiT6__param_2];
	setp.gt.u32 	%p41, %r1, 255;
	setp.lt.s32 	%p42, %r4, %r304;
	setp.eq.s64 	%p43, %rd597, 0;
	or.pred  	%p44, %p43, %p42;
	or.pred  	%p45, %p41, %p44;
	@%p45 bra 	$L__BB40_62;
	ld.shared.u64 	%rd202, [%r38];
	cvt.u64.u32 	%rd203, %r37;
	cvt.s64.s32 	%rd204, %r1712;
	add.s64 	%rd205, %rd203, %rd204;
	add.s64 	%rd206, %rd205, %rd202;
	st.global.u64 	[%rd86], %rd206;
$L__BB40_62:
	setp.gt.s32 	%p46, %r4, %r304;
	bar.sync 	0;
	shl.b32 	%r477, %r33, 3;
	add.s32 	%r479, %r469, %r477;
	ld.shared.u64 	%rd92, [%r479+46080];
	@%p46 bra 	$L__BB40_64;
	add.s64 	%rd207, %rd92, %rd83;
	shl.b64 	%rd208, %rd207, 3;
	add.s64 	%rd209, %rd2, %rd208;
	st.global.u64 	[%rd209], %rd631;
	st.global.u64 	[%rd209+256], %rd630;
	st.global.u64 	[%rd209+512], %rd629;
	st.global.u64 	[%rd209+768], %rd628;
	st.global.u64 	[%rd209+1024], %rd627;
	st.global.u64 	[%rd209+1280], %rd626;
	st.global.u64 	[%rd209+1536], %rd625;
	st.global.u64 	[%rd209+1792], %rd624;
	st.global.u64 	[%rd209+2048], %rd623;
	st.global.u64 	[%rd209+2304], %rd622;
	st.global.u64 	[%rd209+2560], %rd621;
	st.global.u64 	[%rd209+2816], %rd620;
	st.global.u64 	[%rd209+3072], %rd619;
	st.global.u64 	[%rd209+3328], %rd618;
	st.global.u64 	[%rd209+3584], %rd617;
	bra.uni 	$L__BB40_94;
$L__BB40_64:
	cvt.u32.u64 	%r480, %rd83;
	mad.lo.s32 	%r47, %r3, -5760, %r304;
	setp.ge.s32 	%p47, %r480, %r47;
	add.s64 	%rd210, %rd92, %rd83;
	shl.b64 	%rd211, %rd210, 3;
	add.s64 	%rd93, %rd2, %rd211;
	@%p47 bra 	$L__BB40_66;
	st.global.u64 	[%rd93], %rd631;
$L__BB40_66:
	add.s32 	%r482, %r480, 32;
	setp.ge.s32 	%p48, %r482, %r47;
	@%p48 bra 	$L__BB40_68;
	st.global.u64 	[%rd93+256], %rd630;
$L__BB40_68:
	add.s32 	%r484, %r480, 64;
	setp.ge.s32 	%p49, %r484, %r47;
	@%p49 bra 	$L__BB40_70;
	st.global.u64 	[%rd93+512], %rd629;
$L__BB40_70:
	add.s32 	%r486, %r480, 96;
	setp.ge.s32 	%p50, %r486, %r47;
	@%p50 bra 	$L__BB40_72;
	st.global.u64 	[%rd93+768], %rd628;
$L__BB40_72:
	add.s32 	%r488, %r480, 128;
	setp.ge.s32 	%p51, %r488, %r47;
	@%p51 bra 	$L__BB40_74;
	st.global.u64 	[%rd93+1024], %rd627;
$L__BB40_74:
	add.s32 	%r490, %r480, 160;
	setp.ge.s32 	%p52, %r490, %r47;
	@%p52 bra 	$L__BB40_76;
	st.global.u64 	[%rd93+1280], %rd626;
$L__BB40_76:
	add.s32 	%r492, %r480, 192;
	setp.ge.s32 	%p53, %r492, %r47;
	@%p53 bra 	$L__BB40_78;
	st.global.u64 	[%rd93+1536], %rd625;
$L__BB40_78:
	add.s32 	%r494, %r480, 224;
	setp.ge.s32 	%p54, %r494, %r47;
	@%p54 bra 	$L__BB40_80;
	st.global.u64 	[%rd93+1792], %rd624;
$L__BB40_80:
	add.s32 	%r496, %r480, 256;
	setp.ge.s32 	%p55, %r496, %r47;
	@%p55 bra 	$L__BB40_82;
	st.global.u64 	[%rd93+2048], %rd623;
$L__BB40_82:
	add.s32 	%r498, %r480, 288;
	setp.ge.s32 	%p56, %r498, %r47;
	@%p56 bra 	$L__BB40_84;
	st.global.u64 	[%rd93+2304], %rd622;
$L__BB40_84:
	add.s32 	%r500, %r480, 320;
	setp.ge.s32 	%p57, %r500, %r47;
	@%p57 bra 	$L__BB40_86;
	st.global.u64 	[%rd93+2560], %rd621;
$L__BB40_86:
	add.s32 	%r502, %r480, 352;
	setp.ge.s32 	%p58, %r502, %r47;
	@%p58 bra 	$L__BB40_88;
	st.global.u64 	[%rd93+2816], %rd620;
$L__BB40_88:
	add.s32 	%r504, %r480, 384;
	setp.ge.s32 	%p59, %r504, %r47;
	@%p59 bra 	$L__BB40_90;
	st.global.u64 	[%rd93+3072], %rd619;
$L__BB40_90:
	add.s32 	%r506, %r480, 416;
	setp.ge.s32 	%p60, %r506, %r47;
	@%p60 bra 	$L__BB40_92;
	st.global.u64 	[%rd93+3328], %rd618;
$L__BB40_92:
	add.s32 	%r508, %r480, 448;
	setp.ge.s32 	%p61, %r508, %r47;
	@%p61 bra 	$L__BB40_94;
	st.global.u64 	[%rd93+3584], %rd617;
$L__BB40_94:
	setp.gt.s32 	%p62, %r4, %r304;
	@%p62 bra 	$L__BB40_96;
	ld.global.u32 	%r1745, [%rd84];
	ld.global.u32 	%r1744, [%rd84+128];
	ld.global.u32 	%r1743, [%rd84+256];
	ld.global.u32 	%r1742, [%rd84+384];
	ld.global.u32 	%r1741, [%rd84+512];
	ld.global.u32 	%r1740, [%rd84+640];
	ld.global.u32 	%r1739, [%rd84+768];
	ld.global.u32 	%r1738, [%rd84+896];
	ld.global.u32 	%r1737, [%rd84+1024];
	ld.global.u32 	%r1736, [%rd84+1152];
	ld.global.u32 	%r1735, [%rd84+1280];
	ld.global.u32 	%r1734, [%rd84+1408];
	ld.global.u32 	%r1733, [%rd84+1536];
	ld.global.u32 	%r1732, [%rd84+1664];
	ld.global.u32 	%r1731, [%rd84+1792];
	bra.uni 	$L__BB40_126;
$L__BB40_96:
	cvt.u32.u64 	%r510, %rd83;
	sub.s32 	%r63, %r304, %r467;
	setp.ge.s32 	%p63, %r510, %r63;
	@%p63 bra 	$L__BB40_98;
	ld.global.u32 	%r1745, [%rd84];
$L__BB40_98:
	add.s32 	%r514, %r510, 32;
	setp.ge.s32 	%p64, %r514, %r63;
	@%p64 bra 	$L__BB40_100;
	ld.global.u32 	%r1744, [%rd84+128];
$L__BB40_100:
	add.s32 	%r517, %r510, 64;
	setp.ge.s32 	%p65, %r517, %r63;
	@%p65 bra 	$L__BB40_102;
	ld.global.u32 	%r1743, [%rd84+256];
$L__BB40_102:
	add.s32 	%r520, %r510, 96;
	setp.ge.s32 	%p66, %r520, %r63;
	@%p66 bra 	$L__BB40_104;
	ld.global.u32 	%r1742, [%rd84+384];
$L__BB40_104:
	add.s32 	%r523, %r510, 128;
	setp.ge.s32 	%p67, %r523, %r63;
	@%p67 bra 	$L__BB40_106;
	ld.global.u32 	%r1741, [%rd84+512];
$L__BB40_106:
	add.s32 	%r526, %r510, 160;
	setp.ge.s32 	%p68, %r526, %r63;
	@%p68 bra 	$L__BB40_108;
	ld.global.u32 	%r1740, [%rd84+640];
$L__BB40_108:
	add.s32 	%r529, %r510, 192;
	setp.ge.s32 	%p69, %r529, %r63;
	@%p69 bra 	$L__BB40_110;
	ld.global.u32 	%r1739, [%rd84+768];
$L__BB40_110:
	add.s32 	%r532, %r510, 224;
	setp.ge.s32 	%p70, %r532, %r63;
	@%p70 bra 	$L__BB40_112;
	ld.global.u32 	%r1738, [%rd84+896];
$L__BB40_112:
	add.s32 	%r535, %r510, 256;
	setp.ge.s32 	%p71, %r535, %r63;
	@%p71 bra 	$L__BB40_114;
	ld.global.u32 	%r1737, [%rd84+1024];
$L__BB40_114:
	add.s32 	%r538, %r510, 288;
	setp.ge.s32 	%p72, %r538, %r63;
	@%p72 bra 	$L__BB40_116;
	ld.global.u32 	%r1736, [%rd84+1152];
$L__BB40_116:
	add.s32 	%r541, %r510, 320;
	setp.ge.s32 	%p73, %r541, %r63;
	@%p73 bra 	$L__BB40_118;
	ld.global.u32 	%r1735, [%rd84+1280];
$L__BB40_118:
	add.s32 	%r544, %r510, 352;
	setp.ge.s32 	%p74, %r544, %r63;
	@%p74 bra 	$L__BB40_120;
	ld.global.u32 	%r1734, [%rd84+1408];
$L__BB40_120:
	add.s32 	%r547, %r510, 384;
	setp.ge.s32 	%p75, %r547, %r63;
	@%p75 bra 	$L__BB40_122;
	ld.global.u32 	%r1733, [%rd84+1536];
$L__BB40_122:
	add.s32 	%r550, %r510, 416;
	setp.ge.s32 	%p76, %r550, %r63;
	@%p76 bra 	$L__BB40_124;
	ld.global.u32 	%r1732, [%rd84+1664];
$L__BB40_124:
	add.s32 	%r553, %r510, 448;
	setp.ge.s32 	%p77, %r553, %r63;
	@%p77 bra 	$L__BB40_126;
	ld.global.u32 	%r1731, [%rd84+1792];
$L__BB40_126:
	setp.gt.s32 	%p78, %r4, %r304;
	@%p78 bra 	$L__BB40_128;
	add.s64 	%rd212, %rd92, %rd83;
	shl.b64 	%rd213, %rd212, 2;
	add.s64 	%rd214, %rd1, %rd213;
	st.global.u32 	[%rd214], %r1745;
	st.global.u32 	[%rd214+128], %r1744;
	st.global.u32 	[%rd214+256], %r1743;
	st.global.u32 	[%rd214+384], %r1742;
	st.global.u32 	[%rd214+512], %r1741;
	st.global.u32 	[%rd214+640], %r1740;
	st.global.u32 	[%rd214+768], %r1739;
	st.global.u32 	[%rd214+896], %r1738;
	st.global.u32 	[%rd214+1024], %r1737;
	st.global.u32 	[%rd214+1152], %r1736;
	st.global.u32 	[%rd214+1280], %r1735;
	st.global.u32 	[%rd214+1408], %r1734;
	st.global.u32 	[%rd214+1536], %r1733;
	st.global.u32 	[%rd214+1664], %r1732;
	st.global.u32 	[%rd214+1792], %r1731;
	bra.uni 	$L__BB40_158;
$L__BB40_128:
	cvt.u32.u64 	%r554, %rd83;
	mad.lo.s32 	%r108, %r3, -5760, %r304;
	setp.ge.s32 	%p79, %r554, %r108;
	add.s64 	%rd215, %rd92, %rd83;
	shl.b64 	%rd216, %rd215, 2;
	add.s64 	%rd94, %rd1, %rd216;
	@%p79 bra 	$L__BB40_130;
	st.global.u32 	[%rd94], %r1745;
$L__BB40_130:
	add.s32 	%r556, %r554, 32;
	setp.ge.s32 	%p80, %r556, %r108;
	@%p80 bra 	$L__BB40_132;
	st.global.u32 	[%rd94+128], %r1744;
$L__BB40_132:
	add.s32 	%r558, %r554, 64;
	setp.ge.s32 	%p81, %r558, %r108;
	@%p81 bra 	$L__BB40_134;
	st.global.u32 	[%rd94+256], %r1743;
$L__BB40_134:
	add.s32 	%r560, %r554, 96;
	setp.ge.s32 	%p82, %r560, %r108;
	@%p82 bra 	$L__BB40_136;
	st.global.u32 	[%rd94+384], %r1742;
$L__BB40_136:
	add.s32 	%r562, %r554, 128;
	setp.ge.s32 	%p83, %r562, %r108;
	@%p83 bra 	$L__BB40_138;
	st.global.u32 	[%rd94+512], %r1741;
$L__BB40_138:
	add.s32 	%r564, %r554, 160;
	setp.ge.s32 	%p84, %r564, %r108;
	@%p84 bra 	$L__BB40_140;
	st.global.u32 	[%rd94+640], %r1740;
$L__BB40_140:
	add.s32 	%r566, %r554, 192;
	setp.ge.s32 	%p85, %r566, %r108;
	@%p85 bra 	$L__BB40_142;
	st.global.u32 	[%rd94+768], %r1739;
$L__BB40_142:
	add.s32 	%r568, %r554, 224;
	setp.ge.s32 	%p86, %r568, %r108;
	@%p86 bra 	$L__BB40_144;
	st.global.u32 	[%rd94+896], %r1738;
$L__BB40_144:
	add.s32 	%r570, %r554, 256;
	setp.ge.s32 	%p87, %r570, %r108;
	@%p87 bra 	$L__BB40_146;
	st.global.u32 	[%rd94+1024], %r1737;
$L__BB40_146:
	add.s32 	%r572, %r554, 288;
	setp.ge.s32 	%p88, %r572, %r108;
	@%p88 bra 	$L__BB40_148;
	st.global.u32 	[%rd94+1152], %r1736;
$L__BB40_148:
	add.s32 	%r574, %r554, 320;
	setp.ge.s32 	%p89, %r574, %r108;
	@%p89 bra 	$L__BB40_150;
	st.global.u32 	[%rd94+1280], %r1735;
$L__BB40_150:
	add.s32 	%r576, %r554, 352;
	setp.ge.s32 	%p90, %r576, %r108;
	@%p90 bra 	$L__BB40_152;
	st.global.u32 	[%rd94+1408], %r1734;
$L__BB40_152:
	add.s32 	%r578, %r554, 384;
	setp.ge.s32 	%p91, %r578, %r108;
	@%p91 bra 	$L__BB40_154;
	st.global.u32 	[%rd94+1536], %r1733;
$L__BB40_154:
	add.s32 	%r580, %r554, 416;
	setp.ge.s32 	%p92, %r580, %r108;
	@%p92 bra 	$L__BB40_156;
	st.global.u32 	[%rd94+1664], %r1732;
$L__BB40_156:
	add.s32 	%r582, %r554, 448;
	setp.ge.s32 	%p93, %r582, %r108;
	@%p93 bra 	$L__BB40_158;
	st.global.u32 	[%rd94+1792], %r1731;
$L__BB40_158:
	// begin inline asm
	exit;
	// end inline asm
	mov.u64 	%rd633, %rd617;
	mov.u64 	%rd634, %rd618;
	mov.u64 	%rd635, %rd619;
	mov.u64 	%rd636, %rd620;
	mov.u64 	%rd637, %rd621;
	mov.u64 	%rd638, %rd622;
	mov.u64 	%rd639, %rd623;
	mov.u64 	%rd640, %rd624;
	mov.u64 	%rd641, %rd625;
	mov.u64 	%rd642, %rd626;
	mov.u64 	%rd643, %rd627;
	mov.u64 	%rd644, %rd628;
	mov.u64 	%rd645, %rd629;
	mov.u64 	%rd646, %rd630;
	mov.u64 	%rd647, %rd631;
$L__BB40_159:
	mul.hi.u32 	%r583, %r1, 357913942;
	add.s32 	%r584, %r583, %r1;
	shl.b32 	%r585, %r584, 2;
	mov.u32 	%r586, _ZZN3cub18CUB_300001_SM_10006detail10radix_sort29DeviceRadixSortOnesweepKernelINS1_5radix10policy_hubIxiyE10Policy1000ELNS0_9SortOrderE0ExiyiiNS1_21identity_decomposer_tEEEvPT5_SB_PT3_PKSC_PT1_PKSG_PT2_PKSK_T4_iiT6_E1s;
	add.s32 	%r587, %r586, %r585;
	add.s32 	%r109, %r587, 13328;
	st.shared.u32 	[%r587+13328], %r1712;
	bar.sync 	0;
	setp.gt.u32 	%p94, %r1, 31;
	@%p94 bra 	$L__BB40_161;
	mad.lo.s32 	%r619, %r1, 52, %r586;
	ld.shared.u32 	%r620, [%r619+13328];
	ld.shared.u32 	%r621, [%r619+13332];
	ld.shared.u32 	%r622, [%r619+13336];
	ld.shared.u32 	%r623, [%r619+13340];
	ld.shared.u32 	%r624, [%r619+13344];
	ld.shared.u32 	%r625, [%r619+13348];
	ld.shared.u32 	%r626, [%r619+13352];
	ld.shared.u32 	%r627, [%r619+13356];
	ld.shared.u32 	%r628, [%r619+13360];
	ld.shared.u32 	%r629, [%r619+13364];
	ld.shared.u32 	%r630, [%r619+13368];
	ld.shared.u32 	%r631, [%r619+13372];
	add.s32 	%r632, %r621, %r620;
	add.s32 	%r633, %r632, %r622;
	add.s32 	%r634, %r633, %r623;
	add.s32 	%r635, %r634, %r624;
	add.s32 	%r636, %r635, %r625;
	add.s32 	%r637, %r636, %r626;
	add.s32 	%r638, %r637, %r627;
	add.s32 	%r639, %r638, %r628;
	add.s32 	%r640, %r639, %r629;
	add.s32 	%r641, %r640, %r630;
	add.s32 	%r592, %r641, %r631;
	mov.b32 	%r590, 1;
	mov.b32 	%r615, 0;
	mov.b32 	%r617, -1;
	// begin inline asm
	{  .reg .s32 r0;  .reg .pred p;  shfl.sync.up.b32 r0|p, %r592, %r590, %r615, %r617;  @p add.s32 r0, r0, %r592;  mov.s32 %r588, r0;}
	// end inline asm
	mov.b32 	%r596, 2;
	// begin inline asm
	{  .reg .s32 r0;  .reg .pred p;  shfl.sync.up.b32 r0|p, %r588, %r596, %r615, %r617;  @p add.s32 r0, r0, %r588;  mov.s32 %r594, r0;}
	// end inline asm
	mov.b32 	%r602, 4;
	// begin inline asm
	{  .reg .s32 r0;  .reg .pred p;  shfl.sync.up.b32 r0|p, %r594, %r602, %r615, %r617;  @p add.s32 r0, r0, %r594;  mov.s32 %r600, r0;}
	// end inline asm
	mov.b32 	%r608, 8;
	// begin inline asm
	{  .reg .s32 r0;  .reg .pred p;  shfl.sync.up.b32 r0|p, %r600, %r608, %r615, %r617;  @p add.s32 r0, r0, %r600;  mov.s32 %r606, r0;}
	// end inline asm
	mov.b32 	%r614, 16;
	// begin inline asm
	{  .reg .s32 r0;  .reg .pred p;  shfl.sync.up.b32 r0|p, %r606, %r614, %r615, %r617;  @p add.s32 r0, r0, %r606;  mov.s32 %r612, r0;}
	// end inline asm
	sub.s32 	%r642, %r612, %r592;
	add.s32 	%r643, %r620, %r642;
	add.s32 	%r644, %r621, %r643;
	add.s32 	%r645, %r622, %r644;
	add.s32 	%r646, %r623, %r645;
	add.s32 	%r647, %r624, %r646;
	add.s32 	%r648, %r625, %r647;
	add.s32 	%r649, %r626, %r648;
	add.s32 	%r650, %r627, %r649;
	add.s32 	%r651, %r628, %r650;
	add.s32 	%r652, %r629, %r651;
	add.s32 	%r653, %r630, %r652;
	st.shared.u32 	[%r619+13328], %r642;
	st.shared.u32 	[%r619+13332], %r643;
	st.shared.u32 	[%r619+13336], %r644;
	st.shared.u32 	[%r619+13340], %r645;
	st.shared.u32 	[%r619+13344], %r646;
	st.shared.u32 	[%r619+13348], %r647;
	st.shared.u32 	[%r619+13352], %r648;
	st.shared.u32 	[%r619+13356], %r649;
	st.shared.u32 	[%r619+13360], %r650;
	st.shared.u32 	[%r619+13364], %r651;
	st.shared.u32 	[%r619+13368], %r652;
	st.shared.u32 	[%r619+13372], %r653;
$L__BB40_161:
	setp.gt.u32 	%p95, %r1, 255;
	bar.sync 	0;
	ld.shared.u32 	%r110, [%r109];
	@%p95 bra 	$L__BB40_163;
	shl.b32 	%r654, %r1, 2;
	add.s32 	%r656, %r586, %r654;
	ld.shared.u32 	%r657, [%r656];
	add.s32 	%r658, %r657, %r110;
	st.shared.u32 	[%r656], %r658;
	ld.shared.u32 	%r659, [%r656+1024];
	add.s32 	%r660, %r659, %r110;
	st.shared.u32 	[%r656+1024], %r660;
	ld.shared.u32 	%r661, [%r656+2048];
	add.s32 	%r662, %r661, %r110;
	st.shared.u32 	[%r656+2048], %r662;
	ld.shared.u32 	%r663, [%r656+3072];
	add.s32 	%r664, %r663, %r110;
	st.shared.u32 	[%r656+3072], %r664;
	ld.shared.u32 	%r665, [%r656+4096];
	add.s32 	%r666, %r665, %r110;
	st.shared.u32 	[%r656+4096], %r666;
	ld.shared.u32 	%r667, [%r656+5120];
	add.s32 	%r668, %r667, %r110;
	st.shared.u32 	[%r656+5120], %r668;
	ld.shared.u32 	%r669, [%r656+6144];
	add.s32 	%r670, %r669, %r110;
	st.shared.u32 	[%r656+6144], %r670;
	ld.shared.u32 	%r671, [%r656+7168];
	add.s32 	%r672, %r671, %r110;
	st.shared.u32 	[%r656+7168], %r672;
	ld.shared.u32 	%r673, [%r656+8192];
	add.s32 	%r674, %r673, %r110;
	st.shared.u32 	[%r656+8192], %r674;
	ld.shared.u32 	%r675, [%r656+9216];
	add.s32 	%r676, %r675, %r110;
	st.shared.u32 	[%r656+9216], %r676;
	ld.shared.u32 	%r677, [%r656+10240];
	add.s32 	%r678, %r677, %r110;
	st.shared.u32 	[%r656+10240], %r678;
	ld.shared.u32 	%r679, [%r656+11264];
	add.s32 	%r680, %r679, %r110;
	st.shared.u32 	[%r656+11264], %r680;
$L__BB40_163:
	bar.sync 	0;
	// begin inline asm
	mov.u32 %r681, %lanemask_le;
	// end inline asm
	cvt.u32.u64 	%r707, %rd65;
	shr.u64 	%rd217, %rd647, %r707;
	cvt.u32.u64 	%r708, %rd217;
	and.b32  	%r704, %r708, %r7;
	mov.b32 	%r684, 1;
	// begin inline asm
	{
    .reg .pred p;
    and.b32 %r682, %r704, %r684;    setp.ne.u32 p, %r682, 0;
    vote.ballot.sync.b32 %r682, p, 0xffffffff;
    @!p not.b32 %r682, %r682;
}

	// end inline asm
	mov.b32 	%r687, 2;
	// begin inline asm
	{
    .reg .pred p;
    and.b32 %r685, %r704, %r687;    setp.ne.u32 p, %r685, 0;
    vote.ballot.sync.b32 %r685, p, 0xffffffff;
    @!p not.b32 %r685, %r685;
}

	// end inline asm
	and.b32  	%r709, %r685, %r682;
	mov.b32 	%r690, 4;
	// begin inline asm
	{
    .reg .pred p;
    and.b32 %r688, %r704, %r690;    setp.ne.u32 p, %r688, 0;
    vote.ballot.sync.b32 %r688, p, 0xffffffff;
    @!p not.b32 %r688, %r688;
}

	// end inline asm
	and.b32  	%r710, %r688, %r709;
	mov.b32 	%r693, 8;
	// begin inline asm
	{
    .reg .pred p;
    and.b32 %r691, %r704, %r693;    setp.ne.u32 p, %r691, 0;
    vote.ballot.sync.b32 %r691, p, 0xffffffff;
    @!p not.b32 %r691, %r691;
}

	// end inline asm
	and.b32  	%r711, %r691, %r710;
	mov.b32 	%r696, 16;
	// begin inline asm
	{
    .reg .pred p;
    and.b32 %r694, %r704, %r696;    setp.ne.u32 p, %r694, 0;
    vote.ballot.sync.b32 %r694, p, 0xffffffff;
    @!p not.b32 %r694, %r694;
}

	// end inline asm
	and.b32  	%r712, %r694, %r711;
	mov.b32 	%r699, 32;
	// begin inline asm
	{
    .reg .pred p;
    and.b32 %r697, %r704, %r699;    setp.ne.u32 p, %r697, 0;
    vote.ballot.sync.b32 %r697, p, 0xffffffff;
    @!p not.b32 %r697, %r697;
}

	// end inline asm
	and.b32  	%r713, %r697, %r712;
	mov.b32 	%r702, 64;
	// begin inline asm
	{
    .reg .pred p;
    and.b32 %r700, %r704, %r702;    setp.ne.u32 p, %r700, 0;
    vote.ballot.sync.b32 %r700, p, 0xffffffff;
    @!p not.b32 %r700, %r700;
}

	// end inline asm
	and.b32  	%r714, %r700, %r713;
	mov.b32 	%r705, 128;
	// begin inline asm
	{
    .reg .pred p;
    and.b32 %r703, %r704, %r705;    setp.ne.u32 p, %r703, 0;
    vote.ballot.sync.b32 %r703, p, 0xffffffff;
    @!p not.b32 %r703, %r703;
}

	// end inline asm
	and.b32  	%r715, %r703, %r714;
	clz.b32 	%r716, %r715;
	sub.s32 	%r113, 31, %r716;
	and.b32  	%r717, %r681, %r715;
	popc.b32 	%r114, %r717;
	setp.ne.s32 	%p96, %r307, %r113;
	mov.b32 	%r1746, 0;
	@%p96 bra 	$L__BB40_165;
	shl.b32 	%r718, %r704, 2;
	add.s32 	%r719, %r9, %r718;
	atom.shared.add.u32 	%r1746, [%r719], %r114;
$L__BB40_165:
	shfl.sync.idx.b32	%r745|%p97, %r1746, %r113, 31, -1;
	add.s32 	%r117, %r114, %r745;
	shr.u64 	%rd218, %rd646, %r707;
	cvt.u32.u64 	%r747, %rd218;
	and.b32  	%r742, %r747, %r7;
	mov.b32 	%r722, 1;
	// begin inline asm
	{
    .reg .pred p;
    and.b32 %r720, %r742, %r722;    setp.ne.u32 p, %r720, 0;
    vote.ballot.sync.b32 %r720, p, 0xffffffff;
    @!p not.b32 %r720, %r720;
}

	// end inline asm
	mov.b32 	%r725, 2;
	// begin inline asm
	{
    .reg .pred p;
    and.b32 %r723, %r742, %r725;    setp.ne.u32 p, %r723, 0;
    vote.ballot.sync.b32 %r723, p, 0xffffffff;
    @!p not.b32 %r723, %r723;
}

	// end inline asm
	and.b32  	%r748, %r723, %r720;
	mov.b32 	%r728, 4;
	// begin inline asm
	{
    .reg .pred p;
    and.b32 %r726, %r742, %r728;    setp.ne.u32 p, %r726, 0;
    vote.ballot.sync.b32 %r726, p, 0xffffffff;
    @!p not.b32 %r726, %r726;
}

	// end inline asm
	and.b32  	%r749, %r726, %r748;
	mov.b32 	%r731, 8;
	// begin inline asm
	{
    .reg .pred p;
    and.b32 %r729, %r742, %r731;    setp.ne.u32 p, %r729, 0;
    vote.ballot.sync.b32 %r729, p, 0xffffffff;
    @!p not.b32 %r729, %r729;
}

	// end inline asm
	and.b32  	%r750, %r729, %r749;
	mov.b32 	%r734, 16;
	// begin inline asm
	{
    .reg .pred p;
    and.b32 %r732, %r742, %r734;    setp.ne.u32 p, %r732, 0;
    vote.ballot.sync.b32 %r732, p, 0xffffffff;
    @!p not.b32 %r732, %r732;
}

	// end inline asm
	and.b32  	%r751, %r732, %r750;
	mov.b32 	%r737, 32;
	// begin inline asm
	{
    .reg .pred p;
    and.b32 %r735, %r742, %r737;    setp.ne.u32 p, %r735, 0;
    vote.ballot.sync.b32 %r735, p, 0xffffffff;
    @!p not.b32 %r735, %r735;
}

	// end inline asm
	and.b32  	%r752, %r735, %r751;
	mov.b32 	%r740, 64;
	// begin inline asm
	{
    .reg .pred p;
    and.b32 %r738, %r742, %r740;    setp.ne.u32 p, %r738, 0;
    vote.ballot.sync.b32 %r738, p, 0xffffffff;
    @!p not.b32 %r738, %r738;
}

	// end inline asm
	and.b32  	%r753, %r738, %r752;
	mov.b32 	%r743, 128;
	// begin inline asm
	{
    .reg .pred p;
    and.b32 %r741, %r742, %r743;    setp.ne.u32 p, %r741, 0;
    vote.ballot.sync.b32 %r741, p, 0xffffffff;
    @!p not.b32 %r741, %r741;
}

	// end inline asm
	and.b32  	%r754, %r741, %r753;
	clz.b32 	%r755, %r754;
	sub.s32 	%r119, 31, %r755;
	and.b32  	%r756, %r681, %r754;
	popc.b32 	%r120, %r756;
	setp.ne.s32 	%p98, %r307, %r119;
	mov.b32 	%r1747, 0;
	@%p98 bra 	$L__BB40_167;
	shl.b32 	%r757, %r742, 2;
	add.s32 	%r758, %r9, %r757;
	atom.shared.add.u32 	%r1747, [%r758], %r120;
$L__BB40_167:
	shfl.sync.idx.b32	%r784|%p99, %r1747, %r119, 31, -1;
	add.s32 	%r123, %r120, %r784;
	shr.u64 	%rd219, %rd645, %r707;
	cvt.u32.u64 	%r786, %rd219;
	and.b32  	%r781, %r786, %r7;
	mov.b32 	%r761, 1;
	// begin inline asm
	{
    .reg .pred p;
    and.b32 %r759, %r781, %r761;    setp.ne.u32 p, %r759, 0;
    vote.ballot.sync.b32 %r759, p, 0xffffffff;
    @!p not.b32 %r759, %r759;
}

	// end inline asm
	mov.b32 	%r764, 2;
	// begin inline asm
	{
    .reg .pred p;
    and.b32 %r762, %r781, %r764;    setp.ne.u32 p, %r762, 0;
    vote.ballot.sync.b32 %r762, p, 0xffffffff;
    @!p not.b32 %r762, %r762;
}

	// end inline asm
	and.b32  	%r787, %r762, %r759;
	mov.b32 	%r767, 4;
	// begin inline asm
	{
    .reg .pred p;
    and.b32 %r765, %r781, %r767;    setp.ne.u32 p, %r765, 0;
    vote.ballot.sync.b32 %r765, p, 0xffffffff;
    @!p not.b32 %r765, %r765;
}

	// end inline asm
	and.b32  	%r788, %r765, %r787;
	mov.b32 	%r770, 8;
	// begin inline asm
	{
    .reg .pred p;
    and.b32 %r768, %r781, %r770;    setp.ne.u32 p, %r768, 0;
    vote.ballot.sync.b32 %r768, p, 0xffffffff;
    @!p not.b32 %r768, %r768;
}

	// end inline asm
	and.b32  	%r789, %r768, %r788;
	mov.b32 	%r773, 16;
	// begin inline asm
	{
    .reg .pred p;
    and.b32 %r771, %r781, %r773;    setp.ne.u32 p, %r771, 0;
    vote.ballot.sync.b32 %r771, p, 0xffffffff;
    @!p not.b32 %r771, %r771;
}

	// end inline asm
	and.b32  	%r790, %r771, %r789;
	mov.b32 	%r776, 32;
	// begin inline asm
	{
    .reg .pred p;
    and.b32 %r774, %r781, %r776;    setp.ne.u32 p, %r774, 0;
    vote.ballot.sync.b32 %r774, p, 0xffffffff;
    @!p not.b32 %r774, %r774;
}

	// end inline asm
	and.b32  	%r791, %r774, %r790;
	mov.b32 	%r779, 64;
	// begin inline asm
	{
    .reg .pred p;
    and.b32 %r777, %r781, %r779;    setp.ne.u32 p, %r777, 0;
    vote.ballot.sync.b32 %r777, p, 0xffffffff;
    @!p not.b32 %r777, %r777;
}

	// end inline asm
	and.b32  	%r792, %r777, %r791;
	mov.b32 	%r782, 128;
	// begin inline asm
	{
    .reg .pred p;
    and.b32 %r780, %r781, %r782;    setp.ne.u32 p, %r780, 0;
    vote.ballot.sync.b32 %r780, p, 0xffffffff;
    @!p not.b32 %r780, %r780;
}

	// end inline asm
	and.b32  	%r793, %r780, %r792;
	clz.b32 	%r794, %r793;
	sub.s32 	%r125, 31, %r794;
	and.b32  	%r795, %r681, %r793;
	popc.b32 	%r126, %r795;
	setp.ne.s32 	%p100, %r307, %r125;
	mov.b32 	%r1748, 0;
	@%p100 bra 	$L__BB40_169;
	shl.b32 	%r796, %r781, 2;
	add.s32 	%r797, %r9, %r796;
	atom.shared.add.u32 	%r1748, [%r797], %r126;
$L__BB40_169:
	shfl.sync.idx.b32	%r823|%p101, %r1748, %r125, 31, -1;
	add.s32 	%r129, %r126, %r823;
	shr.u64 	%rd220, %rd644, %r707;
	cvt.u32.u64 	%r825, %rd220;
	and.b32  	%r820, %r825, %r7;
	mov.b32 	%r800, 1;
	// begin inline asm
	{
    .reg .pred p;
    and.b32 %r798, %r820, %r800;    setp.ne.u32 p, %r798, 0;
    vote.ballot.sync.b32 %r798, p, 0xffffffff;
    @!p not.b32 %r798, %r798;
}

	// end inline asm
	mov.b32 	%r803, 2;
	// begin inline asm
	{
    .reg .pred p;
    and.b32 %r801, %r820, %r803;    setp.ne.u32 p, %r801, 0;
    vote.ballot.sync.b32 %r801, p, 0xffffffff;
    @!p not.b32 %r801, %r801;
}

	// end inline asm
	and.b32  	%r826, %r801, %r798;
	mov.b32 	%r806, 4;
	// begin inline asm
	{
    .reg .pred p;
    and.b32 %r804, %r820, %r806;    setp.ne.u32 p, %r804, 0;
    vote.ballot.sync.b32 %r804, p, 0xffffffff;
    @!p not.b32 %r804, %r804;
}

	// end inline asm
	and.b32  	%r827, %r804, %r826;
	mov.b32 	%r809, 8;
	// begin inline asm
	{
    .reg .pred p;
    and.b32 %r807, %r820, %r809;    setp.ne.u32 p, %r807, 0;
    vote.ballot.sync.b32 %r807, p, 0xffffffff;
    @!p not.b32 %r807, %r807;
}

	// end inline asm
	and.b32  	%r828, %r807, %r827;
	mov.b32 	%r812, 16;
	// begin inline asm
	{
    .reg .pred p;
    and.b32 %r810, %r820, %r812;    setp.ne.u32 p, %r810, 0;
    vote.ballot.sync.b32 %r810, p, 0xffffffff;
    @!p not.b32 %r810, %r810;
}

	// end inline asm
	and.b32  	%r829, %r810, %r828;
	mov.b32 	%r815, 32;
	// begin inline asm
	{
    .reg .pred p;
    and.b32 %r813, %r820, %r815;    setp.ne.u32 p, %r813, 0;
    vote.ballot.sync.b32 %r813, p, 0xffffffff;
    @!p not.b32 %r813, %r813;
}

	// end inline asm
	and.b32  	%r830, %r813, %r829;
	mov.b32 	%r818, 64;
	// begin inline asm
	{
    .reg .pred p;
    and.b32 %r816, %r820, %r818;    setp.ne.u32 p, %r816, 0;
    vote.ballot.sync.b32 %r816, p, 0xffffffff;
    @!p not.b32 %r816, %r816;
}

	// end inline asm
	and.b32  	%r831, %r816, %r830;
	mov.b32 	%r821, 128;
	// begin inline asm
	{
    .reg .pred p;
    and.b32 %r819, %r820, %r821;    setp.ne.u32 p, %r819, 0;
    vote.ballot.sync.b32 %r819, p, 0xffffffff;
    @!p not.b32 %r819, %r819;
}

	// end inline asm
	and.b32  	%r832, %r819, %r831;
	clz.b32 	%r833, %r832;
	sub.s32 	%r131, 31, %r833;
	and.b32  	%r834, %r681, %r832;
	popc.b32 	%r132, %r834;
	setp.ne.s32 	%p102, %r307, %r131;
	mov.b32 	%r1749, 0;
	@%p102 bra 	$L__BB40_171;
	shl.b32 	%r835, %r820, 2;
	add.s32 	%r836, %r9, %r835;
	atom.shared.add.u32 	%r1749, [%r836], %r132;
$L__BB40_171:
	shfl.sync.idx.b32	%r862|%p103, %r1749, %r131, 31, -1;
	add.s32 	%r135, %r132, %r862;
	shr.u64 	%rd221, %rd643, %r707;
	cvt.u32.u64 	%r864, %rd221;
	and.b32  	%r859, %r864, %r7;
	mov.b32 	%r839, 1;
	// begin inline asm
	{
    .reg .pred p;
    and.b32 %r837, %r859, %r839;    setp.ne.u32 p, %r837, 0;
    vote.ballot.sync.b32 %r837, p, 0xffffffff;
    @!p not.b32 %r837, %r837;
}

	// end inline asm
	mov.b32 	%r842, 2;
	// begin inline asm
	{
    .reg .pred p;
    and.b32 %r840, %r859, %r842;    setp.ne.u32 p, %r840, 0;
    vote.ballot.sync.b32 %r840, p, 0xffffffff;
    @!p not.b32 %r840, %r840;
}

	// end inline asm
	and.b32  	%r865, %r840, %r837;
	mov.b32 	%r845, 4;
	// begin inline asm
	{
    .reg .pred p;
    and.b32 %r843, %r859, %r845;    setp.ne.u32 p, %r843, 0;
    vote.ballot.sync.b32 %r843, p, 0xffffffff;
    @!p not.b32 %r843, %r843;
}

	// end inline asm
	and.b32  	%r866, %r843, %r865;
	mov.b32 	%r848, 8;
	// begin inline asm
	{
    .reg .pred p;
    and.b32 %r846, %r859, %r848;    setp.ne.u32 p, %r846, 0;
    vote.ballot.sync.b32 %r846, p, 0xffffffff;
    @!p not.b32 %r846, %r846;
}

	// end inline asm
	and.b32  	%r867, %r846, %r866;
	mov.b32 	%r851, 16;
	// begin inline asm
	{
    .reg .pred p;
    and.b32 %r849, %r859, %r851;    setp.ne.u32 p, %r849, 0;
    vote.ballot.sync.b32 %r849, p, 0xffffffff;
    @!p not.b32 %r849, %r849;
}

	// end inline asm
	and.b32  	%r868, %r849, %r867;
	mov.b32 	%r854, 32;
	// begin inline asm
	{
    .reg .pred p;
    and.b32 %r852, %r859, %r854;    setp.ne.u32 p, %r852, 0;
    vote.ballot.sync.b32 %r852, p, 0xffffffff;
    @!p not.b32 %r852, %r852;
}

	// end inline asm
	and.b32  	%r869, %r852, %r868;
	mov.b32 	%r857, 64;
	// begin inline asm
	{
    .reg .pred p;
    and.b32 %r855, %r859, %r857;    setp.ne.u32 p, %r855, 0;
    vote.ballot.sync.b32 %r855, p, 0xffffffff;
    @!p not.b32 %r855, %r855;
}

	// end inline asm
	and.b32  	%r870, %r855, %r869;
	mov.b32 	%r860, 128;
	// begin inline asm
	{
    .reg .pred p;
    and.b32 %r858, %r859, %r860;    setp.ne.u32 p, %r858, 0;
    vote.ballot.sync.b32 %r858, p, 0xffffffff;
    @!p not.b32 %r858, %r858;
}

	// end inline asm
	and.b32  	%r871, %r858, %r870;
	clz.b32 	%r872, %r871;
	sub.s32 	%r137, 31, %r872;
	and.b32  	%r873, %r681, %r871;
	popc.b32 	%r138, %r873;
	setp.ne.s32 	%p104, %r307, %r137;
	mov.b32 	%r1750, 0;
	@%p104 bra 	$L__BB40_173;
	shl.b32 	%r874, %r859, 2;
	add.s32 	%r875, %r9, %r874;
	atom.shared.add.u32 	%r1750, [%r875], %r138;
$L__BB40_173:
	shfl.sync.idx.b32	%r901|%p105, %r1750, %r137, 31, -1;
	add.s32 	%r141, %r138, %r901;
	shr.u64 	%rd222, %rd642, %r707;
	cvt.u32.u64 	%r903, %rd222;
	and.b32  	%r898, %r903, %r7;
	mov.b32 	%r878, 1;
	// begin inline asm
	{
    .reg .pred p;
    and.b32 %r876, %r898, %r878;    setp.ne.u32 p, %r876, 0;
    vote.ballot.sync.b32 %r876, p, 0xffffffff;
    @!p not.b32 %r876, %r876;
}

	// end inline asm
	mov.b32 	%r881, 2;
	// begin inline asm
	{
    .reg .pred p;
    and.b32 %r879, %r898, %r881;    setp.ne.u32 p, %r879, 0;
    vote.ballot.sync.b32 %r879, p, 0xffffffff;
    @!p not.b32 %r879, %r879;
}

	// end inline asm
	and.b32  	%r904, %r879, %r876;
	mov.b32 	%r884, 4;
	// begin inline asm
	{
    .reg .pred p;
    and.b32 %r882, %r898, %r884;    setp.ne.u32 p, %r882, 0;
    vote.ballot.sync.b32 %r882, p, 0xffffffff;
    @!p not.b32 %r882, %r882;
}

	// end inline asm
	and.b32  	%r905, %r882, %r904;
	mov.b32 	%r887, 8;
	// begin inline asm
	{
    .reg .pred p;
    and.b32 %r885, %r898, %r887;    setp.ne.u32 p, %r885, 0;
    vote.ballot.sync.b32 %r885, p, 0xffffffff;
    @!p not.b32 %r885, %r885;
}

	// end inline asm
	and.b32  	%r906, %r885, %r905;
	mov.b32 	%r890, 16;
	// begin inline asm
	{
    .reg .pred p;
    and.b32 %r888, %r898, %r890;    setp.ne.u32 p, %r888, 0;
    vote.ballot.sync.b32 %r888, p, 0xffffffff;
    @!p not.b32 %r888, %r888;
}

	// end inline asm
	and.b32  	%r907, %r888, %r906;
	mov.b32 	%r893, 32;
	// begin inline asm
	{
    .reg .pred p;
    and.b32 %r891, %r898, %r893;    setp.ne.u32 p, %r891, 0;
    vote.ballot.sync.b32 %r891, p, 0xffffffff;
    @!p not.b32 %r891, %r891;
}

	// end inline asm
	and.b32  	%r908, %r891, %r907;
	mov.b32 	%r896, 64;
	// begin inline asm
	{
    .reg .pred p;
    and.b32 %r894, %r898, %r896;    setp.ne.u32 p, %r894, 0;
    vote.ballot.sync.b32 %r894, p, 0xffffffff;
    @!p not.b32 %r894, %r894;
}

	// end inline asm
	and.b32  	%r909, %r894, %r908;
	mov.b32 	%r899, 128;
	// begin inline asm
	{
    .reg .pred p;
    and.b32 %r897, %r898, %r899;    setp.ne.u32 p, %r897, 0;
    vote.ballot.sync.b32 %r897, p, 0xffffffff;
    @!p not.b32 %r897, %r897;
}

	// end inline asm
	and.b32  	%r910, %r897, %r909;
	clz.b32 	%r911, %r910;
	sub.s32 	%r143, 31, %r911;
	and.b32  	%r912, %r681, %r910;
	popc.b32 	%r144, %r912;
	setp.ne.s32 	%p106, %r307, %r143;
	mov.b32 	%r1751, 0;
	@%p106 bra 	$L__BB40_175;
	shl.b32 	%r913, %r898, 2;
	add.s32 	%r914, %r9, %r913;
	atom.shared.add.u32 	%r1751, [%r914], %r144;
$L__BB40_175:
	shfl.sync.idx.b32	%r940|%p107, %r1751, %r143, 31, -1;
	add.s32 	%r147, %r144, %r940;
	shr.u64 	%rd223, %rd641, %r707;
	cvt.u32.u64 	%r942, %rd223;
	and.b32  	%r937, %r942, %r7;
	mov.b32 	%r917, 1;
	// begin inline asm
	{
    .reg .pred p;
    and.b32 %r915, %r937, %r917;    setp.ne.u32 p, %r915, 0;
    vote.ballot.sync.b32 %r915, p, 0xffffffff;
    @!p not.b32 %r915, %r915;
}

	// end inline asm
	mov.b32 	%r920, 2;
	// begin inline asm
	{
    .reg .pred p;
    and.b32 %r918, %r937, %r920;    setp.ne.u32 p, %r918, 0;
    vote.ballot.sync.b32 %r918, p, 0xffffffff;
    @!p not.b32 %r918, %r918;
}

	// end inline asm
	and.b32  	%r943, %r918, %r915;
	mov.b32 	%r923, 4;
	// begin inline asm
	{
    .reg .pred p;
    and.b32 %r921, %r937, %r923;    setp.ne.u32 p, %r921, 0;
    vote.ballot.sync.b32 %r921, p, 0xffffffff;
    @!p not.b32 %r921, %r921;
}

	// end inline asm
	and.b32  	%r944, %r921, %r943;
	mov.b32 	%r926, 8;
	// begin inline asm
	{
    .reg .pred p;
    and.b32 %r924, %r937, %r926;    setp.ne.u32 p, %r924, 0;
    vote.ballot.sync.b32 %r924, p, 0xffffffff;
    @!p not.b32 %r924, %r924;
}

	// end inline asm
	and.b32  	%r945, %r924, %r944;
	mov.b32 	%r929, 16;
	// begin inline asm
	{
    .reg .pred p;
    and.b32 %r927, %r937, %r929;    setp.ne.u32 p, %r927, 0;
    vote.ballot.sync.b32 %r927, p, 0xffffffff;
    @!p not.b32 %r927, %r927;
}

	// end inline asm
	and.b32  	%r946, %r927, %r945;
	mov.b32 	%r932, 32;
	// begin inline asm
	{
    .reg .pred p;
    and.b32 %r930, %r937, %r932;    setp.ne.u32 p, %r930, 0;
    vote.ballot.sync.b32 %r930, p, 0xffffffff;
    @!p not.b32 %r930, %r930;
}

	// end inline asm
	and.b32  	%r947, %r930, %r946;
	mov.b32 	%r935, 64;
	// begin inline asm
	{
    .reg .pred p;
    and.b32 %r933, %r937, %r935;    setp.ne.u32 p, %r933, 0;
    vote.ballot.sync.b32 %r933, p, 0xffffffff;
    @!p not.b32 %r933, %r933;
}

	// end inline asm
	and.b32  	%r948, %r933, %r947;
	mov.b32 	%r938, 128;
	// begin inline asm
	{
    .reg .pred p;
    and.b32 %r936, %r937, %r938;    setp.ne.u32 p, %r936, 0;
    vote.ballot.sync.b32 %r936, p, 0xffffffff;
    @!p not.b32 %r936, %r936;
}

	// end inline asm
	and.b32  	%r949, %r936, %r948;
	clz.b32 	%r950, %r949;
	sub.s32 	%r149, 31, %r950;
	and.b32  	%r951, %r681, %r949;
	popc.b32 	%r150, %r951;
	setp.ne.s32 	%p108, %r307, %r149;
	mov.b32 	%r1752, 0;
	@%p108 bra 	$L__BB40_177;
	shl.b32 	%r952, %r937, 2;
	add.s32 	%r953, %r9, %r952;
	atom.shared.add.u32 	%r1752, [%r953], %r150;
$L__BB40_177:
	shfl.sync.idx.b32	%r979|%p109, %r1752, %r149, 31, -1;
	add.s32 	%r153, %r150, %r979;
	shr.u64 	%rd224, %rd640, %r707;
	cvt.u32.u64 	%r981, %rd224;
	and.b32  	%r976, %r981, %r7;
	mov.b32 	%r956, 1;
	// begin inline asm
	{
    .reg .pred p;
    and.b32 %r954, %r976, %r956;    setp.ne.u32 p, %r954, 0;
    vote.ballot.sync.b32 %r954, p, 0xffffffff;
    @!p not.b32 %r954, %r954;
}

	// end inline asm
	mov.b32 	%r959, 2;
	// begin inline asm
	{
    .reg .pred p;
    and.b32 %r957, %r976, %r959;    setp.ne.u32 p, %r957, 0;
    vote.ballot.sync.b32 %r957, p, 0xffffffff;
    @!p not.b32 %r957, %r957;
}

	// end inline asm
	and.b32  	%r982, %r957, %r954;
	mov.b32 	%r962, 4;
	// begin inline asm
	{
    .reg .pred p;
    and.b32 %r960, %r976, %r962;    setp.ne.u32 p, %r960, 0;
    vote.ballot.sync.b32 %r960, p, 0xffffffff;
    @!p not.b32 %r960, %r960;
}

	// end inline asm
	and.b32  	%r983, %r960, %r982;
	mov.b32 	%r965, 8;
	// begin inline asm
	{
    .reg .pred p;
    and.b32 %r963, %r976, %r965;    setp.ne.u32 p, %r963, 0;
    vote.ballot.sync.b32 %r963, p, 0xffffffff;
    @!p not.b32 %r963, %r963;
}

	// end inline asm
	and.b32  	%r984, %r963, %r983;
	mov.b32 	%r968, 16;
	// begin inline asm
	{
    .reg .pred p;
    and.b32 %r966, %r976, %r968;    setp.ne.u32 p, %r966, 0;
    vote.ballot.sync.b32 %r966, p, 0xffffffff;
    @!p not.b32 %r966, %r966;
}

	// end inline asm
	and.b32  	%r985, %r966, %r984;
	mov.b32 	%r971, 32;
	// begin inline asm
	{
    .reg .pred p;
    and.b32 %r969, %r976, %r971;    setp.ne.u32 p, %r969, 0;
    vote.ballot.sync.b32 %r969, p, 0xffffffff;
    @!p not.b32 %r969, %r969;
}

	// end inline asm
	and.b32  	%r986, %r969, %r985;
	mov.b32 	%r974, 64;
	// begin inline asm
	{
    .reg .pred p;
    and.b32 %r972, %r976, %r974;    setp.ne.u32 p, %r972, 0;
    vote.ballot.sync.b32 %r972, p, 0xffffffff;
    @!p not.b32 %r972, %r972;
}

	// end inline asm
	and.b32  	%r987, %r972, %r986;
	mov.b32 	%r977, 128;
	// begin inline asm
	{
    .reg .pred p;
    and.b32 %r975, %r976, %r977;    setp.ne.u32 p, %r975, 0;
    vote.ballot.sync.b32 %r975, p, 0xffffffff;
    @!p not.b32 %r975, %r975;
}

	// end inline asm
	and.b32  	%r988, %r975, %r987;
	clz.b32 	%r989, %r988;
	sub.s32 	%r155, 31, %r989;
	and.b32  	%r990, %r681, %r988;
	popc.b32 	%r156, %r990;
	setp.ne.s32 	%p110, %r307, %r155;
	mov.b32 	%r1753, 0;
	@%p110 bra 	$L__BB40_179;
	shl.b32 	%r991, %r976, 2;
	add.s32 	%r992, %r9, %r991;
	atom.shared.add.u32 	%r1753, [%r992], %r156;
$L__BB40_179:
	shfl.sync.idx.b32	%r1018|%p111, %r1753, %r155, 31, -1;
	add.s32 	%r159, %r156, %r1018;
	shr.u64 	%rd225, %rd639, %r707;
	cvt.u32.u64 	%r1020, %rd225;
	and.b32  	%r1015, %r1020, %r7;
	mov.b32 	%r995, 1;
	// begin inline asm
	{
    .reg .pred p;
    and.b32 %r993, %r1015, %r995;    setp.ne.u32 p, %r993, 0;
    vote.ballot.sync.b32 %r993, p, 0xffffffff;
    @!p not.b32 %r993, %r993;
}

	// end inline asm
	mov.b32 	%r998, 2;
	// begin inline asm
	{
    .reg .pred p;
    and.b32 %r996, %r1015, %r998;    setp.ne.u32 p, %r996, 0;
    vote.ballot.sync.b32 %r996, p, 0xffffffff;
    @!p not.b32 %r996, %r996;
}

	// end inline asm
	and.b32  	%r1021, %r996, %r993;
	mov.b32 	%r1001, 4;
	// begin inline asm
	{
    .reg .pred p;
    and.b32 %r999, %r1015, %r1001;    setp.ne.u32 p, %r999, 0;
    vote.ballot.sync.b32 %r999, p, 0xffffffff;
    @!p not.b32 %r999, %r999;
}

	// end inline asm
	and.b32  	%r1022, %r999, %r1021;
	mov.b32 	%r1004, 8;
	// begin inline asm
	{
    .reg .pred p;
    and.b32 %r1002, %r1015, %r1004;    setp.ne.u32 p, %r1002, 0;
    vote.ballot.sync.b32 %r1002, p, 0xffffffff;
    @!p not.b32 %r1002, %r1002;
}

	// end inline asm
	and.b32  	%r1023, %r1002, %r1022;
	mov.b32 	%r1007, 16;
	// begin inline asm
	{
    .reg .pred p;
    and.b32 %r1005, %r1015, %r1007;    setp.ne.u32 p, %r1005, 0;
    vote.ballot.sync.b32 %r1005, p, 0xffffffff;
    @!p not.b32 %r1005, %r1005;
}

	// end inline asm
	and.b32  	%r1024, %r1005, %r1023;
	mov.b32 	%r1010, 32;
	// begin inline asm
	{
    .reg .pred p;
    and.b32 %r1008, %r1015, %r1010;    setp.ne.u32 p, %r1008, 0;
    vote.ballot.sync.b32 %r1008, p, 0xffffffff;
    @!p not.b32 %r1008, %r1008;
}

	// end inline asm
	and.b32  	%r1025, %r1008, %r1024;
	mov.b32 	%r1013, 64;
	// begin inline asm
	{
    .reg .pred p;
    and.b32 %r1011, %r1015, %r1013;    setp.ne.u32 p, %r1011, 0;
    vote.ballot.sync.b32 %r1011, p, 0xffffffff;
    @!p not.b32 %r1011, %r1011;
}

	// end inline asm
	and.b32  	%r1026, %r1011, %r1025;
	mov.b32 	%r1016, 128;
	// begin inline asm
	{
    .reg .pred p;
    and.b32 %r1014, %r1015, %r1016;    setp.ne.u32 p, %r1014, 0;
    vote.ballot.sync.b32 %r1014, p, 0xffffffff;
    @!p not.b32 %r1014, %r1014;
}

	// end inline asm
	and.b32  	%r1027, %r1014, %r1026;
	clz.b32 	%r1028, %r1027;
	sub.s32 	%r161, 31, %r1028;
	and.b32  	%r1029, %r681, %r1027;
	popc.b32 	%r162, %r1029;
	setp.ne.s32 	%p112, %r307, %r161;
	mov.b32 	%r1754, 0;
	@%p112 bra 	$L__BB40_181;
	shl.b32 	%r1030, %r1015, 2;
	add.s32 	%r1031, %r9, %r1030;
	atom.shared.add.u32 	%r1754, [%r1031], %r162;
$L__BB40_181:
	shfl.sync.idx.b32	%r1057|%p113, %r1754, %r161, 31, -1;
	add.s32 	%r165, %r162, %r1057;
	shr.u64 	%rd226, %rd638, %r707;
	cvt.u32.u64 	%r1059, %rd226;
	and.b32  	%r1054, %r1059, %r7;
	mov.b32 	%r1034, 1;
	// begin inline asm
	{
    .reg .pred p;
    and.b32 %r1032, %r1054, %r1034;    setp.ne.u32 p, %r1032, 0;
    vote.ballot.sync.b32 %r1032, p, 0xffffffff;
    @!p not.b32 %r1032, %r1032;
}

	// end inline asm
	mov.b32 	%r1037, 2;
	// begin inline asm
	{
    .reg .pred p;
    and.b32 %r1035, %r1054, %r1037;    setp.ne.u32 p, %r1035, 0;
    vote.ballot.sync.b32 %r1035, p, 0xffffffff;
    @!p not.b32 %r1035, %r1035;
}

	// end inline asm
	and.b32  	%r1060, %r1035, %r1032;
	mov.b32 	%r1040, 4;
	// begin inline asm
	{
    .reg .pred p;
    and.b32 %r1038, %r1054, %r1040;    setp.ne.u32 p, %r1038, 0;
    vote.ballot.sync.b32 %r1038, p, 0xffffffff;
    @!p not.b32 %r1038, %r1038;
}

	// end inline asm
	and.b32  	%r1061, %r1038, %r1060;
	mov.b32 	%r1043, 8;
	// begin inline asm
	{
    .reg .pred p;
    and.b32 %r1041, %r1054, %r1043;    setp.ne.u32 p, %r1041, 0;
    vote.ballot.sync.b32 %r1041, p, 0xffffffff;
    @!p not.b32 %r1041, %r1041;
}

	// end inline asm
	and.b32  	%r1062, %r1041, %r1061;
	mov.b32 	%r1046, 16;
	// begin inline asm
	{
    .reg .pred p;
    and.b32 %r1044, %r1054, %r1046;    setp.ne.u32 p, %r1044, 0;
    vote.ballot.sync.b32 %r1044, p, 0xffffffff;
    @!p not.b32 %r1044, %r1044;
}

	// end inline asm
	and.b32  	%r1063, %r1044, %r1062;
	mov.b32 	%r1049, 32;
	// begin inline asm
	{
    .reg .pred p;
    and.b32 %r1047, %r1054, %r1049;    setp.ne.u32 p, %r1047, 0;
    vote.ballot.sync.b32 %r1047, p, 0xffffffff;
    @!p not.b32 %r1047, %r1047;
}

	// end inline asm
	and.b32  	%r1064, %r1047, %r1063;
	mov.b32 	%r1052, 64;
	// begin inline asm
	{
    .reg .pred p;
    and.b32 %r1050, %r1054, %r1052;    setp.ne.u32 p, %r1050, 0;
    vote.ballot.sync.b32 %r1050, p, 0xffffffff;
    @!p not.b32 %r1050, %r1050;
}

	// end inline asm
	and.b32  	%r1065, %r1050, %r1064;
	mov.b32 	%r1055, 128;
	// begin inline asm
	{
    .reg .pred p;
    and.b32 %r1053, %r1054, %r1055;    setp.ne.u32 p, %r1053, 0;
    vote.ballot.sync.b32 %r1053, p, 0xffffffff;
    @!p not.b32 %r1053, %r1053;
}

	// end inline asm
	and.b32  	%r1066, %r1053, %r1065;
	clz.b32 	%r1067, %r1066;
	sub.s32 	%r167, 31, %r1067;
	and.b32  	%r1068, %r681, %r1066;
	popc.b32 	%r168, %r1068;
	setp.ne.s32 	%p114, %r307, %r167;
	mov.b32 	%r1755, 0;
	@%p114 bra 	$L__BB40_183;
	shl.b32 	%r1069, %r1054, 2;
	add.s32 	%r1070, %r9, %r1069;
	atom.shared.add.u32 	%r1755, [%r1070], %r168;
$L__BB40_183:
	shfl.sync.idx.b32	%r1096|%p115, %r1755, %r167, 31, -1;
	add.s32 	%r171, %r168, %r1096;
	shr.u64 	%rd227, %rd637, %r707;
	cvt.u32.u64 	%r1098, %rd227;
	and.b32  	%r1093, %r1098, %r7;
	mov.b32 	%r1073, 1;
	// begin inline asm
	{
    .reg .pred p;
    and.b32 %r1071, %r1093, %r1073;    setp.ne.u32 p, %r1071, 0;
    vote.ballot.sync.b32 %r1071, p, 0xffffffff;
    @!p not.b32 %r1071, %r1071;
}

	// end inline asm
	mov.b32 	%r1076, 2;
	// begin inline asm
	{
    .reg .pred p;
    and.b32 %r1074, %r1093, %r1076;    setp.ne.u32 p, %r1074, 0;
    vote.ballot.sync.b32 %r1074, p, 0xffffffff;
    @!p not.b32 %r1074, %r1074;
}

	// end inline asm
	and.b32  	%r1099, %r1074, %r1071;
	mov.b32 	%r1079, 4;
	// begin inline asm
	{
    .reg .pred p;
    and.b32 %r1077, %r1093, %r1079;    setp.ne.u32 p, %r1077, 0;
    vote.ballot.sync.b32 %r1077, p, 0xffffffff;
    @!p not.b32 %r1077, %r1077;
}

	// end inline asm
	and.b32  	%r1100, %r1077, %r1099;
	mov.b32 	%r1082, 8;
	// begin inline asm
	{
    .reg .pred p;
    and.b32 %r1080, %r1093, %r1082;    setp.ne.u32 p, %r1080, 0;
    vote.ballot.sync.b32 %r1080, p, 0xffffffff;
    @!p not.b32 %r1080, %r1080;
}

	// end inline asm
	and.b32  	%r1101, %r1080, %r1100;
	mov.b32 	%r1085, 16;
	// begin inline asm
	{
    .reg .pred p;
    and.b32 %r1083, %r1093, %r1085;    setp.ne.u32 p, %r1083, 0;
    vote.ballot.sync.b32 %r1083, p, 0xffffffff;
    @!p not.b32 %r1083, %r1083;
}

	// end inline asm
	and.b32  	%r1102, %r1083, %r1101;
	mov.b32 	%r1088, 32;
	// begin inline asm
	{
    .reg .pred p;
    and.b32 %r1086, %r1093, %r1088;    setp.ne.u32 p, %r1086, 0;
    vote.ballot.sync.b32 %r1086, p, 0xffffffff;
    @!p not.b32 %r1086, %r1086;
}

	// end inline asm
	and.b32  	%r1103, %r1086, %r1102;
	mov.b32 	%r1091, 64;
	// begin inline asm
	{
    .reg .pred p;
    and.b32 %r1089, %r1093, %r1091;    setp.ne.u32 p, %r1089, 0;
    vote.ballot.sync.b32 %r1089, p, 0xffffffff;
    @!p not.b32 %r1089, %r1089;
}

	// end inline asm
	and.b32  	%r1104, %r1089, %r1103;
	mov.b32 	%r1094, 128;
	// begin inline asm
	{
    .reg .pred p;
    and.b32 %r1092, %r1093, %r1094;    setp.ne.u32 p, %r1092, 0;
    vote.ballot.sync.b32 %r1092, p, 0xffffffff;
    @!p not.b32 %r1092, %r1092;
}

	// end inline asm
	and.b32  	%r1105, %r1092, %r1104;
	clz.b32 	%r1106, %r1105;
	sub.s32 	%r173, 31, %r1106;
	and.b32  	%r1107, %r681, %r1105;
	popc.b32 	%r174, %r1107;
	setp.ne.s32 	%p116, %r307, %r173;
	mov.b32 	%r1756, 0;
	@%p116 bra 	$L__BB40_185;
	shl.b32 	%r1108, %r1093, 2;
	add.s32 	%r1109, %r9, %r1108;
	atom.shared.add.u32 	%r1756, [%r1109], %r174;
$L__BB40_185:
	shfl.sync.idx.b32	%r1135|%p117, %r1756, %r173, 31, -1;
	add.s32 	%r177, %r174, %r1135;
	shr.u64 	%rd228, %rd636, %r707;
	cvt.u32.u64 	%r1137, %rd228;
	and.b32  	%r1132, %r1137, %r7;
	mov.b32 	%r1112, 1;
	// begin inline asm
	{
    .reg .pred p;
    and.b32 %r1110, %r1132, %r1112;    setp.ne.u32 p, %r1110, 0;
    vote.ballot.sync.b32 %r1110, p, 0xffffffff;
    @!p not.b32 %r1110, %r1110;
}

	// end inline asm
	mov.b32 	%r1115, 2;
	// begin inline asm
	{
    .reg .pred p;
    and.b32 %r1113, %r1132, %r1115;    setp.ne.u32 p, %r1113, 0;
    vote.ballot.sync.b32 %r1113, p, 0xffffffff;
    @!p not.b32 %r1113, %r1113;
}

	// end inline asm
	and.b32  	%r1138, %r1113, %r1110;
	mov.b32 	%r1118, 4;
	// begin inline asm
	{
    .reg .pred p;
    and.b32 %r1116, %r1132, %r1118;    setp.ne.u32 p, %r1116, 0;
    vote.ballot.sync.b32 %r1116, p, 0xffffffff;
    @!p not.b32 %r1116, %r1116;
}

	// end inline asm
	and.b32  	%r1139, %r1116, %r1138;
	mov.b32 	%r1121, 8;
	// begin inline asm
	{
    .reg .pred p;
    and.b32 %r1119, %r1132, %r1121;    setp.ne.u32 p, %r1119, 0;
    vote.ballot.sync.b32 %r1119, p, 0xffffffff;
    @!p not.b32 %r1119, %r1119;
}

	// end inline asm
	and.b32  	%r1140, %r1119, %r1139;
	mov.b32 	%r1124, 16;
	// begin inline asm
	{
    .reg .pred p;
    and.b32 %r1122, %r1132, %r1124;    setp.ne.u32 p, %r1122, 0;
    vote.ballot.sync.b32 %r1122, p, 0xffffffff;
    @!p not.b32 %r1122, %r1122;
}

	// end inline asm
	and.b32  	%r1141, %r1122, %r1140;
	mov.b32 	%r1127, 32;
	// begin inline asm
	{
    .reg .pred p;
    and.b32 %r1125, %r1132, %r1127;    setp.ne.u32 p, %r1125, 0;
    vote.ballot.sync.b32 %r1125, p, 0xffffffff;
    @!p not.b32 %r1125, %r1125;
}

	// end inline asm
	and.b32  	%r1142, %r1125, %r1141;
	mov.b32 	%r1130, 64;
	// begin inline asm
	{
    .reg .pred p;
    and.b32 %r1128, %r1132, %r1130;    setp.ne.u32 p, %r1128, 0;
    vote.ballot.sync.b32 %r1128, p, 0xffffffff;
    @!p not.b32 %r1128, %r1128;
}

	// end inline asm
	and.b32  	%r1143, %r1128, %r1142;
	mov.b32 	%r1133, 128;
	// begin inline asm
	{
    .reg .pred p;
    and.b32 %r1131, %r1132, %r1133;    setp.ne.u32 p, %r1131, 0;
    vote.ballot.sync.b32 %r1131, p, 0xffffffff;
    @!p not.b32 %r1131, %r1131;
}

	// end inline asm
	and.b32  	%r1144, %r1131, %r1143;
	clz.b32 	%r1145, %r1144;
	sub.s32 	%r179, 31, %r1145;
	and.b32  	%r1146, %r681, %r1144;
	popc.b32 	%r180, %r1146;
	setp.ne.s32 	%p118, %r307, %r179;
	mov.b32 	%r1757, 0;
	@%p118 bra 	$L__BB40_187;
	shl.b32 	%r1147, %r1132, 2;
	add.s32 	%r1148, %r9, %r1147;
	atom.shared.add.u32 	%r1757, [%r1148], %r180;
$L__BB40_187:
	shfl.sync.idx.b32	%r1174|%p119, %r1757, %r179, 31, -1;
	add.s32 	%r183, %r180, %r1174;
	shr.u64 	%rd229, %rd635, %r707;
	cvt.u32.u64 	%r1176, %rd229;
	and.b32  	%r1171, %r1176, %r7;
	mov.b32 	%r1151, 1;
	// begin inline asm
	{
    .reg .pred p;
    and.b32 %r1149, %r1171, %r1151;    setp.ne.u32 p, %r1149, 0;
    vote.ballot.sync.b32 %r1149, p, 0xffffffff;
    @!p not.b32 %r1149, %r1149;
}

	// end inline asm
	mov.b32 	%r1154, 2;
	// begin inline asm
	{
    .reg .pred p;
    and.b32 %r1152, %r1171, %r1154;    setp.ne.u32 p, %r1152, 0;
    vote.ballot.sync.b32 %r1152, p, 0xffffffff;
    @!p not.b32 %r1152, %r1152;
}

	// end inline asm
	and.b32  	%r1177, %r1152, %r1149;
	mov.b32 	%r1157, 4;
	// begin inline asm
	{
    .reg .pred p;
    and.b32 %r1155, %r1171, %r1157;    setp.ne.u32 p, %r1155, 0;
    vote.ballot.sync.b32 %r1155, p, 0xffffffff;
    @!p not.b32 %r1155, %r1155;
}

	// end inline asm
	and.b32  	%r1178, %r1155, %r1177;
	mov.b32 	%r1160, 8;
	// begin inline asm
	{
    .reg .pred p;
    and.b32 %r1158, %r1171, %r1160;    setp.ne.u32 p, %r1158, 0;
    vote.ballot.sync.b32 %r1158, p, 0xffffffff;
    @!p not.b32 %r1158, %r1158;
}

	// end inline asm
	and.b32  	%r1179, %r1158, %r1178;
	mov.b32 	%r1163, 16;
	// begin inline asm
	{
    .reg .pred p;
    and.b32 %r1161, %r1171, %r1163;    setp.ne.u32 p, %r1161, 0;
    vote.ballot.sync.b32 %r1161, p, 0xffffffff;
    @!p not.b32 %r1161, %r1161;
}

	// end inline asm
	and.b32  	%r1180, %r1161, %r1179;
	mov.b32 	%r1166, 32;
	// begin inline asm
	{
    .reg .pred p;
    and.b32 %r1164, %r1171, %r1166;    setp.ne.u32 p, %r1164, 0;
    vote.ballot.sync.b32 %r1164, p, 0xffffffff;
    @!p not.b32 %r1164, %r1164;
}

	// end inline asm
	and.b32  	%r1181, %r1164, %r1180;
	mov.b32 	%r1169, 64;
	// begin inline asm
	{
    .reg .pred p;
    and.b32 %r1167, %r1171, %r1169;    setp.ne.u32 p, %r1167, 0;
    vote.ballot.sync.b32 %r1167, p, 0xffffffff;
    @!p not.b32 %r1167, %r1167;
}

	// end inline asm
	and.b32  	%r1182, %r1167, %r1181;
	mov.b32 	%r1172, 128;
	// begin inline asm
	{
    .reg .pred p;
    and.b32 %r1170, %r1171, %r1172;    setp.ne.u32 p, %r1170, 0;
    vote.ballot.sync.b32 %r1170, p, 0xffffffff;
    @!p not.b32 %r1170, %r1170;
}

	// end inline asm
	and.b32  	%r1183, %r1170, %r1182;
	clz.b32 	%r1184, %r1183;
	sub.s32 	%r185, 31, %r1184;
	and.b32  	%r1185, %r681, %r1183;
	popc.b32 	%r186, %r1185;
	setp.ne.s32 	%p120, %r307, %r185;
	mov.b32 	%r1758, 0;
	@%p120 bra 	$L__BB40_189;
	shl.b32 	%r1186, %r1171, 2;
	add.s32 	%r1187, %r9, %r1186;
	atom.shared.add.u32 	%r1758, [%r1187], %r186;
$L__BB40_189:
	shfl.sync.idx.b32	%r1213|%p121, %r1758, %r185, 31, -1;
	add.s32 	%r189, %r186, %r1213;
	shr.u64 	%rd230, %rd634, %r707;
	cvt.u32.u64 	%r1215, %rd230;
	and.b32  	%r1210, %r1215, %r7;
	mov.b32 	%r1190, 1;
	// begin inline asm
	{
    .reg .pred p;
    and.b32 %r1188, %r1210, %r1190;    setp.ne.u32 p, %r1188, 0;
    vote.ballot.sync.b32 %r1188, p, 0xffffffff;
    @!p not.b32 %r1188, %r1188;
}

	// end inline asm
	mov.b32 	%r1193, 2;
	// begin inline asm
	{
    .reg .pred p;
    and.b32 %r1191, %r1210, %r1193;    setp.ne.u32 p, %r1191, 0;
    vote.ballot.sync.b32 %r1191, p, 0xffffffff;
    @!p not.b32 %r1191, %r1191;
}

	// end inline asm
	and.b32  	%r1216, %r1191, %r1188;
	mov.b32 	%r1196, 4;
	// begin inline asm
	{
    .reg .pred p;
    and.b32 %r1194, %r1210, %r1196;    setp.ne.u32 p, %r1194, 0;
    vote.ballot.sync.b32 %r1194, p, 0xffffffff;
    @!p not.b32 %r1194, %r1194;
}

	// end inline asm
	and.b32  	%r1217, %r1194, %r1216;
	mov.b32 	%r1199, 8;
	// begin inline asm
	{
    .reg .pred p;
    and.b32 %r1197, %r1210, %r1199;    setp.ne.u32 p, %r1197, 0;
    vote.ballot.sync.b32 %r1197, p, 0xffffffff;
    @!p not.b32 %r1197, %r1197;
}

	// end inline asm
	and.b32  	%r1218, %r1197, %r1217;
	mov.b32 	%r1202, 16;
	// begin inline asm
	{
    .reg .pred p;
    and.b32 %r1200, %r1210, %r1202;    setp.ne.u32 p, %r1200, 0;
    vote.ballot.sync.b32 %r1200, p, 0xffffffff;
    @!p not.b32 %r1200, %r1200;
}

	// end inline asm
	and.b32  	%r1219, %r1200, %r1218;
	mov.b32 	%r1205, 32;
	// begin inline asm
	{
    .reg .pred p;
    and.b32 %r1203, %r1210, %r1205;    setp.ne.u32 p, %r1203, 0;
    vote.ballot.sync.b32 %r1203, p, 0xffffffff;
    @!p not.b32 %r1203, %r1203;
}

	// end inline asm
	and.b32  	%r1220, %r1203, %r1219;
	mov.b32 	%r1208, 64;
	// begin inline asm
	{
    .reg .pred p;
    and.b32 %r1206, %r1210, %r1208;    setp.ne.u32 p, %r1206, 0;
    vote.ballot.sync.b32 %r1206, p, 0xffffffff;
    @!p not.b32 %r1206, %r1206;
}

	// end inline asm
	and.b32  	%r1221, %r1206, %r1220;
	mov.b32 	%r1211, 128;
	// begin inline asm
	{
    .reg .pred p;
    and.b32 %r1209, %r1210, %r1211;    setp.ne.u32 p, %r1209, 0;
    vote.ballot.sync.b32 %r1209, p, 0xffffffff;
    @!p not.b32 %r1209, %r1209;
}

	// end inline asm
	and.b32  	%r1222, %r1209, %r1221;
	clz.b32 	%r1223, %r1222;
	sub.s32 	%r191, 31, %r1223;
	and.b32  	%r1224, %r681, %r1222;
	popc.b32 	%r192, %r1224;
	setp.ne.s32 	%p122, %r307, %r191;
	mov.b32 	%r1759, 0;
	@%p122 bra 	$L__BB40_191;
	shl.b32 	%r1225, %r1210, 2;
	add.s32 	%r1226, %r9, %r1225;
	atom.shared.add.u32 	%r1759, [%r1226], %r192;
$L__BB40_191:
	shfl.sync.idx.b32	%r1252|%p123, %r1759, %r191, 31, -1;
	add.s32 	%r195, %r192, %r1252;
	shr.u64 	%rd231, %rd633, %r707;
	cvt.u32.u64 	%r1254, %rd231;
	and.b32  	%r1249, %r1254, %r7;
	mov.b32 	%r1229, 1;
	// begin inline asm
	{
    .reg .pred p;
    and.b32 %r1227, %r1249, %r1229;    setp.ne.u32 p, %r1227, 0;
    vote.ballot.sync.b32 %r1227, p, 0xffffffff;
    @!p not.b32 %r1227, %r1227;
}

	// end inline asm
	mov.b32 	%r1232, 2;
	// begin inline asm
	{
    .reg .pred p;
    and.b32 %r1230, %r1249, %r1232;    setp.ne.u32 p, %r1230, 0;
    vote.ballot.sync.b32 %r1230, p, 0xffffffff;
    @!p not.b32 %r1230, %r1230;
}

	// end inline asm
	and.b32  	%r1255, %r1230, %r1227;
	mov.b32 	%r1235, 4;
	// begin inline asm
	{
    .reg .pred p;
    and.b32 %r1233, %r1249, %r1235;    setp.ne.u32 p, %r1233, 0;
    vote.ballot.sync.b32 %r1233, p, 0xffffffff;
    @!p not.b32 %r1233, %r1233;
}

	// end inline asm
	and.b32  	%r1256, %r1233, %r1255;
	mov.b32 	%r1238, 8;
	// begin inline asm
	{
    .reg .pred p;
    and.b32 %r1236, %r1249, %r1238;    setp.ne.u32 p, %r1236, 0;
    vote.ballot.sync.b32 %r1236, p, 0xffffffff;
    @!p not.b32 %r1236, %r1236;
}

	// end inline asm
	and.b32  	%r1257, %r1236, %r1256;
	mov.b32 	%r1241, 16;
	// begin inline asm
	{
    .reg .pred p;
    and.b32 %r1239, %r1249, %r1241;    setp.ne.u32 p, %r1239, 0;
    vote.ballot.sync.b32 %r1239, p, 0xffffffff;
    @!p not.b32 %r1239, %r1239;
}

	// end inline asm
	and.b32  	%r1258, %r1239, %r1257;
	mov.b32 	%r1244, 32;
	// begin inline asm
	{
    .reg .pred p;
    and.b32 %r1242, %r1249, %r1244;    setp.ne.u32 p, %r1242, 0;
    vote.ballot.sync.b32 %r1242, p, 0xffffffff;
    @!p not.b32 %r1242, %r1242;
}

	// end inline asm
	and.b32  	%r1259, %r1242, %r1258;
	mov.b32 	%r1247, 64;
	// begin inline asm
	{
    .reg .pred p;
    and.b32 %r1245, %r1249, %r1247;    setp.ne.u32 p, %r1245, 0;
    vote.ballot.sync.b32 %r1245, p, 0xffffffff;
    @!p not.b32 %r1245, %r1245;
}

	// end inline asm
	and.b32  	%r1260, %r1245, %r1259;
	mov.b32 	%r1250, 128;
	// begin inline asm
	{
    .reg .pred p;
    and.b32 %r1248, %r1249, %r1250;    setp.ne.u32 p, %r1248, 0;
    vote.ballot.sync.b32 %r1248, p, 0xffffffff;
    @!p not.b32 %r1248, %r1248;
}

	// end inline asm
	and.b32  	%r1261, %r1248, %r1260;
	clz.b32 	%r1262, %r1261;
	sub.s32 	%r197, 31, %r1262;
	and.b32  	%r1263, %r681, %r1261;
	popc.b32 	%r198, %r1263;
	setp.ne.s32 	%p124, %r307, %r197;
	mov.b32 	%r1760, 0;
	@%p124 bra 	$L__BB40_193;
	shl.b32 	%r1264, %r1249, 2;
	add.s32 	%r1265, %r9, %r1264;
	atom.shared.add.u32 	%r1760, [%r1265], %r198;
$L__BB40_193:
	setp.gt.u32 	%p125, %r1, 255;
	shfl.sync.idx.b32	%r1266|%p126, %r1760, %r197, 31, -1;
	add.s32 	%r201, %r198, %r1266;
	bar.sync 	0;
	shl.b32 	%r1267, %r117, 3;
	add.s32 	%r202, %r586, %r1267;
	st.shared.u64 	[%r202+-8], %rd647;
	shl.b32 	%r1269, %r123, 3;
	add.s32 	%r203, %r586, %r1269;
	st.shared.u64 	[%r203+-8], %rd646;
	shl.b32 	%r1270, %r129, 3;
	add.s32 	%r204, %r586, %r1270;
	st.shared.u64 	[%r204+-8], %rd645;
	shl.b32 	%r1271, %r135, 3;
	add.s32 	%r205, %r586, %r1271;
	st.shared.u64 	[%r205+-8], %rd644;
	shl.b32 	%r1272, %r141, 3;
	add.s32 	%r206, %r586, %r1272;
	st.shared.u64 	[%r206+-8], %rd643;
	shl.b32 	%r1273, %r147, 3;
	add.s32 	%r207, %r586, %r1273;
	st.shared.u64 	[%r207+-8], %rd642;
	shl.b32 	%r1274, %r153, 3;
	add.s32 	%r208, %r586, %r1274;
	st.shared.u64 	[%r208+-8], %rd641;
	shl.b32 	%r1275, %r159, 3;
	add.s32 	%r209, %r586, %r1275;
	st.shared.u64 	[%r209+-8], %rd640;
	shl.b32 	%r1276, %r165, 3;
	add.s32 	%r210, %r586, %r1276;
	st.shared.u64 	[%r210+-8], %rd639;
	shl.b32 	%r1277, %r171, 3;
	add.s32 	%r211, %r586, %r1277;
	st.shared.u64 	[%r211+-8], %rd638;
	shl.b32 	%r1278, %r177, 3;
	add.s32 	%r212, %r586, %r1278;
	st.shared.u64 	[%r212+-8], %rd637;
	shl.b32 	%r1279, %r183, 3;
	add.s32 	%r213, %r586, %r1279;
	st.shared.u64 	[%r213+-8], %rd636;
	shl.b32 	%r1280, %r189, 3;
	add.s32 	%r214, %r586, %r1280;
	st.shared.u64 	[%r214+-8], %rd635;
	shl.b32 	%r1281, %r195, 3;
	add.s32 	%r215, %r586, %r1281;
	st.shared.u64 	[%r215+-8], %rd634;
	shl.b32 	%r1282, %r201, 3;
	add.s32 	%r216, %r586, %r1282;
	st.shared.u64 	[%r216+-8], %rd633;
	shl.b32 	%r1283, %r1, 3;
	add.s32 	%r1284, %r586, %r1283;
	add.s32 	%r217, %r1284, 46080;
	@%p125 bra 	$L__BB40_201;
	ld.param.u64 	%rd601, [_ZN3cub18CUB_300001_SM_10006detail10radix_sort29DeviceRadixSortOnesweepKernelINS1_5radix10policy_hubIxiyE10Policy1000ELNS0_9SortOrderE0ExiyiiNS1_21identity_decomposer_tEEEvPT5_SB_PT3_PKSC_PT1_PKSG_PT2_PKSK_T4_iiT6__param_3];
	cvta.to.global.u64 	%rd232, %rd601;
	shl.b64 	%rd233, %rd85, 3;
	add.s64 	%rd234, %rd232, %rd233;
	ld.global.u64 	%rd235, [%rd234];
	cvt.s64.s32 	%rd236, %r110;
	sub.s64 	%rd648, %rd235, %rd236;
	st.shared.u64 	[%r217], %rd648;
	setp.lt.s32 	%p127, %r3, 1;
	mov.u32 	%r1764, %r1712;
	@%p127 bra 	$L__BB40_200;
	mov.b32 	%r1762, -1;
	mov.u32 	%r1761, %r3;
	mov.u32 	%r1764, %r1712;
$L__BB40_196:
	ld.param.u64 	%rd595, [_ZN3cub18CUB_300001_SM_10006detail10radix_sort29DeviceRadixSortOnesweepKernelINS1_5radix10policy_hubIxiyE10Policy1000ELNS0_9SortOrderE0ExiyiiNS1_21identity_decomposer_tEEEvPT5_SB_PT3_PKSC_PT1_PKSG_PT2_PKSK_T4_iiT6__param_0];
	add.s32 	%r221, %r1761, -1;
	shl.b32 	%r1286, %r221, 8;
	add.s32 	%r1287, %r1286, %r1;
	cvta.to.global.u64 	%rd237, %rd595;
	mul.wide.s32 	%rd238, %r1287, 4;
	add.s64 	%rd111, %rd237, %rd238;
$L__BB40_197:
	membar.cta;
	ld.volatile.global.u32 	%r222, [%rd111];
	setp.eq.s32 	%p128, %r222, 0;
	@%p128 bra 	$L__BB40_197;
	and.b32  	%r1288, %r222, 1073741823;
	add.s32 	%r1764, %r1288, %r1764;
	setp.gt.s32 	%p129, %r222, -1;
	vote.sync.ballot.b32 	%r1762, %p129, %r1762;
	setp.gt.u32 	%p131, %r1761, 1;
	and.pred  	%p132, %p129, %p131;
	mov.u32 	%r1761, %r221;
	@%p132 bra 	$L__BB40_196;
	ld.shared.u64 	%rd648, [%r217];
$L__BB40_200:
	or.b32  	%r1289, %r1764, -2147483648;
	st.volatile.global.u32 	[%rd68], %r1289;
	sub.s32 	%r1290, %r1764, %r1712;
	cvt.s64.s32 	%rd239, %r1290;
	add.s64 	%rd240, %rd648, %rd239;
	st.shared.u64 	[%r217], %rd240;
$L__BB40_201:
	ld.param.u64 	%rd598, [_ZN3cub18CUB_300001_SM_10006detail10radix_sort29DeviceRadixSortOnesweepKernelINS1_5radix10policy_hubIxiyE10Policy1000ELNS0_9SortOrderE0ExiyiiNS1_21identity_decomposer_tEEEvPT5_SB_PT3_PKSC_PT1_PKSG_PT2_PKSK_T4_iiT6__param_2];
	setp.gt.u32 	%p133, %r1, 255;
	setp.lt.s32 	%p134, %r4, %r304;
	setp.eq.s64 	%p135, %rd598, 0;
	or.pred  	%p136, %p135, %p134;
	or.pred  	%p137, %p133, %p136;
	@%p137 bra 	$L__BB40_203;
	ld.param.u64 	%rd599, [_ZN3cub18CUB_300001_SM_10006detail10radix_sort29DeviceRadixSortOnesweepKernelINS1_5radix10policy_hubIxiyE10Policy1000ELNS0_9SortOrderE0ExiyiiNS1_21identity_decomposer_tEEEvPT5_SB_PT3_PKSC_PT1_PKSG_PT2_PKSK_T4_iiT6__param_2];
	ld.shared.u64 	%rd241, [%r217];
	cvt.s64.s32 	%rd242, %r1712;
	cvt.s64.s32 	%rd243, %r110;
	add.s64 	%rd244, %rd243, %rd242;
	add.s64 	%rd245, %rd244, %rd241;
	cvta.to.global.u64 	%rd246, %rd599;
	shl.b64 	%rd247, %rd85, 3;
	add.s64 	%rd248, %rd246, %rd247;
	st.global.u64 	[%rd248], %rd245;
$L__BB40_203:
	setp.gt.s32 	%p138, %r4, %r304;
	bar.sync 	0;
	add.s32 	%r226, %r217, -46080;
	@%p138 bra 	$L__BB40_205;
	ld.shared.u64 	%rd249, [%r217+-46080];
	shr.u64 	%rd250, %rd249, %r707;
	cvt.u32.u64 	%r1292, %rd250;
	and.b32  	%r1293, %r1292, %r7;
	shl.b32 	%r1294, %r1293, 3;
	add.s32 	%r1296, %r586, 46080;
	add.s32 	%r1297, %r1296, %r1294;
	ld.shared.u64 	%rd251, [%r1297];
	add.s64 	%rd252, %rd251, %rd85;
	xor.b64  	%rd253, %rd249, -9223372036854775808;
	shl.b64 	%rd254, %rd252, 3;
	add.s64 	%rd255, %rd2, %rd254;
	st.global.u64 	[%rd255], %rd253;
	bar.warp.sync 	-1;
	ld.shared.u64 	%rd256, [%r217+-43008];
	shr.u64 	%rd257, %rd256, %r707;
	cvt.u32.u64 	%r1298, %rd257;
	and.b32  	%r1299, %r1298, %r7;
	shl.b32 	%r1300, %r1299, 3;
	add.s32 	%r1301, %r1296, %r1300;
	ld.shared.u64 	%rd258, [%r1301];
	add.s64 	%rd259, %rd258, %rd85;
	xor.b64  	%rd260, %rd256, -9223372036854775808;
	shl.b64 	%rd261, %rd259, 3;
	add.s64 	%rd262, %rd2, %rd261;
	st.global.u64 	[%rd262+3072], %rd260;
	bar.warp.sync 	-1;
	ld.shared.u64 	%rd263, [%r217+-39936];
	shr.u64 	%rd264, %rd263, %r707;
	cvt.u32.u64 	%r1302, %rd264;
	and.b32  	%r1303, %r1302, %r7;
	shl.b32 	%r1304, %r1303, 3;
	add.s32 	%r1305, %r1296, %r1304;
	ld.shared.u64 	%rd265, [%r1305];
	add.s64 	%rd266, %rd265, %rd85;
	xor.b64  	%rd267, %rd263, -9223372036854775808;
	shl.b64 	%rd268, %rd266, 3;
	add.s64 	%rd269, %rd2, %rd268;
	st.global.u64 	[%rd269+6144], %rd267;
	bar.warp.sync 	-1;
	ld.shared.u64 	%rd270, [%r217+-36864];
	shr.u64 	%rd271, %rd270, %r707;
	cvt.u32.u64 	%r1306, %rd271;
	and.b32  	%r1307, %r1306, %r7;
	shl.b32 	%r1308, %r1307, 3;
	add.s32 	%r1309, %r1296, %r1308;
	ld.shared.u64 	%rd272, [%r1309];
	add.s64 	%rd273, %rd272, %rd85;
	xor.b64  	%rd274, %rd270, -9223372036854775808;
	shl.b64 	%rd275, %rd273, 3;
	add.s64 	%rd276, %rd2, %rd275;
	st.global.u64 	[%rd276+9216], %rd274;
	bar.warp.sync 	-1;
	ld.shared.u64 	%rd277, [%r217+-33792];
	shr.u64 	%rd278, %rd277, %r707;
	cvt.u32.u64 	%r1310, %rd278;
	and.b32  	%r1311, %r1310, %r7;
	shl.b32 	%r1312, %r1311, 3;
	add.s32 	%r1313, %r1296, %r1312;
	ld.shared.u64 	%rd279, [%r1313];
	add.s64 	%rd280, %rd279, %rd85;
	xor.b64  	%rd281, %rd277, -9223372036854775808;
	shl.b64 	%rd282, %rd280, 3;
	add.s64 	%rd283, %rd2, %rd282;
	st.global.u64 	[%rd283+12288], %rd281;
	bar.warp.sync 	-1;
	ld.shared.u64 	%rd284, [%r217+-30720];
	shr.u64 	%rd285, %rd284, %r707;
	cvt.u32.u64 	%r1314, %rd285;
	and.b32  	%r1315, %r1314, %r7;
	shl.b32 	%r1316, %r1315, 3;
	add.s32 	%r1317, %r1296, %r1316;
	ld.shared.u64 	%rd286, [%r1317];
	add.s64 	%rd287, %rd286, %rd85;
	xor.b64  	%rd288, %rd284, -9223372036854775808;
	shl.b64 	%rd289, %rd287, 3;
	add.s64 	%rd290, %rd2, %rd289;
	st.global.u64 	[%rd290+15360], %rd288;
	bar.warp.sync 	-1;
	ld.shared.u64 	%rd291, [%r217+-27648];
	shr.u64 	%rd292, %rd291, %r707;
	cvt.u32.u64 	%r1318, %rd292;
	and.b32  	%r1319, %r1318, %r7;
	shl.b32 	%r1320, %r1319, 3;
	add.s32 	%r1321, %r1296, %r1320;
	ld.shared.u64 	%rd293, [%r1321];
	add.s64 	%rd294, %rd293, %rd85;
	xor.b64  	%rd295, %rd291, -9223372036854775808;
	shl.b64 	%rd296, %rd294, 3;
	add.s64 	%rd297, %rd2, %rd296;
	st.global.u64 	[%rd297+18432], %rd295;
	bar.warp.sync 	-1;
	ld.shared.u64 	%rd298, [%r217+-24576];
	shr.u64 	%rd299, %rd298, %r707;
	cvt.u32.u64 	%r1322, %rd299;
	and.b32  	%r1323, %r1322, %r7;
	shl.b32 	%r1324, %r1323, 3;
	add.s32 	%r1325, %r1296, %r1324;
	ld.shared.u64 	%rd300, [%r1325];
	add.s64 	%rd301, %rd300, %rd85;
	xor.b64  	%rd302, %rd298, -9223372036854775808;
	shl.b64 	%rd303, %rd301, 3;
	add.s64 	%rd304, %rd2, %rd303;
	st.global.u64 	[%rd304+21504], %rd302;
	bar.warp.sync 	-1;
	ld.shared.u64 	%rd305, [%r217+-21504];
	shr.u64 	%rd306, %rd305, %r707;
	cvt.u32.u64 	%r1326, %rd306;
	and.b32  	%r1327, %r1326, %r7;
	shl.b32 	%r1328, %r1327, 3;
	add.s32 	%r1329, %r1296, %r1328;
	ld.shared.u64 	%rd307, [%r1329];
	add.s64 	%rd308, %rd307, %rd85;
	xor.b64  	%rd309, %rd305, -9223372036854775808;
	shl.b64 	%rd310, %rd308, 3;
	add.s64 	%rd311, %rd2, %rd310;
	st.global.u64 	[%rd311+24576], %rd309;
	bar.warp.sync 	-1;
	ld.shared.u64 	%rd312, [%r217+-18432];
	shr.u64 	%rd313, %rd312, %r707;
	cvt.u32.u64 	%r1330, %rd313;
	and.b32  	%r1331, %r1330, %r7;
	shl.b32 	%r1332, %r1331, 3;
	add.s32 	%r1333, %r1296, %r1332;
	ld.shared.u64 	%rd314, [%r1333];
	add.s64 	%rd315, %rd314, %rd85;
	xor.b64  	%rd316, %rd312, -9223372036854775808;
	shl.b64 	%rd317, %rd315, 3;
	add.s64 	%rd318, %rd2, %rd317;
	st.global.u64 	[%rd318+27648], %rd316;
	bar.warp.sync 	-1;
	ld.shared.u64 	%rd319, [%r217+-15360];
	shr.u64 	%rd320, %rd319, %r707;
	cvt.u32.u64 	%r1334, %rd320;
	and.b32  	%r1335, %r1334, %r7;
	shl.b32 	%r1336, %r1335, 3;
	add.s32 	%r1337, %r1296, %r1336;
	ld.shared.u64 	%rd321, [%r1337];
	add.s64 	%rd322, %rd321, %rd85;
	xor.b64  	%rd323, %rd319, -9223372036854775808;
	shl.b64 	%rd324, %rd322, 3;
	add.s64 	%rd325, %rd2, %rd324;
	st.global.u64 	[%rd325+30720], %rd323;
	bar.warp.sync 	-1;
	ld.shared.u64 	%rd326, [%r217+-12288];
	shr.u64 	%rd327, %rd326, %r707;
	cvt.u32.u64 	%r1338, %rd327;
	and.b32  	%r1339, %r1338, %r7;
	shl.b32 	%r1340, %r1339, 3;
	add.s32 	%r1341, %r1296, %r1340;
	ld.shared.u64 	%rd328, [%r1341];
	add.s64 	%rd329, %rd328, %rd85;
	xor.b64  	%rd330, %rd326, -9223372036854775808;
	shl.b64 	%rd331, %rd329, 3;
	add.s64 	%rd332, %rd2, %rd331;
	st.global.u64 	[%rd332+33792], %rd330;
	bar.warp.sync 	-1;
	ld.shared.u64 	%rd333, [%r217+-9216];
	shr.u64 	%rd334, %rd333, %r707;
	cvt.u32.u64 	%r1342, %rd334;
	and.b32  	%r1343, %r1342, %r7;
	shl.b32 	%r1344, %r1343, 3;
	add.s32 	%r1345, %r1296, %r1344;
	ld.shared.u64 	%rd335, [%r1345];
	add.s64 	%rd336, %rd335, %rd85;
	xor.b64  	%rd337, %rd333, -9223372036854775808;
	shl.b64 	%rd338, %rd336, 3;
	add.s64 	%rd339, %rd2, %rd338;
	st.global.u64 	[%rd339+36864], %rd337;
	bar.warp.sync 	-1;
	ld.shared.u64 	%rd340, [%r217+-6144];
	shr.u64 	%rd341, %rd340, %r707;
	cvt.u32.u64 	%r1346, %rd341;
	and.b32  	%r1347, %r1346, %r7;
	shl.b32 	%r1348, %r1347, 3;
	add.s32 	%r1349, %r1296, %r1348;
	ld.shared.u64 	%rd342, [%r1349];
	add.s64 	%rd343, %rd342, %rd85;
	xor.b64  	%rd344, %rd340, -9223372036854775808;
	shl.b64 	%rd345, %rd343, 3;
	add.s64 	%rd346, %rd2, %rd345;
	st.global.u64 	[%rd346+39936], %rd344;
	bar.warp.sync 	-1;
	ld.shared.u64 	%rd347, [%r217+-3072];
	shr.u64 	%rd348, %rd347, %r707;
	cvt.u32.u64 	%r1350, %rd348;
	and.b32  	%r1351, %r1350, %r7;
	shl.b32 	%r1352, %r1351, 3;
	add.s32 	%r1353, %r1296, %r1352;
	ld.shared.u64 	%rd349, [%r1353];
	add.s64 	%rd350, %rd349, %rd85;
	xor.b64  	%rd351, %rd347, -9223372036854775808;
	shl.b64 	%rd352, %rd350, 3;
	add.s64 	%rd353, %rd2, %rd352;
	st.global.u64 	[%rd353+43008], %rd351;
	bar.warp.sync 	-1;
	bra.uni 	$L__BB40_236;
$L__BB40_205:
	mad.lo.s32 	%r227, %r3, -5760, %r304;
	setp.ge.s32 	%p139, %r1, %r227;
	@%p139 bra 	$L__BB40_207;
	ld.shared.u64 	%rd354, [%r226];
	shr.u64 	%rd355, %rd354, %r707;
	cvt.u32.u64 	%r1355, %rd355;
	and.b32  	%r1356, %r1355, %r7;
	shl.b32 	%r1357, %r1356, 3;
	add.s32 	%r1359, %r586, %r1357;
	ld.shared.u64 	%rd356, [%r1359+46080];
	xor.b64  	%rd357, %rd354, -9223372036854775808;
	add.s64 	%rd358, %rd356, %rd85;
	shl.b64 	%rd359, %rd358, 3;
	add.s64 	%rd360, %rd2, %rd359;
	st.global.u64 	[%rd360], %rd357;
$L__BB40_207:
	bar.warp.sync 	-1;
	add.s32 	%r1360, %r1, 384;
	setp.ge.s32 	%p140, %r1360, %r227;
	@%p140 bra 	$L__BB40_209;
	ld.shared.u64 	%rd361, [%r217+-43008];
	shr.u64 	%rd362, %rd361, %r707;
	cvt.u32.u64 	%r1362, %rd362;
	and.b32  	%r1363, %r1362, %r7;
	shl.b32 	%r1364, %r1363, 3;
	add.s32 	%r1366, %r586, %r1364;
	ld.shared.u64 	%rd363, [%r1366+46080];
	xor.b64  	%rd364, %rd361, -9223372036854775808;
	add.s64 	%rd365, %rd363, %rd85;
	shl.b64 	%rd366, %rd365, 3;
	add.s64 	%rd367, %rd2, %rd366;
	st.global.u64 	[%rd367+3072], %rd364;
$L__BB40_209:
	bar.warp.sync 	-1;
	add.s32 	%r1367, %r1, 768;
	setp.ge.s32 	%p141, %r1367, %r227;
	@%p141 bra 	$L__BB40_211;
	ld.shared.u64 	%rd368, [%r217+-39936];
	shr.u64 	%rd369, %rd368, %r707;
	cvt.u32.u64 	%r1369, %rd369;
	and.b32  	%r1370, %r1369, %r7;
	shl.b32 	%r1371, %r1370, 3;
	add.s32 	%r1373, %r586, %r1371;
	ld.shared.u64 	%rd370, [%r1373+46080];
	xor.b64  	%rd371, %rd368, -9223372036854775808;
	add.s64 	%rd372, %rd370, %rd85;
	shl.b64 	%rd373, %rd372, 3;
	add.s64 	%rd374, %rd2, %rd373;
	st.global.u64 	[%rd374+6144], %rd371;
$L__BB40_211:
	bar.warp.sync 	-1;
	add.s32 	%r1374, %r1, 1152;
	setp.ge.s32 	%p142, %r1374, %r227;
	@%p142 bra 	$L__BB40_213;
	ld.shared.u64 	%rd375, [%r217+-36864];
	shr.u64 	%rd376, %rd375, %r707;
	cvt.u32.u64 	%r1376, %rd376;
	and.b32  	%r1377, %r1376, %r7;
	shl.b32 	%r1378, %r1377, 3;
	add.s32 	%r1380, %r586, %r1378;
	ld.shared.u64 	%rd377, [%r1380+46080];
	xor.b64  	%rd378, %rd375, -9223372036854775808;
	add.s64 	%rd379, %rd377, %rd85;
	shl.b64 	%rd380, %rd379, 3;
	add.s64 	%rd381, %rd2, %rd380;
	st.global.u64 	[%rd381+9216], %rd378;
$L__BB40_213:
	bar.warp.sync 	-1;
	add.s32 	%r1381, %r1, 1536;
	setp.ge.s32 	%p143, %r1381, %r227;
	@%p143 bra 	$L__BB40_215;
	ld.shared.u64 	%rd382, [%r217+-33792];
	shr.u64 	%rd383, %rd382, %r707;
	cvt.u32.u64 	%r1383, %rd383;
	and.b32  	%r1384, %r1383, %r7;
	shl.b32 	%r1385, %r1384, 3;
	add.s32 	%r1387, %r586, %r1385;
	ld.shared.u64 	%rd384, [%r1387+46080];
	xor.b64  	%rd385, %rd382, -9223372036854775808;
	add.s64 	%rd386, %rd384, %rd85;
	shl.b64 	%rd387, %rd386, 3;
	add.s64 	%rd388, %rd2, %rd387;
	st.global.u64 	[%rd388+12288], %rd385;
$L__BB40_215:
	bar.warp.sync 	-1;
	add.s32 	%r1388, %r1, 1920;
	setp.ge.s32 	%p144, %r1388, %r227;
	@%p144 bra 	$L__BB40_217;
	ld.shared.u64 	%rd389, [%r217+-30720];
	shr.u64 	%rd390, %rd389, %r707;
	cvt.u32.u64 	%r1390, %rd390;
	and.b32  	%r1391, %r1390, %r7;
	shl.b32 	%r1392, %r1391, 3;
	add.s32 	%r1394, %r586, %r1392;
	ld.shared.u64 	%rd391, [%r1394+46080];
	xor.b64  	%rd392, %rd389, -9223372036854775808;
	add.s64 	%rd393, %rd391, %rd85;
	shl.b64 	%rd394, %rd393, 3;
	add.s64 	%rd395, %rd2, %rd394;
	st.global.u64 	[%rd395+15360], %rd392;
$L__BB40_217:
	bar.warp.sync 	-1;
	add.s32 	%r1395, %r1, 2304;
	setp.ge.s32 	%p145, %r1395, %r227;
	@%p145 bra 	$L__BB40_219;
	ld.shared.u64 	%rd396, [%r217+-27648];
	shr.u64 	%rd397, %rd396, %r707;
	cvt.u32.u64 	%r1397, %rd397;
	and.b32  	%r1398, %r1397, %r7;
	shl.b32 	%r1399, %r1398, 3;
	add.s32 	%r1401, %r586, %r1399;
	ld.shared.u64 	%rd398, [%r1401+46080];
	xor.b64  	%rd399, %rd396, -9223372036854775808;
	add.s64 	%rd400, %rd398, %rd85;
	shl.b64 	%rd401, %rd400, 3;
	add.s64 	%rd402, %rd2, %rd401;
	st.global.u64 	[%rd402+18432], %rd399;
$L__BB40_219:
	bar.warp.sync 	-1;
	add.s32 	%r1402, %r1, 2688;
	setp.ge.s32 	%p146, %r1402, %r227;
	@%p146 bra 	$L__BB40_221;
	ld.shared.u64 	%rd403, [%r217+-24576];
	shr.u64 	%rd404, %rd403, %r707;
	cvt.u32.u64 	%r1404, %rd404;
	and.b32  	%r1405, %r1404, %r7;
	shl.b32 	%r1406, %r1405, 3;
	add.s32 	%r1408, %r586, %r1406;
	ld.shared.u64 	%rd405, [%r1408+46080];
	xor.b64  	%rd406, %rd403, -9223372036854775808;
	add.s64 	%rd407, %rd405, %rd85;
	shl.b64 	%rd408, %rd407, 3;
	add.s64 	%rd409, %rd2, %rd408;
	st.global.u64 	[%rd409+21504], %rd406;
$L__BB40_221:
	bar.warp.sync 	-1;
	or.b32  	%r1409, %r1, 3072;
	setp.ge.s32 	%p147, %r1409, %r227;
	@%p147 bra 	$L__BB40_223;
	ld.shared.u64 	%rd410, [%r217+-21504];
	shr.u64 	%rd411, %rd410, %r707;
	cvt.u32.u64 	%r1411, %rd411;
	and.b32  	%r1412, %r1411, %r7;
	shl.b32 	%r1413, %r1412, 3;
	add.s32 	%r1415, %r586, %r1413;
	ld.shared.u64 	%rd412, [%r1415+46080];
	xor.b64  	%rd413, %rd410, -9223372036854775808;
	add.s64 	%rd414, %rd412, %rd85;
	shl.b64 	%rd415, %rd414, 3;
	add.s64 	%rd416, %rd2, %rd415;
	st.global.u64 	[%rd416+24576], %rd413;
$L__BB40_223:
	bar.warp.sync 	-1;
	add.s32 	%r1416, %r1, 3456;
	setp.ge.s32 	%p148, %r1416, %r227;
	@%p148 bra 	$L__BB40_225;
	ld.shared.u64 	%rd417, [%r217+-18432];
	shr.u64 	%rd418, %rd417, %r707;
	cvt.u32.u64 	%r1418, %rd418;
	and.b32  	%r1419, %r1418, %r7;
	shl.b32 	%r1420, %r1419, 3;
	add.s32 	%r1422, %r586, %r1420;
	ld.shared.u64 	%rd419, [%r1422+46080];
	xor.b64  	%rd420, %rd417, -9223372036854775808;
	add.s64 	%rd421, %rd419, %rd85;
	shl.b64 	%rd422, %rd421, 3;
	add.s64 	%rd423, %rd2, %rd422;
	st.global.u64 	[%rd423+27648], %rd420;
$L__BB40_225:
	bar.warp.sync 	-1;
	add.s32 	%r1423, %r1, 3840;
	setp.ge.s32 	%p149, %r1423, %r227;
	@%p149 bra 	$L__BB40_227;
	ld.shared.u64 	%rd424, [%r217+-15360];
	shr.u64 	%rd425, %rd424, %r707;
	cvt.u32.u64 	%r1425, %rd425;
	and.b32  	%r1426, %r1425, %r7;
	shl.b32 	%r1427, %r1426, 3;
	add.s32 	%r1429, %r586, %r1427;
	ld.shared.u64 	%rd426, [%r1429+46080];
	xor.b64  	%rd427, %rd424, -9223372036854775808;
	add.s64 	%rd428, %rd426, %rd85;
	shl.b64 	%rd429, %rd428, 3;
	add.s64 	%rd430, %rd2, %rd429;
	st.global.u64 	[%rd430+30720], %rd427;
$L__BB40_227:
	bar.warp.sync 	-1;
	add.s32 	%r1430, %r1, 4224;
	setp.ge.s32 	%p150, %r1430, %r227;
	@%p150 bra 	$L__BB40_229;
	ld.shared.u64 	%rd431, [%r217+-12288];
	shr.u64 	%rd432, %rd431, %r707;
	cvt.u32.u64 	%r1432, %rd432;
	and.b32  	%r1433, %r1432, %r7;
	shl.b32 	%r1434, %r1433, 3;
	add.s32 	%r1436, %r586, %r1434;
	ld.shared.u64 	%rd433, [%r1436+46080];
	xor.b64  	%rd434, %rd431, -9223372036854775808;
	add.s64 	%rd435, %rd433, %rd85;
	shl.b64 	%rd436, %rd435, 3;
	add.s64 	%rd437, %rd2, %rd436;
	st.global.u64 	[%rd437+33792], %rd434;
$L__BB40_229:
	bar.warp.sync 	-1;
	add.s32 	%r1437, %r1, 4608;
	setp.ge.s32 	%p151, %r1437, %r227;
	@%p151 bra 	$L__BB40_231;
	ld.shared.u64 	%rd438, [%r217+-9216];
	shr.u64 	%rd439, %rd438, %r707;
	cvt.u32.u64 	%r1439, %rd439;
	and.b32  	%r1440, %r1439, %r7;
	shl.b32 	%r1441, %r1440, 3;
	add.s32 	%r1443, %r586, %r1441;
	ld.shared.u64 	%rd440, [%r1443+46080];
	xor.b64  	%rd441, %rd438, -9223372036854775808;
	add.s64 	%rd442, %rd440, %rd85;
	shl.b64 	%rd443, %rd442, 3;
	add.s64 	%rd444, %rd2, %rd443;
	st.global.u64 	[%rd444+36864], %rd441;
$L__BB40_231:
	bar.warp.sync 	-1;
	add.s32 	%r1444, %r1, 4992;
	setp.ge.s32 	%p152, %r1444, %r227;
	@%p152 bra 	$L__BB40_233;
	ld.shared.u64 	%rd445, [%r217+-6144];
	shr.u64 	%rd446, %rd445, %r707;
	cvt.u32.u64 	%r1446, %rd446;
	and.b32  	%r1447, %r1446, %r7;
	shl.b32 	%r1448, %r1447, 3;
	add.s32 	%r1450, %r586, %r1448;
	ld.shared.u64 	%rd447, [%r1450+46080];
	xor.b64  	%rd448, %rd445, -9223372036854775808;
	add.s64 	%rd449, %rd447, %rd85;
	shl.b64 	%rd450, %rd449, 3;
	add.s64 	%rd451, %rd2, %rd450;
	st.global.u64 	[%rd451+39936], %rd448;
$L__BB40_233:
	bar.warp.sync 	-1;
	add.s32 	%r1451, %r1, 5376;
	setp.ge.s32 	%p153, %r1451, %r227;
	@%p153 bra 	$L__BB40_235;
	ld.shared.u64 	%rd452, [%r217+-3072];
	shr.u64 	%rd453, %rd452, %r707;
	cvt.u32.u64 	%r1453, %rd453;
	and.b32  	%r1454, %r1453, %r7;
	shl.b32 	%r1455, %r1454, 3;
	add.s32 	%r1457, %r586, %r1455;
	ld.shared.u64 	%rd454, [%r1457+46080];
	xor.b64  	%rd455, %rd452, -9223372036854775808;
	add.s64 	%rd456, %rd454, %rd85;
	shl.b64 	%rd457, %rd456, 3;
	add.s64 	%rd458, %rd2, %rd457;
	st.global.u64 	[%rd458+43008], %rd455;
$L__BB40_235:
	bar.warp.sync 	-1;
$L__BB40_236:
	setp.gt.s32 	%p154, %r4, %r304;
	ld.shared.u64 	%rd459, [%r217+-46080];
	shr.u64 	%rd460, %rd459, %r707;
	cvt.u32.u64 	%r1459, %rd460;
	and.b32  	%r228, %r1459, %r7;
	ld.shared.u64 	%rd461, [%r217+-43008];
	shr.u64 	%rd462, %rd461, %r707;
	cvt.u32.u64 	%r1460, %rd462;
	and.b32  	%r229, %r1460, %r7;
	ld.shared.u64 	%rd463, [%r217+-39936];
	shr.u64 	%rd464, %rd463, %r707;
	cvt.u32.u64 	%r1461, %rd464;
	and.b32  	%r230, %r1461, %r7;
	ld.shared.u64 	%rd465, [%r217+-36864];
	shr.u64 	%rd466, %rd465, %r707;
	cvt.u32.u64 	%r1462, %rd466;
	and.b32  	%r231, %r1462, %r7;
	ld.shared.u64 	%rd467, [%r217+-33792];
	shr.u64 	%rd468, %rd467, %r707;
	cvt.u32.u64 	%r1463, %rd468;
	and.b32  	%r232, %r1463, %r7;
	ld.shared.u64 	%rd469, [%r217+-30720];
	shr.u64 	%rd470, %rd469, %r707;
	cvt.u32.u64 	%r1464, %rd470;
	and.b32  	%r233, %r1464, %r7;
	ld.shared.u64 	%rd471, [%r217+-27648];
	shr.u64 	%rd472, %rd471, %r707;
	cvt.u32.u64 	%r1465, %rd472;
	and.b32  	%r234, %r1465, %r7;
	ld.shared.u64 	%rd473, [%r217+-24576];
	shr.u64 	%rd474, %rd473, %r707;
	cvt.u32.u64 	%r1466, %rd474;
	and.b32  	%r235, %r1466, %r7;
	ld.shared.u64 	%rd475, [%r217+-21504];
	shr.u64 	%rd476, %rd475, %r707;
	cvt.u32.u64 	%r1467, %rd476;
	and.b32  	%r236, %r1467, %r7;
	ld.shared.u64 	%rd477, [%r217+-18432];
	shr.u64 	%rd478, %rd477, %r707;
	cvt.u32.u64 	%r1468, %rd478;
	and.b32  	%r237, %r1468, %r7;
	ld.shared.u64 	%rd479, [%r217+-15360];
	shr.u64 	%rd480, %rd479, %r707;
	cvt.u32.u64 	%r1469, %rd480;
	and.b32  	%r238, %r1469, %r7;
	ld.shared.u64 	%rd481, [%r217+-12288];
	shr.u64 	%rd482, %rd481, %r707;
	cvt.u32.u64 	%r1470, %rd482;
	and.b32  	%r239, %r1470, %r7;
	ld.shared.u64 	%rd483, [%r217+-9216];
	shr.u64 	%rd484, %rd483, %r707;
	cvt.u32.u64 	%r1471, %rd484;
	and.b32  	%r240, %r1471, %r7;
	ld.shared.u64 	%rd485, [%r217+-6144];
	shr.u64 	%rd486, %rd485, %r707;
	cvt.u32.u64 	%r1472, %rd486;
	and.b32  	%r241, %r1472, %r7;
	ld.shared.u64 	%rd487, [%r217+-3072];
	shr.u64 	%rd488, %rd487, %r707;
	cvt.u32.u64 	%r1473, %rd488;
	and.b32  	%r242, %r1473, %r7;
	@%p154 bra 	$L__BB40_238;
	ld.global.u32 	%r1779, [%rd84];
	ld.global.u32 	%r1780, [%rd84+128];
	ld.global.u32 	%r1781, [%rd84+256];
	ld.global.u32 	%r1782, [%rd84+384];
	ld.global.u32 	%r1783, [%rd84+512];
	ld.global.u32 	%r1784, [%rd84+640];
	ld.global.u32 	%r1785, [%rd84+768];
	ld.global.u32 	%r1786, [%rd84+896];
	ld.global.u32 	%r1787, [%rd84+1024];
	ld.global.u32 	%r1788, [%rd84+1152];
	ld.global.u32 	%r1789, [%rd84+1280];
	ld.global.u32 	%r1790, [%rd84+1408];
	ld.global.u32 	%r1791, [%rd84+1536];
	ld.global.u32 	%r1792, [%rd84+1664];
	ld.global.u32 	%r1793, [%rd84+1792];
	bra.uni 	$L__BB40_268;
$L__BB40_238:
	cvt.u32.u64 	%r1475, %rd83;
	sub.s32 	%r258, %r304, %r467;
	setp.ge.s32 	%p155, %r1475, %r258;
	@%p155 bra 	$L__BB40_240;
	ld.global.u32 	%r1779, [%rd84];
$L__BB40_240:
	add.s32 	%r1479, %r1475, 32;
	setp.ge.s32 	%p156, %r1479, %r258;
	@%p156 bra 	$L__BB40_242;
	ld.global.u32 	%r1780, [%rd84+128];
$L__BB40_242:
	add.s32 	%r1482, %r1475, 64;
	setp.ge.s32 	%p157, %r1482, %r258;
	@%p157 bra 	$L__BB40_244;
	ld.global.u32 	%r1781, [%rd84+256];
$L__BB40_244:
	add.s32 	%r1485, %r1475, 96;
	setp.ge.s32 	%p158, %r1485, %r258;
	@%p158 bra 	$L__BB40_246;
	ld.global.u32 	%r1782, [%rd84+384];
$L__BB40_246:
	add.s32 	%r1488, %r1475, 128;
	setp.ge.s32 	%p159, %r1488, %r258;
	@%p159 bra 	$L__BB40_248;
	ld.global.u32 	%r1783, [%rd84+512];
$L__BB40_248:
	add.s32 	%r1491, %r1475, 160;
	setp.ge.s32 	%p160, %r1491, %r258;
	@%p160 bra 	$L__BB40_250;
	ld.global.u32 	%r1784, [%rd84+640];
$L__BB40_250:
	add.s32 	%r1494, %r1475, 192;
	setp.ge.s32 	%p161, %r1494, %r258;
	@%p161 bra 	$L__BB40_252;
	ld.global.u32 	%r1785, [%rd84+768];
$L__BB40_252:
	add.s32 	%r1497, %r1475, 224;
	setp.ge.s32 	%p162, %r1497, %r258;
	@%p162 bra 	$L__BB40_254;
	ld.global.u32 	%r1786, [%rd84+896];
$L__BB40_254:
	add.s32 	%r1500, %r1475, 256;
	setp.ge.s32 	%p163, %r1500, %r258;
	@%p163 bra 	$L__BB40_256;
	ld.global.u32 	%r1787, [%rd84+1024];
$L__BB40_256:
	add.s32 	%r1503, %r1475, 288;
	setp.ge.s32 	%p164, %r1503, %r258;
	@%p164 bra 	$L__BB40_258;
	ld.global.u32 	%r1788, [%rd84+1152];
$L__BB40_258:
	add.s32 	%r1506, %r1475, 320;
	setp.ge.s32 	%p165, %r1506, %r258;
	@%p165 bra 	$L__BB40_260;
	ld.global.u32 	%r1789, [%rd84+1280];
$L__BB40_260:
	add.s32 	%r1509, %r1475, 352;
	setp.ge.s32 	%p166, %r1509, %r258;
	@%p166 bra 	$L__BB40_262;
	ld.global.u32 	%r1790, [%rd84+1408];
$L__BB40_262:
	add.s32 	%r1512, %r1475, 384;
	setp.ge.s32 	%p167, %r1512, %r258;
	@%p167 bra 	$L__BB40_264;
	ld.global.u32 	%r1791, [%rd84+1536];
$L__BB40_264:
	add.s32 	%r1515, %r1475, 416;
	setp.ge.s32 	%p168, %r1515, %r258;
	@%p168 bra 	$L__BB40_266;
	ld.global.u32 	%r1792, [%rd84+1664];
$L__BB40_266:
	add.s32 	%r1518, %r1475, 448;
	setp.ge.s32 	%p169, %r1518, %r258;
	@%p169 bra 	$L__BB40_268;
	ld.global.u32 	%r1793, [%rd84+1792];
$L__BB40_268:
	setp.gt.s32 	%p170, %r4, %r304;
	bar.sync 	0;
	shl.b32 	%r1519, %r117, 2;
	sub.s32 	%r1520, %r202, %r1519;
	st.shared.u32 	[%r1520+-4], %r1779;
	shl.b32 	%r1521, %r123, 2;
	sub.s32 	%r1522, %r203, %r1521;
	st.shared.u32 	[%r1522+-4], %r1780;
	shl.b32 	%r1523, %r129, 2;
	sub.s32 	%r1524, %r204, %r1523;
	st.shared.u32 	[%r1524+-4], %r1781;
	shl.b32 	%r1525, %r135, 2;
	sub.s32 	%r1526, %r205, %r1525;
	st.shared.u32 	[%r1526+-4], %r1782;
	shl.b32 	%r1527, %r141, 2;
	sub.s32 	%r1528, %r206, %r1527;
	st.shared.u32 	[%r1528+-4], %r1783;
	shl.b32 	%r1529, %r147, 2;
	sub.s32 	%r1530, %r207, %r1529;
	st.shared.u32 	[%r1530+-4], %r1784;
	shl.b32 	%r1531, %r153, 2;
	sub.s32 	%r1532, %r208, %r1531;
	st.shared.u32 	[%r1532+-4], %r1785;
	shl.b32 	%r1533, %r159, 2;
	sub.s32 	%r1534, %r209, %r1533;
	st.shared.u32 	[%r1534+-4], %r1786;
	shl.b32 	%r1535, %r165, 2;
	sub.s32 	%r1536, %r210, %r1535;
	st.shared.u32 	[%r1536+-4], %r1787;
	shl.b32 	%r1537, %r171, 2;
	sub.s32 	%r1538, %r211, %r1537;
	st.shared.u32 	[%r1538+-4], %r1788;
	shl.b32 	%r1539, %r177, 2;
	sub.s32 	%r1540, %r212, %r1539;
	st.shared.u32 	[%r1540+-4], %r1789;
	shl.b32 	%r1541, %r183, 2;
	sub.s32 	%r1542, %r213, %r1541;
	st.shared.u32 	[%r1542+-4], %r1790;
	shl.b32 	%r1543, %r189, 2;
	sub.s32 	%r1544, %r214, %r1543;
	st.shared.u32 	[%r1544+-4], %r1791;
	shl.b32 	%r1545, %r195, 2;
	sub.s32 	%r1546, %r215, %r1545;
	st.shared.u32 	[%r1546+-4], %r1792;
	shl.b32 	%r1547, %r201, 2;
	sub.s32 	%r1548, %r216, %r1547;
	st.shared.u32 	[%r1548+-4], %r1793;
	bar.sync 	0;
	@%p170 bra 	$L__BB40_270;
	shl.b32 	%r1549, %r1, 2;
	sub.s32 	%r1550, %r226, %r1549;
	ld.shared.u32 	%r1551, [%r1550];
	shl.b32 	%r1552, %r228, 3;
	add.s32 	%r1554, %r586, 46080;
	add.s32 	%r1555, %r1554, %r1552;
	ld.shared.u64 	%rd489, [%r1555];
	add.s64 	%rd490, %rd489, %rd85;
	shl.b64 	%rd491, %rd490, 2;
	add.s64 	%rd492, %rd1, %rd491;
	st.global.u32 	[%rd492], %r1551;
	bar.warp.sync 	-1;
	ld.shared.u32 	%r1556, [%r1550+1536];
	shl.b32 	%r1557, %r229, 3;
	add.s32 	%r1558, %r1554, %r1557;
	ld.shared.u64 	%rd493, [%r1558];
	add.s64 	%rd494, %rd493, %rd85;
	shl.b64 	%rd495, %rd494, 2;
	add.s64 	%rd496, %rd1, %rd495;
	st.global.u32 	[%rd496+1536], %r1556;
	bar.warp.sync 	-1;
	ld.shared.u32 	%r1559, [%r1550+3072];
	shl.b32 	%r1560, %r230, 3;
	add.s32 	%r1561, %r1554, %r1560;
	ld.shared.u64 	%rd497, [%r1561];
	add.s64 	%rd498, %rd497, %rd85;
	shl.b64 	%rd499, %rd498, 2;
	add.s64 	%rd500, %rd1, %rd499;
	st.global.u32 	[%rd500+3072], %r1559;
	bar.warp.sync 	-1;
	ld.shared.u32 	%r1562, [%r1550+4608];
	shl.b32 	%r1563, %r231, 3;
	add.s32 	%r1564, %r1554, %r1563;
	ld.shared.u64 	%rd501, [%r1564];
	add.s64 	%rd502, %rd501, %rd85;
	shl.b64 	%rd503, %rd502, 2;
	add.s64 	%rd504, %rd1, %rd503;
	st.global.u32 	[%rd504+4608], %r1562;
	bar.warp.sync 	-1;
	ld.shared.u32 	%r1565, [%r1550+6144];
	shl.b32 	%r1566, %r232, 3;
	add.s32 	%r1567, %r1554, %r1566;
	ld.shared.u64 	%rd505, [%r1567];
	add.s64 	%rd506, %rd505, %rd85;
	shl.b64 	%rd507, %rd506, 2;
	add.s64 	%rd508, %rd1, %rd507;
	st.global.u32 	[%rd508+6144], %r1565;
	bar.warp.sync 	-1;
	ld.shared.u32 	%r1568, [%r1550+7680];
	shl.b32 	%r1569, %r233, 3;
	add.s32 	%r1570, %r1554, %r1569;
	ld.shared.u64 	%rd509, [%r1570];
	add.s64 	%rd510, %rd509, %rd85;
	shl.b64 	%rd511, %rd510, 2;
	add.s64 	%rd512, %rd1, %rd511;
	st.global.u32 	[%rd512+7680], %r1568;
	bar.warp.sync 	-1;
	ld.shared.u32 	%r1571, [%r1550+9216];
	shl.b32 	%r1572, %r234, 3;
	add.s32 	%r1573, %r1554, %r1572;
	ld.shared.u64 	%rd513, [%r1573];
	add.s64 	%rd514, %rd513, %rd85;
	shl.b64 	%rd515, %rd514, 2;
	add.s64 	%rd516, %rd1, %rd515;
	st.global.u32 	[%rd516+9216], %r1571;
	bar.warp.sync 	-1;
	ld.shared.u32 	%r1574, [%r1550+10752];
	shl.b32 	%r1575, %r235, 3;
	add.s32 	%r1576, %r1554, %r1575;
	ld.shared.u64 	%rd517, [%r1576];
	add.s64 	%rd518, %rd517, %rd85;
	shl.b64 	%rd519, %rd518, 2;
	add.s64 	%rd520, %rd1, %rd519;
	st.global.u32 	[%rd520+10752], %r1574;
	bar.warp.sync 	-1;
	ld.shared.u32 	%r1577, [%r1550+12288];
	shl.b32 	%r1578, %r236, 3;
	add.s32 	%r1579, %r1554, %r1578;
	ld.shared.u64 	%rd521, [%r1579];
	add.s64 	%rd522, %rd521, %rd85;
	shl.b64 	%rd523, %rd522, 2;
	add.s64 	%rd524, %rd1, %rd523;
	st.global.u32 	[%rd524+12288], %r1577;
	bar.warp.sync 	-1;
	ld.shared.u32 	%r1580, [%r1550+13824];
	shl.b32 	%r1581, %r237, 3;
	add.s32 	%r1582, %r1554, %r1581;
	ld.shared.u64 	%rd525, [%r1582];
	add.s64 	%rd526, %rd525, %rd85;
	shl.b64 	%rd527, %rd526, 2;
	add.s64 	%rd528, %rd1, %rd527;
	st.global.u32 	[%rd528+13824], %r1580;
	bar.warp.sync 	-1;
	ld.shared.u32 	%r1583, [%r1550+15360];
	shl.b32 	%r1584, %r238, 3;
	add.s32 	%r1585, %r1554, %r1584;
	ld.shared.u64 	%rd529, [%r1585];
	add.s64 	%rd530, %rd529, %rd85;
	shl.b64 	%rd531, %rd530, 2;
	add.s64 	%rd532, %rd1, %rd531;
	st.global.u32 	[%rd532+15360], %r1583;
	bar.warp.sync 	-1;
	ld.shared.u32 	%r1586, [%r1550+16896];
	shl.b32 	%r1587, %r239, 3;
	add.s32 	%r1588, %r1554, %r1587;
	ld.shared.u64 	%rd533, [%r1588];
	add.s64 	%rd534, %rd533, %rd85;
	shl.b64 	%rd535, %rd534, 2;
	add.s64 	%rd536, %rd1, %rd535;
	st.global.u32 	[%rd536+16896], %r1586;
	bar.warp.sync 	-1;
	ld.shared.u32 	%r1589, [%r1550+18432];
	shl.b32 	%r1590, %r240, 3;
	add.s32 	%r1591, %r1554, %r1590;
	ld.shared.u64 	%rd537, [%r1591];
	add.s64 	%rd538, %rd537, %rd85;
	shl.b64 	%rd539, %rd538, 2;
	add.s64 	%rd540, %rd1, %rd539;
	st.global.u32 	[%rd540+18432], %r1589;
	bar.warp.sync 	-1;
	ld.shared.u32 	%r1592, [%r1550+19968];
	shl.b32 	%r1593, %r241, 3;
	add.s32 	%r1594, %r1554, %r1593;
	ld.shared.u64 	%rd541, [%r1594];
	add.s64 	%rd542, %rd541, %rd85;
	shl.b64 	%rd543, %rd542, 2;
	add.s64 	%rd544, %rd1, %rd543;
	st.global.u32 	[%rd544+19968], %r1592;
	bar.warp.sync 	-1;
	ld.shared.u32 	%r1595, [%r1550+21504];
	shl.b32 	%r1596, %r242, 3;
	add.s32 	%r1597, %r1554, %r1596;
	ld.shared.u64 	%rd545, [%r1597];
	add.s64 	%rd546, %rd545, %rd85;
	shl.b64 	%rd547, %rd546, 2;
	add.s64 	%rd548, %rd1, %rd547;
	st.global.u32 	[%rd548+21504], %r1595;
	bar.warp.sync 	-1;
	bra.uni 	$L__BB40_301;
$L__BB40_270:
	mad.lo.s32 	%r303, %r3, -5760, %r304;
	shl.b32 	%r1598, %r228, 3;
	add.s32 	%r1600, %r586, %r1598;
	ld.shared.u64 	%rd114, [%r1600+46080];
	setp.ge.s32 	%p171, %r1, %r303;
	@%p171 bra 	$L__BB40_272;
	shl.b32 	%r1601, %r1, 2;
	sub.s32 	%r1602, %r226, %r1601;
	ld.shared.u32 	%r1603, [%r1602];
	add.s64 	%rd549, %rd114, %rd85;
	shl.b64 	%rd550, %rd549, 2;
	add.s64 	%rd551, %rd1, %rd550;
	st.global.u32 	[%rd551], %r1603;
$L__BB40_272:
	bar.warp.sync 	-1;
	shl.b32 	%r1604, %r229, 3;
	add.s32 	%r1606, %r586, %r1604;
	ld.shared.u64 	%rd115, [%r1606+46080];
	add.s32 	%r1607, %r1, 384;
	setp.ge.s32 	%p172, %r1607, %r303;
	@%p172 bra 	$L__BB40_274;
	shl.b32 	%r1608, %r1, 2;
	sub.s32 	%r1609, %r226, %r1608;
	ld.shared.u32 	%r1610, [%r1609+1536];
	add.s64 	%rd552, %rd115, %rd85;
	shl.b64 	%rd553, %rd552, 2;
	add.s64 	%rd554, %rd1, %rd553;
	st.global.u32 	[%rd554+1536], %r1610;
$L__BB40_274:
	bar.warp.sync 	-1;
	shl.b32 	%r1611, %r230, 3;
	add.s32 	%r1613, %r586, %r1611;
	ld.shared.u64 	%rd116, [%r1613+46080];
	add.s32 	%r1614, %r1, 768;
	setp.ge.s32 	%p173, %r1614, %r303;
	@%p173 bra 	$L__BB40_276;
	shl.b32 	%r1615, %r1, 2;
	sub.s32 	%r1616, %r226, %r1615;
	ld.shared.u32 	%r1617, [%r1616+3072];
	add.s64 	%rd555, %rd116, %rd85;
	shl.b64 	%rd556, %rd555, 2;
	add.s64 	%rd557, %rd1, %rd556;
	st.global.u32 	[%rd557+3072], %r1617;
$L__BB40_276:
	bar.warp.sync 	-1;
	shl.b32 	%r1618, %r231, 3;
	add.s32 	%r1620, %r586, %r1618;
	ld.shared.u64 	%rd117, [%r1620+46080];
	add.s32 	%r1621, %r1, 1152;
	setp.ge.s32 	%p174, %r1621, %r303;
	@%p174 bra 	$L__BB40_278;
	shl.b32 	%r1622, %r1, 2;
	sub.s32 	%r1623, %r226, %r1622;
	ld.shared.u32 	%r1624, [%r1623+4608];
	add.s64 	%rd558, %rd117, %rd85;
	shl.b64 	%rd559, %rd558, 2;
	add.s64 	%rd560, %rd1, %rd559;
	st.global.u32 	[%rd560+4608], %r1624;
$L__BB40_278:
	bar.warp.sync 	-1;
	shl.b32 	%r1625, %r232, 3;
	add.s32 	%r1627, %r586, %r1625;
	ld.shared.u64 	%rd118, [%r1627+46080];
	add.s32 	%r1628, %r1, 1536;
	setp.ge.s32 	%p175, %r1628, %r303;
	@%p175 bra 	$L__BB40_280;
	shl.b32 	%r1629, %r1, 2;
	sub.s32 	%r1630, %r226, %r1629;
	ld.shared.u32 	%r1631, [%r1630+6144];
	add.s64 	%rd561, %rd118, %rd85;
	shl.b64 	%rd562, %rd561, 2;
	add.s64 	%rd563, %rd1, %rd562;
	st.global.u32 	[%rd563+6144], %r1631;
$L__BB40_280:
	bar.warp.sync 	-1;
	shl.b32 	%r1632, %r233, 3;
	add.s32 	%r1634, %r586, %r1632;
	ld.shared.u64 	%rd119, [%r1634+46080];
	add.s32 	%r1635, %r1, 1920;
	setp.ge.s32 	%p176, %r1635, %r303;
	@%p176 bra 	$L__BB40_282;
	shl.b32 	%r1636, %r1, 2;
	sub.s32 	%r1637, %r226, %r1636;
	ld.shared.u32 	%r1638, [%r1637+7680];
	add.s64 	%rd564, %rd119, %rd85;
	shl.b64 	%rd565, %rd564, 2;
	add.s64 	%rd566, %rd1, %rd565;
	st.global.u32 	[%rd566+7680], %r1638;
$L__BB40_282:
	bar.warp.sync 	-1;
	shl.b32 	%r1639, %r234, 3;
	add.s32 	%r1641, %r586, %r1639;
	ld.shared.u64 	%rd120, [%r1641+46080];
	add.s32 	%r1642, %r1, 2304;
	setp.ge.s32 	%p177, %r1642, %r303;
	@%p177 bra 	$L__BB40_284;
	shl.b32 	%r1643, %r1, 2;
	sub.s32 	%r1644, %r226, %r1643;
	ld.shared.u32 	%r1645, [%r1644+9216];
	add.s64 	%rd567, %rd120, %rd85;
	shl.b64 	%rd568, %rd567, 2;
	add.s64 	%rd569, %rd1, %rd568;
	st.global.u32 	[%rd569+9216], %r1645;
$L__BB40_284:
	bar.warp.sync 	-1;
	shl.b32 	%r1646, %r235, 3;
	add.s32 	%r1648, %r586, %r1646;
	ld.shared.u64 	%rd121, [%r1648+46080];
	add.s32 	%r1649, %r1, 2688;
	setp.ge.s32 	%p178, %r1649, %r303;
	@%p178 bra 	$L__BB40_286;
	shl.b32 	%r1650, %r1, 2;
	sub.s32 	%r1651, %r226, %r1650;
	ld.shared.u32 	%r1652, [%r1651+10752];
	add.s64 	%rd570, %rd121, %rd85;
	shl.b64 	%rd571, %rd570, 2;
	add.s64 	%rd572, %rd1, %rd571;
	st.global.u32 	[%rd572+10752], %r1652;
$L__BB40_286:
	bar.warp.sync 	-1;
	shl.b32 	%r1653, %r236, 3;
	add.s32 	%r1655, %r586, %r1653;
	ld.shared.u64 	%rd122, [%r1655+46080];
	or.b32  	%r1656, %r1, 3072;
	setp.ge.s32 	%p179, %r1656, %r303;
	@%p179 bra 	$L__BB40_288;
	shl.b32 	%r1657, %r1, 2;
	sub.s32 	%r1658, %r226, %r1657;
	ld.shared.u32 	%r1659, [%r1658+12288];
	add.s64 	%rd573, %rd122, %rd85;
	shl.b64 	%rd574, %rd573, 2;
	add.s64 	%rd575, %rd1, %rd574;
	st.global.u32 	[%rd575+12288], %r1659;
$L__BB40_288:
	bar.warp.sync 	-1;
	shl.b32 	%r1660, %r237, 3;
	add.s32 	%r1662, %r586, %r1660;
	ld.shared.u64 	%rd123, [%r1662+46080];
	add.s32 	%r1663, %r1, 3456;
	setp.ge.s32 	%p180, %r1663, %r303;
	@%p180 bra 	$L__BB40_290;
	shl.b32 	%r1664, %r1, 2;
	sub.s32 	%r1665, %r226, %r1664;
	ld.shared.u32 	%r1666, [%r1665+13824];
	add.s64 	%rd576, %rd123, %rd85;
	shl.b64 	%rd577, %rd576, 2;
	add.s64 	%rd578, %rd1, %rd577;
	st.global.u32 	[%rd578+13824], %r1666;
$L__BB40_290:
	bar.warp.sync 	-1;
	shl.b32 	%r1667, %r238, 3;
	add.s32 	%r1669, %r586, %r1667;
	ld.shared.u64 	%rd124, [%r1669+46080];
	add.s32 	%r1670, %r1, 3840;
	setp.ge.s32 	%p181, %r1670, %r303;
	@%p181 bra 	$L__BB40_292;
	shl.b32 	%r1671, %r1, 2;
	sub.s32 	%r1672, %r226, %r1671;
	ld.shared.u32 	%r1673, [%r1672+15360];
	add.s64 	%rd579, %rd124, %rd85;
	shl.b64 	%rd580, %rd579, 2;
	add.s64 	%rd581, %rd1, %rd580;
	st.global.u32 	[%rd581+15360], %r1673;
$L__BB40_292:
	bar.warp.sync 	-1;
	shl.b32 	%r1674, %r239, 3;
	add.s32 	%r1676, %r586, %r1674;
	ld.shared.u64 	%rd125, [%r1676+46080];
	add.s32 	%r1677, %r1, 4224;
	setp.ge.s32 	%p182, %r1677, %r303;
	@%p182 bra 	$L__BB40_294;
	shl.b32 	%r1678, %r1, 2;
	sub.s32 	%r1679, %r226, %r1678;
	ld.shared.u32 	%r1680, [%r1679+16896];
	add.s64 	%rd582, %rd125, %rd85;
	shl.b64 	%rd583, %rd582, 2;
	add.s64 	%rd584, %rd1, %rd583;
	st.global.u32 	[%rd584+16896], %r1680;
$L__BB40_294:
	bar.warp.sync 	-1;
	shl.b32 	%r1681, %r240, 3;
	add.s32 	%r1683, %r586, %r1681;
	ld.shared.u64 	%rd126, [%r1683+46080];
	add.s32 	%r1684, %r1, 4608;
	setp.ge.s32 	%p183, %r1684, %r303;
	@%p183 bra 	$L__BB40_296;
	shl.b32 	%r1685, %r1, 2;
	sub.s32 	%r1686, %r226, %r1685;
	ld.shared.u32 	%r1687, [%r1686+18432];
	add.s64 	%rd585, %rd126, %rd85;
	shl.b64 	%rd586, %rd585, 2;
	add.s64 	%rd587, %rd1, %rd586;
	st.global.u32 	[%rd587+18432], %r1687;
$L__BB40_296:
	bar.warp.sync 	-1;
	shl.b32 	%r1688, %r241, 3;
	add.s32 	%r1690, %r586, %r1688;
	ld.shared.u64 	%rd127, [%r1690+46080];
	add.s32 	%r1691, %r1, 4992;
	setp.ge.s32 	%p184, %r1691, %r303;
	@%p184 bra 	$L__BB40_298;
	shl.b32 	%r1692, %r1, 2;
	sub.s32 	%r1693, %r226, %r1692;
	ld.shared.u32 	%r1694, [%r1693+19968];
	add.s64 	%rd588, %rd127, %rd85;
	shl.b64 	%rd589, %rd588, 2;
	add.s64 	%rd590, %rd1, %rd589;
	st.global.u32 	[%rd590+19968], %r1694;
$L__BB40_298:
	bar.warp.sync 	-1;
	shl.b32 	%r1695, %r242, 3;
	add.s32 	%r1697, %r586, %r1695;
	ld.shared.u64 	%rd591, [%r1697+46080];
	add.s64 	%rd128, %rd591, %rd85;
	add.s32 	%r1698, %r1, 5376;
	setp.ge.s32 	%p185, %r1698, %r303;
	@%p185 bra 	$L__BB40_300;
	shl.b32 	%r1699, %r1, 2;
	sub.s32 	%r1700, %r226, %r1699;
	ld.shared.u32 	%r1701, [%r1700+21504];
	shl.b64 	%rd592, %rd128, 2;
	add.s64 	%rd593, %rd1, %rd592;
	st.global.u32 	[%rd593+21504], %r1701;
$L__BB40_300:
	bar.warp.sync 	-1;
$L__BB40_301:
	ret;

}
	// .globl	_ZN3cub18CUB_300001_SM_10006detail10radix_sort31DeviceRadixSortSingleTileKernelINS1_5radix10policy_hubIxxyE10Policy1000ELNS0_9SortOrderE0ExxyNS1_21identity_decomposer_tEEEvPKT1_PSA_PKT2_PSE_T3_iiT4_
.visible .entry _ZN3cub18CUB_300001_SM_10006detail10radix_sort31DeviceRadixSortSingleTileKernelINS1_5radix10policy_hubIxxyE10Policy1000ELNS0_9SortOrderE0ExxyNS1_21identity_decomposer_tEEEvPKT1_PSA_PKT2_PSE_T3_iiT4_(
	.param .u64 .ptr .align 1 _ZN3cub18CUB_300001_SM_10006detail10radix_sort31DeviceRadixSortSingleTileKernelINS1_5radix10policy_hubIxxyE10Policy1000ELNS0_9SortOrderE0ExxyNS1_21identity_decomposer_tEEEvPKT1_PSA_PKT2_PSE_T3_iiT4__param_0,
	.param .u64 .ptr .align 1 _ZN3cub18CUB_300001_SM_10006detail10radix_sort31DeviceRadixSortSingleTileKernelINS1_5radix10policy_hubIxxyE10Policy1000ELNS0_9SortOrderE0ExxyNS1_21identity_decomposer_tEEEvPKT1_PSA_PKT2_PSE_T3_iiT4__param_1,
	.param .u64 .ptr .align 1 _ZN3cub18CUB_300001_SM_10006detail10radix_sort31DeviceRadixSortSingleTileKernelINS1_5radix10policy_hubIxxyE10Policy1000ELNS0_9SortOrderE0ExxyNS1_21identity_decomposer_tEEEvPKT1_PSA_PKT2_PSE_T3_iiT4__param_2,
	.param .u64 .ptr .align 1 _ZN3cub18CUB_300001_SM_10006detail10radix_sort31DeviceRadixSortSingleTileKernelINS1_5radix10policy_hubIxxyE10Policy1000ELNS0_9SortOrderE0ExxyNS1_21identity_decomposer_tEEEvPKT1_PSA_PKT2_PSE_T3_iiT4__param_3,
	.param .u64 _ZN3cub18CUB_300001_SM_10006detail10radix_sort31DeviceRadixSortSingleTileKernelINS1_5radix10policy_hubIxxyE10Policy1000ELNS0_9SortOrderE0ExxyNS1_21identity_decomposer_tEEEvPKT1_PSA_PKT2_PSE_T3_iiT4__param_4,
	.param .u32 _ZN3cub18CUB_300001_SM_10006detail10radix_sort31DeviceRadixSortSingleTileKernelINS1_5radix10policy_hubIxxyE10Policy1000ELNS0_9SortOrderE0ExxyNS1_21identity_decomposer_tEEEvPKT1_PSA_PKT2_PSE_T3_iiT4__param_5,
	.param .u32 _ZN3cub18CUB_300001_SM_10006detail10radix_sort31DeviceRadixSortSingleTileKernelINS1_5radix10policy_hubIxxyE10Policy1000ELNS0_9SortOrderE0ExxyNS1_21identity_decomposer_tEEEvPKT1_PSA_PKT2_PSE_T3_iiT4__param_6,
	.param .align 1 .b8 _ZN3cub18CUB_300001_SM_10006detail10radix_sort31DeviceRadixSortSingleTileKernelINS1_5radix10policy_hubIxxyE10Policy1000ELNS0_9SortOrderE0ExxyNS1_21identity_decomposer_tEEEvPKT1_PSA_PKT2_PSE_T3_iiT4__param_7[1]
)
.maxntid 256
.minnctapersm 1
{
	.reg .pred 	%p<43>;
	.reg .b16 	%rs<19>;
	.reg .b32 	%r<360>;
	.reg .b64 	%rd<211>;
	// demoted variable
	.shared .align 16 .b8 _ZZN3cub18CUB_300001_SM_10006detail10radix_sort31DeviceRadixSortSingleTileKernelINS1_5radix10policy_hubIxxyE10Policy1000ELNS0_9SortOrderE0ExxyNS1_21identity_decomposer_tEEEvPKT1_PSA_PKT2_PSE_T3_iiT4_E12temp_storage[33856];
	ld.param.u64 	%rd100, [_ZN3cub18CUB_300001_SM_10006detail10radix_sort31DeviceRadixSortSingleTileKernelINS1_5radix10policy_hubIxxyE10Policy1000ELNS0_9SortOrderE0ExxyNS1_21identity_decomposer_tEEEvPKT1_PSA_PKT2_PSE_T3_iiT4__param_0];
	ld.param.u64 	%rd95, [_ZN3cub18CUB_300001_SM_10006detail10radix_sort31DeviceRadixSortSingleTileKernelINS1_5radix10policy_hubIxxyE10Policy1000ELNS0_9SortOrderE0ExxyNS1_21identity_decomposer_tEEEvPKT1_PSA_PKT2_PSE_T3_iiT4__param_1];
	ld.param.u64 	%rd96, [_ZN3cub18CUB_300001_SM_10006detail10radix_sort31DeviceRadixSortSingleTileKernelINS1_5radix10policy_hubIxxyE10Policy1000ELNS0_9SortOrderE0ExxyNS1_21identity_decomposer_tEEEvPKT1_PSA_PKT2_PSE_T3_iiT4__param_2];
	ld.param.u64 	%rd97, [_ZN3cub18CUB_300001_SM_10006detail10radix_sort31DeviceRadixSortSingleTileKernelINS1_5radix10policy_hubIxxyE10Policy1000ELNS0_9SortOrderE0ExxyNS1_21identity_decomposer_tEEEvPKT1_PSA_PKT2_PSE_T3_iiT4__param_3];
	ld.param.u64 	%rd98, [_ZN3cub18CUB_300001_SM_10006detail10radix_sort31DeviceRadixSortSingleTileKernelINS1_5radix10policy_hubIxxyE10Policy1000ELNS0_9SortOrderE0ExxyNS1_21identity_decomposer_tEEEvPKT1_PSA_PKT2_PSE_T3_iiT4__param_4];
	ld.param.u32 	%r84, [_ZN3cub18CUB_300001_SM_10006detail10radix_sort31DeviceRadixSortSingleTileKernelINS1_5radix10policy_hubIxxyE10Policy1000ELNS0_9SortOrderE0ExxyNS1_21identity_decomposer_tEEEvPKT1_PSA_PKT2_PSE_T3_iiT4__param_5];
	ld.param.u32 	%r85, [_ZN3cub18CUB_300001_SM_10006detail10radix_sort31DeviceRadixSortSingleTileKernelINS1_5radix10policy_hubIxxyE10Policy1000ELNS0_9SortOrderE0ExxyNS1_21identity_decomposer_tEEEvPKT1_PSA_PKT2_PSE_T3_iiT4__param_6];
	cvta.to.global.u64 	%rd101, %rd100;
	cvt.u32.u64 	%r1, %rd98;
	mov.u32 	%r2, %tid.x;
	mul.lo.s32 	%r3, %r2, 9;
	setp.ge.s32 	%p1, %r3, %r1;
	mul.wide.u32 	%rd102, %r3, 8;
	add.s64 	%rd1, %rd101, %rd102;
	mov.b64 	%rd201, -1;
	@%p1 bra 	$L__BB41_2;
	ld.global.u64 	%rd103, [%rd1];
	xor.b64  	%rd201, %rd103, -9223372036854775808;
$L__BB41_2:
	add.s32 	%r4, %r3, 1;
	setp.ge.s32 	%p2, %r4, %r1;
	mov.b64 	%rd200, -1;
	@%p2 bra 	$L__BB41_4;
	ld.global.u64 	%rd105, [%rd1+8];
	xor.b64  	%rd200, %rd105, -9223372036854775808;
$L__BB41_4:
	add.s32 	%r5, %r3, 2;
	setp.ge.s32 	%p3, %r5, %r1;
	mov.b64 	%rd199, -1;
	@%p3 bra 	$L__BB41_6;
	ld.global.u64 	%rd107, [%rd1+16];
	xor.b64  	%rd199, %rd107, -9223372036854775808;
$L__BB41_6:
	add.s32 	%r6, %r3, 3;
	setp.ge.s32 	%p4, %r6, %r1;
	mov.b64 	%rd198, -1;
	@%p4 bra 	$L__BB41_8;
	ld.global.u64 	%rd109, [%rd1+24];
	xor.b64  	%rd198, %rd109, -9223372036854775808;
$L__BB41_8:
	add.s32 	%r7, %r3, 4;
	setp.ge.s32 	%p5, %r7, %r1;
	mov.b64 	%rd197, -1;
	@%p5 bra 	$L__BB41_10;
	ld.global.u64 	%rd111, [%rd1+32];
	xor.b64  	%rd197, %rd111, -9223372036854775808;
$L__BB41_10:
	add.s32 	%r8, %r3, 5;
	setp.ge.s32 	%p6, %r8, %r1;
	mov.b64 	%rd196, -1;
	@%p6 bra 	$L__BB41_12;
	ld.global.u64 	%rd113, [%rd1+40];
	xor.b64  	%rd196, %rd113, -9223372036854775808;
$L__BB41_12:
	add.s32 	%r9, %r3, 6;
	setp.ge.s32 	%p7, %r9, %r1;
	mov.b64 	%rd195, -1;
	@%p7 bra 	$L__BB41_14;
	ld.global.u64 	%rd115, [%rd1+48];
	xor.b64  	%rd195, %rd115, -9223372036854775808;
$L__BB41_14:
	add.s32 	%r10, %r3, 7;
	setp.ge.s32 	%p8, %r10, %r1;
	mov.b64 	%rd194, -1;
	@%p8 bra 	$L__BB41_16;
	ld.global.u64 	%rd117, [%rd1+56];
	xor.b64  	%rd194, %rd117, -9223372036854775808;
$L__BB41_16:
	add.s32 	%r11, %r3, 8;
	setp.ge.s32 	%p9, %r11, %r1;
	mov.b64 	%rd193, -1;
	@%p9 bra 	$L__BB41_18;
	ld.global.u64 	%rd119, [%rd1+64];
	xor.b64  	%rd193, %rd119, -9223372036854775808;
$L__BB41_18:
	bar.sync 	0;
	mov.b64 	{%r86, %r87}, %rd98;
	shfl.sync.idx.b32	%r12|%p10, %r86, 0, 31, -1;
	shfl.sync.idx.b32	%r88|%p11, %r87, 0, 31, -1;
	mov.b64 	%rd20, {%r12, %r88};
	setp.ge.s32 	%p12, %r3, %r12;
	cvta.to.global.u64 	%rd121, %rd96;
	add.s64 	%rd21, %rd121, %rd102;
	@%p12 bra 	$L__BB41_20;
	ld.global.u64 	%rd210, [%rd21];
$L__BB41_20:
	setp.ge.s32 	%p13, %r4, %r12;
	@%p13 bra 	$L__BB41_22;
	ld.global.u64 	%rd209, [%rd21+8];
$L__BB41_22:
	setp.ge.s32 	%p14, %r5, %r12;
	@%p14 bra 	$L__BB41_24;
	ld.global.u64 	%rd208, [%rd21+16];
$L__BB41_24:
	setp.ge.s32 	%p15, %r6, %r12;
	@%p15 bra 	$L__BB41_26;
	ld.global.u64 	%rd207, [%rd21+24];
$L__BB41_26:
	setp.ge.s32 	%p16, %r7, %r12;
	@%p16 bra 	$L__BB41_28;
	ld.global.u64 	%rd206, [%rd21+32];
$L__BB41_28:
	setp.ge.s32 	%p17, %r8, %r12;
	@%p17 bra 	$L__BB41_30;
	ld.global.u64 	%rd205, [%rd21+40];
$L__BB41_30:
	setp.ge.s32 	%p18, %r9, %r12;
	@%p18 bra 	$L__BB41_32;
	ld.global.u64 	%rd204, [%rd21+48];
$L__BB41_32:
	setp.ge.s32 	%p19, %r10, %r12;
	@%p19 bra 	$L__BB41_34;
	ld.global.u64 	%rd203, [%rd21+56];
$L__BB41_34:
	setp.ge.s32 	%p20, %r11, %r12;
	@%p20 bra 	$L__BB41_36;
	ld.global.u64 	%rd202, [%rd21+64];
$L__BB41_36:
	bar.sync 	0;
	shr.u32 	%r13, %r2, 5;
	shl.b32 	%r90, %r2, 2;
	mov.u32 	%r91, _ZZN3cub18CUB_300001_SM_10006detail10radix_sort31DeviceRadixSortSingleTileKernelINS1_5radix10policy_hubIxxyE10Policy1000ELNS0_9SortOrderE0ExxyNS1_21identity_decomposer_tEEEvPKT1_PSA_PKT2_PSE_T3_iiT4_E12temp_storage;
	add.s32 	%r14, %r91, %r90;
	shl.b32 	%r92, %r2, 7;
	add.s32 	%r15, %r14, %r92;
	shl.b32 	%r93, %r13, 2;
	add.s32 	%r94, %r91, %r93;
	add.s32 	%r16, %r94, 33792;
	mad.lo.s32 	%r17, %r2, -60, %r15;
	add.s32 	%r357, %r84, 6;
	sub.s32 	%r356, %r85, %r84;
$L__BB41_37:
	add.s32 	%r105, %r357, -6;
	min.s32 	%r95, %r356, 6;
	mov.b32 	%r134, 0;
	st.shared.u32 	[%r14], %r134;
	st.shared.u32 	[%r14+1024], %r134;
	st.shared.u32 	[%r14+2048], %r134;
	st.shared.u32 	[%r14+3072], %r134;
	st.shared.u32 	[%r14+4096], %r134;
	st.shared.u32 	[%r14+5120], %r134;
	st.shared.u32 	[%r14+6144], %r134;
	st.shared.u32 	[%r14+7168], %r134;
	st.shared.u32 	[%r14+8192], %r134;
	st.shared.u32 	[%r14+9216], %r134;
	st.shared.u32 	[%r14+10240], %r134;
	st.shared.u32 	[%r14+11264], %r134;
	st.shared.u32 	[%r14+12288], %r134;
	st.shared.u32 	[%r14+13312], %r134;
	st.shared.u32 	[%r14+14336], %r134;
	st.shared.u32 	[%r14+15360], %r134;
	st.shared.u32 	[%r14+16384], %r134;
	st.shared.u32 	[%r14+17408], %r134;
	st.shared.u32 	[%r14+18432], %r134;
	st.shared.u32 	[%r14+19456], %r134;
	st.shared.u32 	[%r14+20480], %r134;
	st.shared.u32 	[%r14+21504], %r134;
	st.shared.u32 	[%r14+22528], %r134;
	st.shared.u32 	[%r14+23552], %r134;
	st.shared.u32 	[%r14+24576], %r134;
	st.shared.u32 	[%r14+25600], %r134;
	st.shared.u32 	[%r14+26624], %r134;
	st.shared.u32 	[%r14+27648], %r134;
	st.shared.u32 	[%r14+28672], %r134;
	st.shared.u32 	[%r14+29696], %r134;
	st.shared.u32 	[%r14+30720], %r134;
	st.shared.u32 	[%r14+31744], %r134;
	st.shared.u32 	[%r14+32768], %r134;
	mov.b64 	%rd132, 1;
	// begin inline asm
	shl.b64 %rd131, %rd132, %r95;
	// end inline asm
	add.s64 	%rd134, %rd131, -1;
	// begin inline asm
	shl.b64 %rd133, %rd134, %r134;
	// end inline asm
	// begin inline asm
	shr.b64 %rd135, %rd201, %r105;
	// end inline asm
	cvt.u32.u64 	%r137, %rd135;
	cvt.u32.u64 	%r138, %rd133;
	and.b32  	%r139, %r138, %r137;
	shl.b32 	%r140, %r139, 10;
	and.b32  	%r141, %r140, 31744;
	add.s32 	%r142, %r14, %r141;
	shr.u32 	%r143, %r139, 4;
	and.b32  	%r144, %r143, 268435454;
	add.s32 	%r23, %r142, %r144;
	ld.shared.u16 	%rs1, [%r23];
	add.s16 	%rs10, %rs1, 1;
	st.shared.u16 	[%r23], %rs10;
	// begin inline asm
	shr.b64 %rd137, %rd200, %r105;
	// end inline asm
	cvt.u32.u64 	%r145, %rd137;
	and.b32  	%r146, %r138, %r145;
	shl.b32 	%r147, %r146, 10;
	and.b32  	%r148, %r147, 31744;
	add.s32 	%r149, %r14, %r148;
	shr.u32 	%r150, %r146, 4;
	and.b32  	%r151, %r150, 268435454;
	add.s32 	%r24, %r149, %r151;
	ld.shared.u16 	%rs2, [%r24];
	add.s16 	%rs11, %rs2, 1;
	st.shared.u16 	[%r24], %rs11;
	// begin inline asm
	shr.b64 %rd139, %rd199, %r105;
	// end inline asm
	cvt.u32.u64 	%r152, %rd139;
	and.b32  	%r153, %r138, %r152;
	shl.b32 	%r154, %r153, 10;
	and.b32  	%r155, %r154, 31744;
	add.s32 	%r156, %r14, %r155;
	shr.u32 	%r157, %r153, 4;
	and.b32  	%r158, %r157, 268435454;
	add.s32 	%r25, %r156, %r158;
	ld.shared.u16 	%rs3, [%r25];
	add.s16 	%rs12, %rs3, 1;
	st.shared.u16 	[%r25], %rs12;
	// begin inline asm
	shr.b64 %rd141, %rd198, %r105;
	// end inline asm
	cvt.u32.u64 	%r159, %rd141;
	and.b32  	%r160, %r138, %r159;
	shl.b32 	%r161, %r160, 10;
	and.b32  	%r162, %r161, 31744;
	add.s32 	%r163, %r14, %r162;
	shr.u32 	%r164, %r160, 4;
	and.b32  	%r165, %r164, 268435454;
	add.s32 	%r26, %r163, %r165;
	ld.shared.u16 	%rs4, [%r26];
	add.s16 	%rs13, %rs4, 1;
	st.shared.u16 	[%r26], %rs13;
	// begin inline asm
	shr.b64 %rd143, %rd197, %r105;
	// end inline asm
	cvt.u32.u64 	%r166, %rd143;
	and.b32  	%r167, %r138, %r166;
	shl.b32 	%r168, %r167, 10;
	and.b32  	%r169, %r168, 31744;
	add.s32 	%r170, %r14, %r169;
	shr.u32 	%r171, %r167, 4;
	and.b32  	%r172, %r171, 268435454;
	add.s32 	%r27, %r170, %r172;
	ld.shared.u16 	%rs5, [%r27];
	add.s16 	%rs14, %rs5, 1;
	st.shared.u16 	[%r27], %rs14;
	// begin inline asm
	shr.b64 %rd145, %rd196, %r105;
	// end inline asm
	cvt.u32.u64 	%r173, %rd145;
	and.b32  	%r174, %r138, %r173;
	shl.b32 	%r175, %r174, 10;
	and.b32  	%r176, %r175, 31744;
	add.s32 	%r177, %r14, %r176;
	shr.u32 	%r178, %r174, 4;
	and.b32  	%r179, %r178, 268435454;
	add.s32 	%r28, %r177, %r179;
	ld.shared.u16 	%rs6, [%r28];
	add.s16 	%rs15, %rs6, 1;
	st.shared.u16 	[%r28], %rs15;
	// begin inline asm
	shr.b64 %rd147, %rd195, %r105;
	// end inline asm
	cvt.u32.u64 	%r180, %rd147;
	and.b32  	%r181, %r138, %r180;
	shl.b32 	%r182, %r181, 10;
	and.b32  	%r183, %r182, 31744;
	add.s32 	%r184, %r14, %r183;
	shr.u32 	%r185, %r181, 4;
	and.b32  	%r186, %r185, 268435454;
	add.s32 	%r29, %r184, %r186;
	ld.shared.u16 	%rs7, [%r29];
	add.s16 	%rs16, %rs7, 1;
	st.shared.u16 	[%r29], %rs16;
	// begin inline asm
	shr.b64 %rd149, %rd194, %r105;
	// end inline asm
	cvt.u32.u64 	%r187, %rd149;
	and.b32  	%r188, %r138, %r187;
	shl.b32 	%r189, %r188, 10;
	and.b32  	%r190, %r189, 31744;
	add.s32 	%r191, %r14, %r190;
	shr.u32 	%r192, %r188, 4;
	and.b32  	%r193, %r192, 268435454;
	add.s32 	%r30, %r191, %r193;
	ld.shared.u16 	%rs8, [%r30];
	add.s16 	%rs17, %rs8, 1;
	st.shared.u16 	[%r30], %rs17;
	// begin inline asm
	shr.b64 %rd151, %rd193, %r105;
	// end inline asm
	cvt.u32.u64 	%r194, %rd151;
	and.b32  	%r195, %r138, %r194;
	shl.b32 	%r196, %r195, 10;
	and.b32  	%r197, %r196, 31744;
	add.s32 	%r198, %r14, %r197;
	shr.u32 	%r199, %r195, 4;
	and.b32  	%r200, %r199, 268435454;
	add.s32 	%r31, %r198, %r200;
	ld.shared.u16 	%rs9, [%r31];
	add.s16 	%rs18, %rs9, 1;
	st.shared.u16 	[%r31], %rs18;
	bar.sync 	0;
	ld.shared.u32 	%r32, [%r15];
	ld.shared.u32 	%r201, [%r15+4];
	ld.shared.u32 	%r202, [%r15+8];
	ld.shared.u32 	%r203, [%r15+12];
	ld.shared.u32 	%r204, [%r15+16];
	ld.shared.u32 	%r205, [%r15+20];
	ld.shared.u32 	%r206, [%r15+24];
	ld.shared.u32 	%r207, [%r15+28];
	ld.shared.u32 	%r208, [%r15+32];
	ld.shared.u32 	%r209, [%r15+36];
	ld.shared.u32 	%r210, [%r15+40];
	ld.shared.u32 	%r211, [%r15+44];
	ld.shared.u32 	%r212, [%r15+48];
	ld.shared.u32 	%r213, [%r15+52];
	ld.shared.u32 	%r214, [%r15+56];
	ld.shared.u32 	%r215, [%r15+60];
	ld.shared.u32 	%r216, [%r15+64];
	ld.shared.u32 	%r217, [%r15+68];
	ld.shared.u32 	%r218, [%r15+72];
	ld.shared.u32 	%r219, [%r15+76];
	ld.shared.u32 	%r220, [%r15+80];
	ld.shared.u32 	%r221, [%r15+84];
	ld.shared.u32 	%r222, [%r15+88];
	ld.shared.u32 	%r223, [%r15+92];
	ld.shared.u32 	%r224, [%r15+96];
	ld.shared.u32 	%r225, [%r15+100];
	ld.shared.u32 	%r226, [%r15+104];
	ld.shared.u32 	%r227, [%r15+108];
	ld.shared.u32 	%r228, [%r15+112];
	ld.shared.u32 	%r229, [%r15+116];
	ld.shared.u32 	%r230, [%r15+120];
	ld.shared.u32 	%r231, [%r15+124];
	ld.shared.u32 	%r232, [%r15+128];
	add.s32 	%r33, %r201, %r32;
	add.s32 	%r34, %r202, %r33;
	add.s32 	%r35, %r203, %r34;
	add.s32 	%r36, %r204, %r35;
	add.s32 	%r37, %r205, %r36;
	add.s32 	%r38, %r206, %r37;
	add.s32 	%r39, %r207, %r38;
	add.s32 	%r40, %r208, %r39;
	add.s32 	%r41, %r209, %r40;
	add.s32 	%r42, %r210, %r41;
	add.s32 	%r43, %r211, %r42;
	add.s32 	%r44, %r212, %r43;
	add.s32 	%r45, %r213, %r44;
	add.s32 	%r46, %r214, %r45;
	add.s32 	%r47, %r215, %r46;
	add.s32 	%r48, %r216, %r47;
	add.s32 	%r49, %r217, %r48;
	add.s32 	%r50, %r218, %r49;
	add.s32 	%r51, %r219, %r50;
	add.s32 	%r52, %r220, %r51;
	add.s32 	%r53, %r221, %r52;
	add.s32 	%r54, %r222, %r53;
	add.s32 	%r55, %r223, %r54;
	add.s32 	%r56, %r224, %r55;
	add.s32 	%r57, %r225, %r56;
	add.s32 	%r58, %r226, %r57;
	add.s32 	%r59, %r227, %r58;
	add.s32 	%r60, %r228, %r59;
	add.s32 	%r61, %r229, %r60;
	add.s32 	%r62, %r230, %r61;
	add.s32 	%r63, %r231, %r62;
	add.s32 	%r111, %r232, %r63;
	// begin inline asm
	mov.u32 %r106, %laneid;
	// end inline asm
	mov.b32 	%r109, 1;
	mov.b32 	%r136, -1;
	// begin inline asm
	{  .reg .u32 r0;  .reg .pred p;  shfl.sync.up.b32 r0|p, %r111, %r109, %r134, %r136;  @p add.u32 r0, r0, %r111;  mov.u32 %r107, r0;}
	// end inline asm
	mov.b32 	%r115, 2;
	// begin inline asm
	{  .reg .u32 r0;  .reg .pred p;  shfl.sync.up.b32 r0|p, %r107, %r115, %r134, %r136;  @p add.u32 r0, r0, %r107;  mov.u32 %r113, r0;}
	// end inline asm
	mov.b32 	%r121, 4;
	// begin inline asm
	{  .reg .u32 r0;  .reg .pred p;  shfl.sync.up.b32 r0|p, %r113, %r121, %r134, %r136;  @p add.u32 r0, r0, %r113;  mov.u32 %r119, r0;}
	// end inline asm
	mov.b32 	%r127, 8;
	// begin inline asm
	{  .reg .u32 r0;  .reg .pred p;  shfl.sync.up.b32 r0|p, %r119, %r127, %r134, %r136;  @p add.u32 r0, r0, %r119;  mov.u32 %r125, r0;}
	// end inline asm
	mov.b32 	%r133, 16;
	// begin inline asm
	{  .reg .u32 r0;  .reg .pred p;  shfl.sync.up.b32 r0|p, %r125, %r133, %r134, %r136;  @p add.u32 r0, r0, %r125;  mov.u32 %r131, r0;}
	// end inline asm
	setp.ne.s32 	%p21, %r106, 31;
	@%p21 bra 	$L__BB41_39;
	st.shared.u32 	[%r16], %r131;
$L__BB41_39:
	sub.s32 	%r233, %r131, %r111;
	setp.gt.u32 	%p22, %r2, 31;
	setp.eq.s32 	%p23, %r13, 7;
	setp.eq.s32 	%p24, %r13, 6;
	setp.eq.s32 	%p25, %r13, 5;
	setp.eq.s32 	%p26, %r13, 4;
	setp.eq.s32 	%p27, %r13, 3;
	setp.eq.s32 	%p28, %r13, 2;
	setp.eq.s32 	%p29, %r13, 1;
	bar.sync 	0;
	ld.shared.v4.u32 	{%r234, %r235, %r236, %r237}, [_ZZN3cub18CUB_300001_SM_10006detail10radix_sort31DeviceRadixSortSingleTileKernelINS1_5radix10policy_hubIxxyE10Policy1000ELNS0_9SortOrderE0ExxyNS1_21identity_decomposer_tEEEvPKT1_PSA_PKT2_PSE_T3_iiT4_E12temp_storage+33792];
	selp.b32 	%r238, %r234, %r358, %p29;
	add.s32 	%r239, %r235, %r234;
	selp.b32 	%r240, %r239, %r238, %p28;
	add.s32 	%r241, %r239, %r236;
	selp.b32 	%r242, %r241, %r240, %p27;
	add.s32 	%r243, %r241, %r237;
	selp.b32 	%r244, %r243, %r242, %p26;
	ld.shared.v4.u32 	{%r245, %r246, %r247, %r248}, [_ZZN3cub18CUB_300001_SM_10006detail10radix_sort31DeviceRadixSortSingleTileKernelINS1_5radix10policy_hubIxxyE10Policy1000ELNS0_9SortOrderE0ExxyNS1_21identity_decomposer_tEEEvPKT1_PSA_PKT2_PSE_T3_iiT4_E12temp_storage+33808];
	add.s32 	%r249, %r243, %r245;
	selp.b32 	%r250, %r249, %r244, %p25;
	add.s32 	%r251, %r249, %r246;
	selp.b32 	%r252, %r251, %r250, %p24;
	add.s32 	%r253, %r251, %r247;
	selp.b32 	%r358, %r253, %r252, %p23;
	add.s32 	%r68, %r253, %r248;
	setp.ne.s32 	%p30, %r106, 0;
	selp.b32 	%r254, %r233, 0, %p30;
	add.s32 	%r255, %r358, %r254;
	or.pred  	%p31, %p22, %p30;
	selp.b32 	%r359, %r255, %r233, %p22;
	@%p31 bra 	$L__BB41_41;
	shl.b32 	%r359, %r68, 16;
	st.shared.u32 	[_ZZN3cub18CUB_300001_SM_10006detail10radix_sort31DeviceRadixSortSingleTileKernelINS1_5radix10policy_hubIxxyE10Policy1000ELNS0_9SortOrderE0ExxyNS1_21identity_decomposer_tEEEvPKT1_PSA_PKT2_PSE_T3_iiT4_E12temp_storage+33832], %r359;
$L__BB41_41:
	setp.eq.s32 	%p32, %r2, 0;
	bar.sync 	0;
	ld.shared.u32 	%r256, [_ZZN3cub18CUB_300001_SM_10006detail10radix_sort31DeviceRadixSortSingleTileKernelINS1_5radix10policy_hubIxxyE10Policy1000ELNS0_9SortOrderE0ExxyNS1_21identity_decomposer_tEEEvPKT1_PSA_PKT2_PSE_T3_iiT4_E12temp_storage+33832];
	selp.b32 	%r257, 0, %r256, %p32;
	add.s32 	%r258, %r359, %r257;
	add.s32 	%r259, %r32, %r258;
	add.s32 	%r260, %r33, %r258;
	add.s32 	%r261, %r34, %r258;
	add.s32 	%r262, %r35, %r258;
	add.s32 	%r263, %r36, %r258;
	add.s32 	%r264, %r37, %r258;
	add.s32 	%r265, %r38, %r258;
	add.s32 	%r266, %r39, %r258;
	add.s32 	%r267, %r40, %r258;
	add.s32 	%r268, %r41, %r258;
	add.s32 	%r269, %r42, %r258;
	add.s32 	%r270, %r43, %r258;
	add.s32 	%r271, %r44, %r258;
	add.s32 	%r272, %r45, %r258;
	add.s32 	%r273, %r46, %r258;
	add.s32 	%r274, %r47, %r258;
	add.s32 	%r275, %r48, %r258;
	add.s32 	%r276, %r49, %r258;
	add.s32 	%r277, %r50, %r258;
	add.s32 	%r278, %r51, %r258;
	add.s32 	%r279, %r52, %r258;
	add.s32 	%r280, %r53, %r258;
	add.s32 	%r281, %r54, %r258;
	add.s32 	%r282, %r55, %r258;
	add.s32 	%r283, %r56, %r258;
	add.s32 	%r284, %r57, %r258;
	add.s32 	%r285, %r58, %r258;
	add.s32 	%r286, %r59, %r258;
	add.s32 	%r287, %r60, %r258;
	add.s32 	%r288, %r61, %r258;
	add.s32 	%r289, %r62, %r258;
	add.s32 	%r290, %r63, %r258;
	st.shared.u32 	[%r15], %r258;
	st.shared.u32 	[%r15+4], %r259;
	st.shared.u32 	[%r15+8], %r260;
	st.shared.u32 	[%r15+12], %r261;
	st.shared.u32 	[%r15+16], %r262;
	st.shared.u32 	[%r15+20], %r263;
	st.shared.u32 	[%r15+24], %r264;
	st.shared.u32 	[%r15+28], %r265;
	st.shared.u32 	[%r15+32], %r266;
	st.shared.u32 	[%r15+36], %r267;
	st.shared.u32 	[%r15+40], %r268;
	st.shared.u32 	[%r15+44], %r269;
	st.shared.u32 	[%r15+48], %r270;
	st.shared.u32 	[%r15+52], %r271;
	st.shared.u32 	[%r15+56], %r272;
	st.shared.u32 	[%r15+60], %r273;
	st.shared.u32 	[%r15+64], %r274;
	st.shared.u32 	[%r15+68], %r275;
	st.shared.u32 	[%r15+72], %r276;
	st.shared.u32 	[%r15+76], %r277;
	st.shared.u32 	[%r15+80], %r278;
	st.shared.u32 	[%r15+84], %r279;
	st.shared.u32 	[%r15+88], %r280;
	st.shared.u32 	[%r15+92], %r281;
	st.shared.u32 	[%r15+96], %r282;
	st.shared.u32 	[%r15+100], %r283;
	st.shared.u32 	[%r15+104], %r284;
	st.shared.u32 	[%r15+108], %r285;
	st.shared.u32 	[%r15+112], %r286;
	st.shared.u32 	[%r15+116], %r287;
	st.shared.u32 	[%r15+120], %r288;
	st.shared.u32 	[%r15+124], %r289;
	st.shared.u32 	[%r15+128], %r290;
	bar.sync 	0;
	cvt.u32.u16 	%r291, %rs1;
	ld.shared.u16 	%r292, [%r23];
	add.s32 	%r72, %r292, %r291;
	cvt.u32.u16 	%r293, %rs2;
	ld.shared.u16 	%r294, [%r24];
	add.s32 	%r73, %r294, %r293;
	cvt.u32.u16 	%r295, %rs3;
	ld.shared.u16 	%r296, [%r25];
	add.s32 	%r74, %r296, %r295;
	cvt.u32.u16 	%r297, %rs4;
	ld.shared.u16 	%r298, [%r26];
	add.s32 	%r75, %r298, %r297;
	cvt.u32.u16 	%r299, %rs5;
	ld.shared.u16 	%r300, [%r27];
	add.s32 	%r76, %r300, %r299;
	cvt.u32.u16 	%r301, %rs6;
	ld.shared.u16 	%r302, [%r28];
	add.s32 	%r77, %r302, %r301;
	cvt.u32.u16 	%r303, %rs7;
	ld.shared.u16 	%r304, [%r29];
	add.s32 	%r78, %r304, %r303;
	cvt.u32.u16 	%r305, %rs8;
	ld.shared.u16 	%r306, [%r30];
	add.s32 	%r79, %r306, %r305;
	cvt.u32.u16 	%r307, %rs9;
	ld.shared.u16 	%r308, [%r31];
	add.s32 	%r80, %r308, %r307;
	bar.sync 	0;
	setp.lt.s32 	%p33, %r357, %r85;
	@%p33 bra 	$L__BB41_61;
	cvt.u64.u32 	%rd153, %r2;
	shl.b32 	%r309, %r72, 3;
	mov.u32 	%r310, _ZZN3cub18CUB_300001_SM_10006detail10radix_sort31DeviceRadixSortSingleTileKernelINS1_5radix10policy_hubIxxyE10Policy1000ELNS0_9SortOrderE0ExxyNS1_21identity_decomposer_tEEEvPKT1_PSA_PKT2_PSE_T3_iiT4_E12temp_storage;
	add.s32 	%r311, %r310, %r309;
	st.shared.u64 	[%r311], %rd201;
	shl.b32 	%r312, %r73, 3;
	add.s32 	%r313, %r310, %r312;
	st.shared.u64 	[%r313], %rd200;
	shl.b32 	%r314, %r74, 3;
	add.s32 	%r315, %r310, %r314;
	st.shared.u64 	[%r315], %rd199;
	shl.b32 	%r316, %r75, 3;
	add.s32 	%r317, %r310, %r316;
	st.shared.u64 	[%r317], %rd198;
	shl.b32 	%r318, %r76, 3;
	add.s32 	%r319, %r310, %r318;
	st.shared.u64 	[%r319], %rd197;
	shl.b32 	%r320, %r77, 3;
	add.s32 	%r321, %r310, %r320;
	st.shared.u64 	[%r321], %rd196;
	shl.b32 	%r322, %r78, 3;
	add.s32 	%r323, %r310, %r322;
	st.shared.u64 	[%r323], %rd195;
	shl.b32 	%r324, %r79, 3;
	add.s32 	%r325, %r310, %r324;
	st.shared.u64 	[%r325], %rd194;
	shl.b32 	%r326, %r80, 3;
	add.s32 	%r327, %r310, %r326;
	st.shared.u64 	[%r327], %rd193;
	bar.sync 	0;
	shl.b32 	%r328, %r2, 6;
	sub.s32 	%r81, %r17, %r328;
	ld.shared.u64 	%rd58, [%r81];
	ld.shared.u64 	%rd59, [%r81+2048];
	ld.shared.u64 	%rd60, [%r81+4096];
	ld.shared.u64 	%rd61, [%r81+6144];
	ld.shared.u64 	%rd62, [%r81+8192];
	ld.shared.u64 	%rd63, [%r81+10240];
	ld.shared.u64 	%rd64, [%r81+12288];
	ld.shared.u64 	%rd65, [%r81+14336];
	ld.shared.u64 	%rd66, [%r81+16384];
	bar.sync 	0;
	st.shared.u64 	[%r311], %rd210;
	st.shared.u64 	[%r313], %rd209;
	st.shared.u64 	[%r315], %rd208;
	st.shared.u64 	[%r317], %rd207;
	st.shared.u64 	[%r319], %rd206;
	st.shared.u64 	[%r321], %rd205;
	st.shared.u64 	[%r323], %rd204;
	st.shared.u64 	[%r325], %rd203;
	st.shared.u64 	[%r327], %rd202;
	bar.sync 	0;
	ld.shared.u64 	%rd67, [%r81+2048];
	ld.shared.u64 	%rd68, [%r81+4096];
	ld.shared.u64 	%rd69, [%r81+6144];
	ld.shared.u64 	%rd70, [%r81+8192];
	ld.shared.u64 	%rd71, [%r81+10240];
	ld.shared.u64 	%rd72, [%r81+12288];
	ld.shared.u64 	%rd73, [%r81+14336];
	ld.shared.u64 	%rd74, [%r81+16384];
	setp.gt.u64 	%p34, %rd20, %rd153;
	cvta.to.global.u64 	%rd154, %rd95;
	mul.wide.u32 	%rd155, %r2, 8;
	add.s64 	%rd75, %rd154, %rd155;
	cvta.to.global.u64 	%rd156, %rd97;
	add.s64 	%rd76, %rd156, %rd155;
	@%p34 bra 	$L__BB41_43;
	bra.uni 	$L__BB41_44;
$L__BB41_43:
	xor.b64  	%rd157, %rd58, -9223372036854775808;
	ld.shared.u64 	%rd158, [%r81];
	st.global.u64 	[%rd75], %rd157;
	st.global.u64 	[%rd76], %rd158;
$L__BB41_44:
	add.s32 	%r329, %r2, 256;
	cvt.u64.u32 	%rd159, %r329;
	setp.le.u64 	%p35, %rd20, %rd159;
	@%p35 bra 	$L__BB41_46;
	xor.b64  	%rd160, %rd59, -9223372036854775808;
	st.global.u64 	[%rd75+2048], %rd160;
	st.global.u64 	[%rd76+2048], %rd67;
$L__BB41_46:
	add.s32 	%r330, %r2, 512;
	cvt.u64.u32 	%rd161, %r330;
	setp.le.u64 	%p36, %rd20, %rd161;
	@%p36 bra 	$L__BB41_48;
	xor.b64  	%rd162, %rd60, -9223372036854775808;
	st.global.u64 	[%rd75+4096], %rd162;
	st.global.u64 	[%rd76+4096], %rd68;
$L__BB41_48:
	add.s32 	%r331, %r2, 768;
	cvt.u64.u32 	%rd163, %r331;
	setp.le.u64 	%p37, %rd20, %rd163;
	@%p37 bra 	$L__BB41_50;
	xor.b64  	%rd164, %rd61, -9223372036854775808;
	st.global.u64 	[%rd75+6144], %rd164;
	st.global.u64 	[%rd76+6144], %rd69;
$L__BB41_50:
	or.b32  	%r332, %r2, 1024;
	cvt.u64.u32 	%rd165, %r332;
	setp.le.u64 	%p38, %rd20, %rd165;
	@%p38 bra 	$L__BB41_52;
	xor.b64  	%rd166, %rd62, -9223372036854775808;
	st.global.u64 	[%rd75+8192], %rd166;
	st.global.u64 	[%rd76+8192], %rd70;
$L__BB41_52:
	add.s32 	%r333, %r2, 1280;
	cvt.u64.u32 	%rd167, %r333;
	setp.le.u64 	%p39, %rd20, %rd167;
	@%p39 bra 	$L__BB41_54;
	xor.b64  	%rd168, %rd63, -9223372036854775808;
	st.global.u64 	[%rd75+10240], %rd168;
	st.global.u64 	[%rd76+10240], %rd71;
$L__BB41_54:
	add.s32 	%r334, %r2, 1536;
	cvt.u64.u32 	%rd169, %r334;
	setp.le.u64 	%p40, %rd20, %rd169;
	@%p40 bra 	$L__BB41_56;
	xor.b64  	%rd170, %rd64, -9223372036854775808;
	st.global.u64 	[%rd75+12288], %rd170;
	st.global.u64 	[%rd76+12288], %rd72;
$L__BB41_56:
	add.s32 	%r335, %r2, 1792;
	cvt.u64.u32 	%rd171, %r335;
	setp.le.u64 	%p41, %rd20, %rd171;
	@%p41 bra 	$L__BB41_58;
	xor.b64  	%rd172, %rd65, -9223372036854775808;
	st.global.u64 	[%rd75+14336], %rd172;
	st.global.u64 	[%rd76+14336], %rd73;
$L__BB41_58:
	or.b32  	%r336, %r2, 2048;
	cvt.u64.u32 	%rd173, %r336;
	setp.le.u64 	%p42, %rd20, %rd173;
	@%p42 bra 	$L__BB41_60;
	xor.b64  	%rd174, %rd66, -9223372036854775808;
	st.global.u64 	[%rd75+16384], %rd174;
	st.global.u64 	[%rd76+16384], %rd74;
$L__BB41_60:
	ret;
$L__BB41_61:
	shl.b32 	%r337, %r72, 3;
	mov.u32 	%r338, _ZZN3cub18CUB_300001_SM_10006detail10radix_sort31DeviceRadixSortSingleTileKernelINS1_5radix10policy_hubIxxyE10Policy1000ELNS0_9SortOrderE0ExxyNS1_21identity_decomposer_tEEEvPKT1_PSA_PKT2_PSE_T3_iiT4_E12temp_storage;
	add.s32 	%r339, %r338, %r337;
	st.shared.u64 	[%r339], %rd201;
	shl.b32 	%r340, %r73, 3;
	add.s32 	%r341, %r338, %r340;
	st.shared.u64 	[%r341], %rd200;
	shl.b32 	%r342, %r74, 3;
	add.s32 	%r343, %r338, %r342;
	st.shared.u64 	[%r343], %rd199;
	shl.b32 	%r344, %r75, 3;
	add.s32 	%r345, %r338, %r344;
	st.shared.u64 	[%r345], %rd198;
	shl.b32 	%r346, %r76, 3;
	add.s32 	%r347, %r338, %r346;
	st.shared.u64 	[%r347], %rd197;
	shl.b32 	%r348, %r77, 3;
	add.s32 	%r349, %r338, %r348;
	st.shared.u64 	[%r349], %rd196;
	shl.b32 	%r350, %r78, 3;
	add.s32 	%r351, %r338, %r350;
	st.shared.u64 	[%r351], %rd195;
	shl.b32 	%r352, %r79, 3;
	add.s32 	%r353, %r338, %r352;
	st.shared.u64 	[%r353], %rd194;
	shl.b32 	%r354, %r80, 3;
	add.s32 	%r355, %r338, %r354;
	st.shared.u64 	[%r355], %rd193;
	bar.sync 	0;
	ld.shared.u64 	%rd201, [%r17];
	ld.shared.u64 	%rd200, [%r17+8];
	ld.shared.u64 	%rd199, [%r17+16];
	ld.shared.u64 	%rd198, [%r17+24];
	ld.shared.u64 	%rd197, [%r17+32];
	ld.shared.u64 	%rd196, [%r17+40];
	ld.shared.u64 	%rd195, [%r17+48];
	ld.shared.u64 	%rd194, [%r17+56];
	ld.shared.u64 	%rd193, [%r17+64];
	bar.sync 	0;
	st.shared.u64 	[%r339], %rd210;
	st.shared.u64 	[%r341], %rd209;
	st.shared.u64 	[%r343], %rd208;
	st.shared.u64 	[%r345], %rd207;
	st.shared.u64 	[%r347], %rd206;
	st.shared.u64 	[%r349], %rd205;
	st.shared.u64 	[%r351], %rd204;
	st.shared.u64 	[%r353], %rd203;
	st.shared.u64 	[%r355], %rd202;
	bar.sync 	0;
	ld.shared.u64 	%rd210, [%r17];
	ld.shared.u64 	%rd209, [%r17+8];
	ld.shared.u64 	%rd208, [%r17+16];
	ld.shared.u64 	%rd207, [%r17+24];
	ld.shared.u64 	%rd206, [%r17+32];
	ld.shared.u64 	%rd205, [%r17+40];
	ld.shared.u64 	%rd204, [%r17+48];
	ld.shared.u64 	%rd203, [%r17+56];
	ld.shared.u64 	%rd202, [%r17+64];
	bar.sync 	0;
	add.s32 	%r357, %r357, 6;
	add.s32 	%r356, %r356, -6;
	bra.uni 	$L__BB41_37;

}
	// .globl	_ZN3cub18CUB_300001_SM_10006detail10radix_sort30DeviceRadixSortHistogramKernelINS1_5radix10policy_hubIxxyE10Policy1000ELNS0_9SortOrderE0ExyNS1_21identity_decomposer_tEEEvPT2_PKT1_SA_iiT3_
.visible .entry _ZN3cub18CUB_300001_SM_10006detail10radix_sort30DeviceRadixSortHistogramKernelINS1_5radix10policy_hubIxxyE10Policy1000ELNS0_9SortOrderE0ExyNS1_21identity_decomposer_tEEEvPT2_PKT1_SA_iiT3_(
	.param .u64 .ptr .align 1 _ZN3cub18CUB_300001_SM_10006detail10radix_sort30DeviceRadixSortHistogramKernelINS1_5radix10policy_hubIxxyE10Policy1000ELNS0_9SortOrderE0ExyNS1_21identity_decomposer_tEEEvPT2_PKT1_SA_iiT3__param_0,
	.param .u64 .ptr .align 1 _ZN3cub18CUB_300001_SM_10006detail10radix_sort30DeviceRadixSortHistogramKernelINS1_5radix10policy_hubIxxyE10Policy1000ELNS0_9SortOrderE0ExyNS1_21identity_decomposer_tEEEvPT2_PKT1_SA_iiT3__param_1,
	.param .u64 _ZN3cub18CUB_300001_SM_10006detail10radix_sort30DeviceRadixSortHistogramKernelINS1_5radix10policy_hubIxxyE10Policy1000ELNS0_9SortOrderE0ExyNS1_21identity_decomposer_tEEEvPT2_PKT1_SA_iiT3__param_2,
	.param .u32 _ZN3cub18CUB_300001_SM_10006detail10radix_sort30DeviceRadixSortHistogramKernelINS1_5radix10policy_hubIxxyE10Policy1000ELNS0_9SortOrderE0ExyNS1_21identity_decomposer_tEEEvPT2_PKT1_SA_iiT3__param_3,
	.param .u32 _ZN3cub18CUB_300001_SM_10006detail10radix_sort30DeviceRadixSortHistogramKernelINS1_5radix10policy_hubIxxyE10Policy1000ELNS0_9SortOrderE0ExyNS1_21identity_decomposer_tEEEvPT2_PKT1_SA_iiT3__param_4,
	.param .align 1 .b8 _ZN3cub18CUB_300001_SM_10006detail10radix_sort30DeviceRadixSortHistogramKernelINS1_5radix10policy_hubIxxyE10Policy1000ELNS0_9SortOrderE0ExyNS1_21identity_decomposer_tEEEvPT2_PKT1_SA_iiT3__param_5[1]
)
.maxntid 128
{
	.reg .pred 	%p<91>;
	.reg .b32 	%r<362>;
	.reg .b64 	%rd<279>;
	// demoted variable
	.shared .align 4 .b8 _ZZN3cub18CUB_300001_SM_10006detail10radix_sort30DeviceRadixSortHistogramKernelINS1_5radix10policy_hubIxxyE10Policy1000ELNS0_9SortOrderE0ExyNS1_21identity_decomposer_tEEEvPT2_PKT1_SA_iiT3_E12temp_storage[8192];
	ld.param.u64 	%rd97, [_ZN3cub18CUB_300001_SM_10006detail10radix_sort30DeviceRadixSortHistogramKernelINS1_5radix10policy_hubIxxyE10Policy1000ELNS0_9SortOrderE0ExyNS1_21identity_decomposer_tEEEvPT2_PKT1_SA_iiT3__param_0];
	ld.param.u64 	%rd98, [_ZN3cub18CUB_300001_SM_10006detail10radix_sort30DeviceRadixSortHistogramKernelINS1_5radix10policy_hubIxxyE10Policy1000ELNS0_9SortOrderE0ExyNS1_21identity_decomposer_tEEEvPT2_PKT1_SA_iiT3__param_1];
	ld.param.u64 	%rd96, [_ZN3cub18CUB_300001_SM_10006detail10radix_sort30DeviceRadixSortHistogramKernelINS1_5radix10policy_hubIxxyE10Policy1000ELNS0_9SortOrderE0ExyNS1_21identity_decomposer_tEEEvPT2_PKT1_SA_iiT3__param_2];
	ld.param.u32 	%r93, [_ZN3cub18CUB_300001_SM_10006detail10radix_sort30DeviceRadixSortHistogramKernelINS1_5radix10policy_hubIxxyE10Policy1000ELNS0_9SortOrderE0ExyNS1_21identity_decomposer_tEEEvPT2_PKT1_SA_iiT3__param_3];
	ld.param.u32 	%r94, [_ZN3cub18CUB_300001_SM_10006detail10radix_sort30DeviceRadixSortHistogramKernelINS1_5radix10policy_hubIxxyE10Policy1000ELNS0_9SortOrderE0ExyNS1_21identity_decomposer_tEEEvPT2_PKT1_SA_iiT3__param_4];
	cvta.to.global.u64 	%rd1, %rd98;
	cvta.to.global.u64 	%rd2, %rd97;
	setp.eq.s64 	%p2, %rd96, 0;
	@%p2 bra 	$L__BB42_153;
	sub.s32 	%r95, %r94, %r93;
	add.s32 	%r96, %r95, 7;
	shr.s32 	%r97, %r96, 31;
	shr.u32 	%r98, %r97, 29;
	add.s32 	%r99, %r96, %r98;
	shr.s32 	%r100, %r99, 3;
	mov.u32 	%r101, %tid.x;
	setp.gt.u32 	%p3, %r101, 255;
	setp.lt.s32 	%p4, %r96, 8;
	mov.u32 	%r102, %ctaid.x;
	shl.b32 	%r103, %r102, 11;
	cvt.u64.u32 	%rd3, %r103;
	mov.u32 	%r104, %nctaid.x;
	shl.b32 	%r105, %r104, 11;
	cvt.u64.u32 	%rd4, %r105;
	add.s32 	%r1, %r100, -1;
	and.b32  	%r2, %r100, 15;
	and.b32  	%r3, %r100, 7;
	add.s32 	%r4, %r3, -1;
	and.b32  	%r5, %r100, 3;
	or.pred  	%p1, %p3, %p4;
	shl.b32 	%r106, %r101, 2;
	mov.u32 	%r107, _ZZN3cub18CUB_300001_SM_10006detail10radix_sort30DeviceRadixSortHistogramKernelINS1_5radix10policy_hubIxxyE10Policy1000ELNS0_9SortOrderE0ExyNS1_21identity_decomposer_tEEEvPT2_PKT1_SA_iiT3_E12temp_storage;
	add.s32 	%r6, %r107, %r106;
	and.b32  	%r7, %r100, 268435440;
	cvt.u64.u32 	%rd5, %r101;
	add.s32 	%r8, %r101, 128;
	add.s32 	%r9, %r101, 256;
	add.s32 	%r10, %r101, 512;
	add.s32 	%r11, %r101, 640;
	add.s32 	%r12, %r101, 768;
	add.s32 	%r13, %r101, 1920;
	and.b32  	%r14, %r100, 268435448;
	and.b32  	%r15, %r100, 1;
	neg.s32 	%r16, %r7;
	add.s32 	%r17, %r6, 8192;
	add.s64 	%rd100, %rd96, -1;
	shr.u64 	%rd101, %rd100, 30;
	add.s64 	%rd102, %rd101, 1;
	min.u64 	%rd6, %rd102, %rd96;
	mov.b64 	%rd246, 0;
$L__BB42_2:
	@%p1 bra 	$L__BB42_30;
	setp.lt.u32 	%p5, %r1, 15;
	mov.b32 	%r346, 0;
	@%p5 bra 	$L__BB42_6;
	mov.u32 	%r343, %r17;
	mov.u32 	%r344, %r16;
$L__BB42_5:
	.pragma "nounroll";
	mov.b32 	%r109, 0;
	st.shared.u32 	[%r343+-8192], %r109;
	st.shared.u32 	[%r343+-7168], %r109;
	st.shared.u32 	[%r343+-6144], %r109;
	st.shared.u32 	[%r343+-5120], %r109;
	st.shared.u32 	[%r343+-4096], %r109;
	st.shared.u32 	[%r343+-3072], %r109;
	st.shared.u32 	[%r343+-2048], %r109;
	st.shared.u32 	[%r343+-1024], %r109;
	st.shared.u32 	[%r343], %r109;
	st.shared.u32 	[%r343+1024], %r109;
	st.shared.u32 	[%r343+2048], %r109;
	st.shared.u32 	[%r343+3072], %r109;
	st.shared.u32 	[%r343+4096], %r109;
	st.shared.u32 	[%r343+5120], %r109;
	st.shared.u32 	[%r343+6144], %r109;
	st.shared.u32 	[%r343+7168], %r109;
	add.s32 	%r344, %r344, 16;
	add.s32 	%r343, %r343, 16384;
	setp.ne.s32 	%p6, %r344, 0;
	mov.u32 	%r346, %r7;
	@%p6 bra 	$L__BB42_5;
$L__BB42_6:
	add.s32 	%r23, %r2, -1;
	setp.eq.s32 	%p7, %r2, 0;
	@%p7 bra 	$L__BB42_16;
	setp.lt.u32 	%p8, %r23, 7;
	@%p8 bra 	$L__BB42_9;
	shl.b32 	%r110, %r346, 10;
	add.s32 	%r111, %r6, %r110;
	mov.b32 	%r112, 0;
	st.shared.u32 	[%r111], %r112;
	st.shared.u32 	[%r111+1024], %r112;
	st.shared.u32 	[%r111+2048], %r112;
	st.shared.u32 	[%r111+3072], %r112;
	st.shared.u32 	[%r111+4096], %r112;
	st.shared.u32 	[%r111+5120], %r112;
	st.shared.u32 	[%r111+6144], %r112;
	st.shared.u32 	[%r111+7168], %r112;
	add.s32 	%r346, %r346, 8;
$L__BB42_9:
	setp.eq.s32 	%p9, %r3, 0;
	@%p9 bra 	$L__BB42_16;
	setp.lt.u32 	%p10, %r4, 3;
	@%p10 bra 	$L__BB42_12;
	shl.b32 	%r113, %r346, 10;
	add.s32 	%r114, %r6, %r113;
	mov.b32 	%r115, 0;
	st.shared.u32 	[%r114], %r115;
	st.shared.u32 	[%r114+1024], %r115;
	st.shared.u32 	[%r114+2048], %r115;
	st.shared.u32 	[%r114+3072], %r115;
	add.s32 	%r346, %r346, 4;
$L__BB42_12:
	setp.eq.s32 	%p11, %r5, 0;
	@%p11 bra 	$L__BB42_16;
	setp.eq.s32 	%p12, %r5, 1;
	shl.b32 	%r116, %r346, 10;
	add.s32 	%r28, %r6, %r116;
	mov.b32 	%r117, 0;
	st.shared.u32 	[%r28], %r117;
	@%p12 bra 	$L__BB42_16;
	setp.eq.s32 	%p13, %r5, 2;
	mov.b32 	%r118, 0;
	st.shared.u32 	[%r28+1024], %r118;
	@%p13 bra 	$L__BB42_16;
	mov.b32 	%r119, 0;
	st.shared.u32 	[%r28+2048], %r119;
$L__BB42_16:
	cvt.u32.u64 	%r120, %rd5;
	setp.gt.u32 	%p14, %r120, 127;
	@%p14 bra 	$L__BB42_30;
	setp.lt.u32 	%p15, %r1, 15;
	mov.b32 	%r350, 0;
	@%p15 bra 	$L__BB42_20;
	mov.b32 	%r348, 0;
$L__BB42_19:
	.pragma "nounroll";
	shl.b32 	%r123, %r348, 10;
	add.s32 	%r124, %r6, %r123;
	mov.b32 	%r125, 0;
	st.shared.u32 	[%r124+512], %r125;
	st.shared.u32 	[%r124+1536], %r125;
	st.shared.u32 	[%r124+2560], %r125;
	st.shared.u32 	[%r124+3584], %r125;
	st.shared.u32 	[%r124+4608], %r125;
	st.shared.u32 	[%r124+5632], %r125;
	st.shared.u32 	[%r124+6656], %r125;
	st.shared.u32 	[%r124+7680], %r125;
	st.shared.u32 	[%r124+8704], %r125;
	st.shared.u32 	[%r124+9728], %r125;
	st.shared.u32 	[%r124+10752], %r125;
	st.shared.u32 	[%r124+11776], %r125;
	st.shared.u32 	[%r124+12800], %r125;
	st.shared.u32 	[%r124+13824], %r125;
	st.shared.u32 	[%r124+14848], %r125;
	st.shared.u32 	[%r124+15872], %r125;
	add.s32 	%r348, %r348, 16;
	setp.ne.s32 	%p16, %r348, %r7;
	mov.u32 	%r350, %r7;
	@%p16 bra 	$L__BB42_19;
$L__BB42_20:
	setp.eq.s32 	%p17, %r2, 0;
	@%p17 bra 	$L__BB42_30;
	setp.lt.u32 	%p18, %r23, 7;
	@%p18 bra 	$L__BB42_23;
	shl.b32 	%r126, %r350, 10;
	add.s32 	%r127, %r6, %r126;
	mov.b32 	%r128, 0;
	st.shared.u32 	[%r127+512], %r128;
	st.shared.u32 	[%r127+1536], %r128;
	st.shared.u32 	[%r127+2560], %r128;
	st.shared.u32 	[%r127+3584], %r128;
	st.shared.u32 	[%r127+4608], %r128;
	st.shared.u32 	[%r127+5632], %r128;
	st.shared.u32 	[%r127+6656], %r128;
	st.shared.u32 	[%r127+7680], %r128;
	add.s32 	%r350, %r350, 8;
$L__BB42_23:
	setp.eq.s32 	%p19, %r3, 0;
	@%p19 bra 	$L__BB42_30;
	setp.lt.u32 	%p20, %r4, 3;
	@%p20 bra 	$L__BB42_26;
	shl.b32 	%r129, %r350, 10;
	add.s32 	%r130, %r6, %r129;
	mov.b32 	%r131, 0;
	st.shared.u32 	[%r130+512], %r131;
	st.shared.u32 	[%r130+1536], %r131;
	st.shared.u32 	[%r130+2560], %r131;
	st.shared.u32 	[%r130+3584], %r131;
	add.s32 	%r350, %r350, 4;
$L__BB42_26:
	setp.eq.s32 	%p21, %r5, 0;
	@%p21 bra 	$L__BB42_30;
	setp.eq.s32 	%p22, %r5, 1;
	shl.b32 	%r132, %r350, 10;
	add.s32 	%r36, %r6, %r132;
	mov.b32 	%r133, 0;
	st.shared.u32 	[%r36+512], %r133;
	@%p22 bra 	$L__BB42_30;
	setp.eq.s32 	%p23, %r5, 2;
	mov.b32 	%r134, 0;
	st.shared.u32 	[%r36+1536], %r134;
	@%p23 bra 	$L__BB42_30;
	mov.b32 	%r135, 0;
	st.shared.u32 	[%r36+2560], %r135;
$L__BB42_30:
	bar.sync 	0;
	bar.sync 	0;
	shl.b64 	%rd8, %rd246, 30;
	sub.s64 	%rd103, %rd96, %rd8;
	min.u64 	%rd9, %rd103, 1073741824;
	setp.le.u64 	%p24, %rd9, %rd3;
	@%p24 bra 	$L__BB42_70;
	mov.u64 	%rd247, %rd3;
$L__BB42_32:
	add.s64 	%rd11, %rd247, %rd8;
	sub.s64 	%rd12, %rd96, %rd11;
	setp.lt.u64 	%p25, %rd12, 2048;
	@%p25 bra 	$L__BB42_34;
	add.s64 	%rd122, %rd11, %rd5;
	shl.b64 	%rd123, %rd122, 3;
	add.s64 	%rd124, %rd1, %rd123;
	ld.global.u64 	%rd278, [%rd124];
	ld.global.u64 	%rd277, [%rd124+1024];
	ld.global.u64 	%rd276, [%rd124+2048];
	ld.global.u64 	%rd275, [%rd124+3072];
	ld.global.u64 	%rd274, [%rd124+4096];
	ld.global.u64 	%rd273, [%rd124+5120];
	ld.global.u64 	%rd272, [%rd124+6144];
	ld.global.u64 	%rd271, [%rd124+7168];
	ld.global.u64 	%rd270, [%rd124+8192];
	ld.global.u64 	%rd269, [%rd124+9216];
	ld.global.u64 	%rd268, [%rd124+10240];
	ld.global.u64 	%rd267, [%rd124+11264];
	ld.global.u64 	%rd266, [%rd124+12288];
	ld.global.u64 	%rd265, [%rd124+13312];
	ld.global.u64 	%rd264, [%rd124+14336];
	ld.global.u64 	%rd263, [%rd124+15360];
	bra.uni 	$L__BB42_66;
$L__BB42_34:
	cvt.u32.u64 	%r136, %rd5;
	cvt.u32.u64 	%r37, %rd12;
	setp.ge.s32 	%p26, %r136, %r37;
	add.s64 	%rd105, %rd11, %rd5;
	shl.b64 	%rd106, %rd105, 3;
	add.s64 	%rd29, %rd1, %rd106;
	mov.b64 	%rd278, 9223372036854775807;
	@%p26 bra 	$L__BB42_36;
	ld.global.u64 	%rd278, [%rd29];
$L__BB42_36:
	setp.ge.s32 	%p27, %r8, %r37;
	mov.b64 	%rd277, 9223372036854775807;
	@%p27 bra 	$L__BB42_38;
	ld.global.u64 	%rd277, [%rd29+1024];
$L__BB42_38:
	setp.ge.s32 	%p28, %r9, %r37;
	mov.b64 	%rd276, 9223372036854775807;
	@%p28 bra 	$L__BB42_40;
	ld.global.u64 	%rd276, [%rd29+2048];
$L__BB42_40:
	mov.u32 	%r137, %tid.x;
	add.s32 	%r138, %r137, 384;
	setp.ge.s32 	%p29, %r138, %r37;
	mov.b64 	%rd275, 9223372036854775807;
	@%p29 bra 	$L__BB42_42;
	ld.global.u64 	%rd275, [%rd29+3072];
$L__BB42_42:
	setp.ge.s32 	%p30, %r10, %r37;
	mov.b64 	%rd274, 9223372036854775807;
	@%p30 bra 	$L__BB42_44;
	ld.global.u64 	%rd274, [%rd29+4096];
$L__BB42_44:
	setp.ge.s32 	%p31, %r11, %r37;
	mov.b64 	%rd273, 9223372036854775807;
	@%p31 bra 	$L__BB42_46;
	ld.global.u64 	%rd273, [%rd29+5120];
$L__BB42_46:
	setp.ge.s32 	%p32, %r12, %r37;
	mov.b64 	%rd272, 9223372036854775807;
	@%p32 bra 	$L__BB42_48;
	ld.global.u64 	%rd272, [%rd29+6144];
$L__BB42_48:
	add.s32 	%r140, %r137, 896;
	setp.ge.s32 	%p33, %r140, %r37;
	mov.b64 	%rd271, 9223372036854775807;
	@%p33 bra 	$L__BB42_50;
	ld.global.u64 	%rd271, [%rd29+7168];
$L__BB42_50:
	or.b32  	%r142, %r137, 1024;
	setp.ge.s32 	%p34, %r142, %r37;
	mov.b64 	%rd270, 9223372036854775807;
	@%p34 bra 	$L__BB42_52;
	ld.global.u64 	%rd270, [%rd29+8192];
$L__BB42_52:
	add.s32 	%r144, %r137, 1152;
	setp.ge.s32 	%p35, %r144, %r37;
	mov.b64 	%rd269, 9223372036854775807;
	@%p35 bra 	$L__BB42_54;
	ld.global.u64 	%rd269, [%rd29+9216];
$L__BB42_54:
	add.s32 	%r146, %r137, 1280;
	setp.ge.s32 	%p36, %r146, %r37;
	mov.b64 	%rd268, 9223372036854775807;
	@%p36 bra 	$L__BB42_56;
	ld.global.u64 	%rd268, [%rd29+10240];
$L__BB42_56:
	add.s32 	%r148, %r137, 1408;
	setp.ge.s32 	%p37, %r148, %r37;
	mov.b64 	%rd267, 9223372036854775807;
	@%p37 bra 	$L__BB42_58;
	ld.global.u64 	%rd267, [%rd29+11264];
$L__BB42_58:
	add.s32 	%r150, %r137, 1536;
	setp.ge.s32 	%p38, %r150, %r37;
	mov.b64 	%rd266, 9223372036854775807;
	@%p38 bra 	$L__BB42_60;
	ld.global.u64 	%rd266, [%rd29+12288];
$L__BB42_60:
	add.s32 	%r152, %r137, 1664;
	setp.ge.s32 	%p39, %r152, %r37;
	mov.b64 	%rd265, 9223372036854775807;
	@%p39 bra 	$L__BB42_62;
	ld.global.u64 	%rd265, [%rd29+13312];
$L__BB42_62:
	add.s32 	%r154, %r137, 1792;
	setp.ge.s32 	%p40, %r154, %r37;
	mov.b64 	%rd264, 9223372036854775807;
	@%p40 bra 	$L__BB42_64;
	ld.global.u64 	%rd264, [%rd29+14336];
$L__BB42_64:
	setp.ge.s32 	%p41, %r13, %r37;
	mov.b64 	%rd263, 9223372036854775807;
	@%p41 bra 	$L__BB42_66;
	ld.global.u64 	%rd263, [%rd29+15360];
$L__BB42_66:
	setp.le.s32 	%p42, %r94, %r93;
	@%p42 bra 	$L__BB42_69;
	xor.b64  	%rd77, %rd263, -9223372036854775808;
	xor.b64  	%rd78, %rd264, -9223372036854775808;
	xor.b64  	%rd79, %rd265, -9223372036854775808;
	xor.b64  	%rd80, %rd266, -9223372036854775808;
	xor.b64  	%rd81, %rd267, -9223372036854775808;
	xor.b64  	%rd82, %rd268, -9223372036854775808;
	xor.b64  	%rd83, %rd269, -9223372036854775808;
	xor.b64  	%rd84, %rd270, -9223372036854775808;
	xor.b64  	%rd85, %rd271, -9223372036854775808;
	xor.b64  	%rd86, %rd272, -9223372036854775808;
	xor.b64  	%rd87, %rd273, -9223372036854775808;
	xor.b64  	%rd88, %rd274, -9223372036854775808;
	xor.b64  	%rd89, %rd275, -9223372036854775808;
	xor.b64  	%rd90, %rd276, -9223372036854775808;
	xor.b64  	%rd91, %rd277, -9223372036854775808;
	xor.b64  	%rd92, %rd278, -9223372036854775808;
	mov.b32 	%r352, 0;
	mov.u32 	%r353, %r93;
$L__BB42_68:
	sub.s32 	%r156, %r94, %r353;
	shl.b32 	%r157, %r352, 10;
	mov.u32 	%r158, _ZZN3cub18CUB_300001_SM_10006detail10radix_sort30DeviceRadixSortHistogramKernelINS1_5radix10policy_hubIxxyE10Policy1000ELNS0_9SortOrderE0ExyNS1_21identity_decomposer_tEEEvPT2_PKT1_SA_iiT3_E12temp_storage;
	add.s32 	%r159, %r158, %r157;
	min.s32 	%r160, %r156, 8;
	mov.b32 	%r161, -1;
	shl.b32 	%r162, %r161, %r160;
	not.b32 	%r163, %r162;
	shr.u64 	%rd125, %rd92, %r353;
	cvt.u32.u64 	%r164, %rd125;
	and.b32  	%r165, %r164, %r163;
	shl.b32 	%r166, %r165, 2;
	add.s32 	%r167, %r159, %r166;
	atom.shared.add.u32 	%r168, [%r167], 1;
	shr.u64 	%rd126, %rd91, %r353;
	cvt.u32.u64 	%r169, %rd126;
	and.b32  	%r170, %r169, %r163;
	shl.b32 	%r171, %r170, 2;
	add.s32 	%r172, %r159, %r171;
	atom.shared.add.u32 	%r173, [%r172], 1;
	shr.u64 	%rd127, %rd90, %r353;
	cvt.u32.u64 	%r174, %rd127;
	and.b32  	%r175, %r174, %r163;
	shl.b32 	%r176, %r175, 2;
	add.s32 	%r177, %r159, %r176;
	atom.shared.add.u32 	%r178, [%r177], 1;
	shr.u64 	%rd128, %rd89, %r353;
	cvt.u32.u64 	%r179, %rd128;
	and.b32  	%r180, %r179, %r163;
	shl.b32 	%r181, %r180, 2;
	add.s32 	%r182, %r159, %r181;
	atom.shared.add.u32 	%r183, [%r182], 1;
	shr.u64 	%rd129, %rd88, %r353;
	cvt.u32.u64 	%r184, %rd129;
	and.b32  	%r185, %r184, %r163;
	shl.b32 	%r186, %r185, 2;
	add.s32 	%r187, %r159, %r186;
	atom.shared.add.u32 	%r188, [%r187], 1;
	shr.u64 	%rd130, %rd87, %r353;
	cvt.u32.u64 	%r189, %rd130;
	and.b32  	%r190, %r189, %r163;
	shl.b32 	%r191, %r190, 2;
	add.s32 	%r192, %r159, %r191;
	atom.shared.add.u32 	%r193, [%r192], 1;
	shr.u64 	%rd131, %rd86, %r353;
	cvt.u32.u64 	%r194, %rd131;
	and.b32  	%r195, %r194, %r163;
	shl.b32 	%r196, %r195, 2;
	add.s32 	%r197, %r159, %r196;
	atom.shared.add.u32 	%r198, [%r197], 1;
	shr.u64 	%rd132, %rd85, %r353;
	cvt.u32.u64 	%r199, %rd132;
	and.b32  	%r200, %r199, %r163;
	shl.b32 	%r201, %r200, 2;
	add.s32 	%r202, %r159, %r201;
	atom.shared.add.u32 	%r203, [%r202], 1;
	shr.u64 	%rd133, %rd84, %r353;
	cvt.u32.u64 	%r204, %rd133;
	and.b32  	%r205, %r204, %r163;
	shl.b32 	%r206, %r205, 2;
	add.s32 	%r207, %r159, %r206;
	atom.shared.add.u32 	%r208, [%r207], 1;
	shr.u64 	%rd134, %rd83, %r353;
	cvt.u32.u64 	%r209, %rd134;
	and.b32  	%r210, %r209, %r163;
	shl.b32 	%r211, %r210, 2;
	add.s32 	%r212, %r159, %r211;
	atom.shared.add.u32 	%r213, [%r212], 1;
	shr.u64 	%rd135, %rd82, %r353;
	cvt.u32.u64 	%r214, %rd135;
	and.b32  	%r215, %r214, %r163;
	shl.b32 	%r216, %r215, 2;
	add.s32 	%r217, %r159, %r216;
	atom.shared.add.u32 	%r218, [%r217], 1;
	shr.u64 	%rd136, %rd81, %r353;
	cvt.u32.u64 	%r219, %rd136;
	and.b32  	%r220, %r219, %r163;
	shl.b32 	%r221, %r220, 2;
	add.s32 	%r222, %r159, %r221;
	atom.shared.add.u32 	%r223, [%r222], 1;
	shr.u64 	%rd137, %rd80, %r353;
	cvt.u32.u64 	%r224, %rd137;
	and.b32  	%r225, %r224, %r163;
	shl.b32 	%r226, %r225, 2;
	add.s32 	%r227, %r159, %r226;
	atom.shared.add.u32 	%r228, [%r227], 1;
	shr.u64 	%rd138, %rd79, %r353;
	cvt.u32.u64 	%r229, %rd138;
	and.b32  	%r230, %r229, %r163;
	shl.b32 	%r231, %r230, 2;
	add.s32 	%r232, %r159, %r231;
	atom.shared.add.u32 	%r233, [%r232], 1;
	shr.u64 	%rd139, %rd78, %r353;
	cvt.u32.u64 	%r234, %rd139;
	and.b32  	%r235, %r234, %r163;
	shl.b32 	%r236, %r235, 2;
	add.s32 	%r237, %r159, %r236;
	atom.shared.add.u32 	%r238, [%r237], 1;
	shr.u64 	%rd140, %rd77, %r353;
	cvt.u32.u64 	%r239, %rd140;
	and.b32  	%r240, %r239, %r163;
	shl.b32 	%r241, %r240, 2;
	add.s32 	%r242, %r159, %r241;
	atom.shared.add.u32 	%r243, [%r242], 1;
	add.s32 	%r353, %r353, 8;
	add.s32 	%r352, %r352, 1;
	setp.lt.s32 	%p43, %r353, %r94;
	@%p43 bra 	$L__BB42_68;
$L__BB42_69:
	add.s64 	%rd247, %rd247, %rd4;
	setp.lt.u64 	%p44, %rd247, %rd9;
	@%p44 bra 	$L__BB42_32;
$L__BB42_70:
	bar.sync 	0;
	@%p1 bra 	$L__BB42_152;
	setp.lt.u32 	%p45, %r1, 7;
	mov.b32 	%r356, 0;
	@%p45 bra 	$L__BB42_90;
	mov.b32 	%r354, 0;
$L__BB42_73:
	.pragma "nounroll";
	shl.b32 	%r246, %r354, 10;
	add.s32 	%r43, %r6, %r246;
	ld.shared.u32 	%r44, [%r43];
	setp.eq.s32 	%p46, %r44, 0;
	@%p46 bra 	$L__BB42_75;
	cvt.u32.u64 	%r247, %rd5;
	shl.b32 	%r248, %r354, 8;
	add.s32 	%r249, %r248, %r247;
	mul.wide.u32 	%rd141, %r249, 8;
	add.s64 	%rd142, %rd2, %rd141;
	cvt.u64.u32 	%rd143, %r44;
	atom.global.add.u64 	%rd144, [%rd142], %rd143;
$L__BB42_75:
	ld.shared.u32 	%r45, [%r43+1024];
	setp.eq.s32 	%p47, %r45, 0;
	@%p47 bra 	$L__BB42_77;
	cvt.u32.u64 	%r250, %rd5;
	shl.b32 	%r251, %r354, 8;
	add.s32 	%r252, %r251, %r250;
	add.s32 	%r253, %r252, 256;
	mul.wide.u32 	%rd145, %r253, 8;
	add.s64 	%rd146, %rd2, %rd145;
	cvt.u64.u32 	%rd147, %r45;
	atom.global.add.u64 	%rd148, [%rd146], %rd147;
$L__BB42_77:
	ld.shared.u32 	%r46, [%r43+2048];
	setp.eq.s32 	%p48, %r46, 0;
	@%p48 bra 	$L__BB42_79;
	cvt.u32.u64 	%r254, %rd5;
	shl.b32 	%r255, %r354, 8;
	add.s32 	%r256, %r255, %r254;
	add.s32 	%r257, %r256, 512;
	mul.wide.u32 	%rd149, %r257, 8;
	add.s64 	%rd150, %rd2, %rd149;
	cvt.u64.u32 	%rd151, %r46;
	atom.global.add.u64 	%rd152, [%rd150], %rd151;
$L__BB42_79:
	ld.shared.u32 	%r47, [%r43+3072];
	setp.eq.s32 	%p49, %r47, 0;
	@%p49 bra 	$L__BB42_81;
	cvt.u32.u64 	%r258, %rd5;
	shl.b32 	%r259, %r354, 8;
	add.s32 	%r260, %r259, %r258;
	add.s32 	%r261, %r260, 768;
	mul.wide.u32 	%rd153, %r261, 8;
	add.s64 	%rd154, %rd2, %rd153;
	cvt.u64.u32 	%rd155, %r47;
	atom.global.add.u64 	%rd156, [%rd154], %rd155;
$L__BB42_81:
	ld.shared.u32 	%r48, [%r43+4096];
	setp.eq.s32 	%p50, %r48, 0;
	@%p50 bra 	$L__BB42_83;
	cvt.u32.u64 	%r262, %rd5;
	shl.b32 	%r263, %r354, 8;
	add.s32 	%r264, %r263, %r262;
	add.s32 	%r265, %r264, 1024;
	mul.wide.u32 	%rd157, %r265, 8;
	add.s64 	%rd158, %rd2, %rd157;
	cvt.u64.u32 	%rd159, %r48;
	atom.global.add.u64 	%rd160, [%rd158], %rd159;
$L__BB42_83:
	ld.shared.u32 	%r49, [%r43+5120];
	setp.eq.s32 	%p51, %r49, 0;
	@%p51 bra 	$L__BB42_85;
	cvt.u32.u64 	%r266, %rd5;
	shl.b32 	%r267, %r354, 8;
	add.s32 	%r268, %r267, %r266;
	add.s32 	%r269, %r268, 1280;
	mul.wide.u32 	%rd161, %r269, 8;
	add.s64 	%rd162, %rd2, %rd161;
	cvt.u64.u32 	%rd163, %r49;
	atom.global.add.u64 	%rd164, [%rd162], %rd163;
$L__BB42_85:
	ld.shared.u32 	%r50, [%r43+6144];
	setp.eq.s32 	%p52, %r50, 0;
	@%p52 bra 	$L__BB42_87;
	cvt.u32.u64 	%r270, %rd5;
	shl.b32 	%r271, %r354, 8;
	add.s32 	%r272, %r271, %r270;
	add.s32 	%r273, %r272, 1536;
	mul.wide.u32 	%rd165, %r273, 8;
	add.s64 	%rd166, %rd2, %rd165;
	cvt.u64.u32 	%rd167, %r50;
	atom.global.add.u64 	%rd168, [%rd166], %rd167;
$L__BB42_87:
	ld.shared.u32 	%r51, [%r43+7168];
	setp.eq.s32 	%p53, %r51, 0;
	@%p53 bra 	$L__BB42_89;
	cvt.u32.u64 	%r274, %rd5;
	shl.b32 	%r275, %r354, 8;
	add.s32 	%r276, %r275, %r274;
	add.s32 	%r277, %r276, 1792;
	mul.wide.u32 	%rd169, %r277, 8;
	add.s64 	%rd170, %rd2, %rd169;
	cvt.u64.u32 	%rd171, %r51;
	atom.global.add.u64 	%rd172, [%rd170], %rd171;
$L__BB42_89:
	add.s32 	%r354, %r354, 8;
	setp.ne.s32 	%p54, %r354, %r14;
	mov.u32 	%r356, %r14;
	@%p54 bra 	$L__BB42_73;
$L__BB42_90:
	add.s32 	%r54, %r5, -1;
	setp.eq.s32 	%p55, %r3, 0;
	@%p55 bra 	$L__BB42_111;
	setp.lt.u32 	%p56, %r4, 3;
	@%p56 bra 	$L__BB42_101;
	shl.b32 	%r278, %r356, 10;
	add.s32 	%r55, %r6, %r278;
	ld.shared.u32 	%r56, [%r55];
	setp.eq.s32 	%p57, %r56, 0;
	@%p57 bra 	$L__BB42_94;
	cvt.u32.u64 	%r279, %rd5;
	shl.b32 	%r280, %r356, 8;
	add.s32 	%r281, %r280, %r279;
	mul.wide.u32 	%rd173, %r281, 8;
	add.s64 	%rd174, %rd2, %rd173;
	cvt.u64.u32 	%rd175, %r56;
	atom.global.add.u64 	%rd176, [%rd174], %rd175;
$L__BB42_94:
	ld.shared.u32 	%r57, [%r55+1024];
	setp.eq.s32 	%p58, %r57, 0;
	@%p58 bra 	$L__BB42_96;
	cvt.u32.u64 	%r282, %rd5;
	shl.b32 	%r283, %r356, 8;
	add.s32 	%r284, %r283, %r282;
	add.s32 	%r285, %r284, 256;
	mul.wide.u32 	%rd177, %r285, 8;
	add.s64 	%rd178, %rd2, %rd177;
	cvt.u64.u32 	%rd179, %r57;
	atom.global.add.u64 	%rd180, [%rd178], %rd179;
$L__BB42_96:
	ld.shared.u32 	%r58, [%r55+2048];
	setp.eq.s32 	%p59, %r58, 0;
	@%p59 bra 	$L__BB42_98;
	cvt.u32.u64 	%r286, %rd5;
	shl.b32 	%r287, %r356, 8;
	add.s32 	%r288, %r287, %r286;
	add.s32 	%r289, %r288, 512;
	mul.wide.u32 	%rd181, %r289, 8;
	add.s64 	%rd182, %rd2, %rd181;
	cvt.u64.u32 	%rd183, %r58;
	atom.global.add.u64 	%rd184, [%rd182], %rd183;
$L__BB42_98:
	ld.shared.u32 	%r59, [%r55+3072];
	setp.eq.s32 	%p60, %r59, 0;
	@%p60 bra 	$L__BB42_100;
	cvt.u32.u64 	%r290, %rd5;
	shl.b32 	%r291, %r356, 8;
	add.s32 	%r292, %r291, %r290;
	add.s32 	%r293, %r292, 768;
	mul.wide.u32 	%rd185, %r293, 8;
	add.s64 	%rd186, %rd2, %rd185;
	cvt.u64.u32 	%rd187, %r59;
	atom.global.add.u64 	%rd188, [%rd186], %rd187;
$L__BB42_100:
	add.s32 	%r356, %r356, 4;
$L__BB42_101:
	setp.eq.s32 	%p61, %r5, 0;
	@%p61 bra 	$L__BB42_111;
	setp.eq.s32 	%p62, %r54, 0;
	@%p62 bra 	$L__BB42_108;
	shl.b32 	%r294, %r356, 10;
	add.s32 	%r62, %r6, %r294;
	ld.shared.u32 	%r63, [%r62];
	setp.eq.s32 	%p63, %r63, 0;
	@%p63 bra 	$L__BB42_105;
	cvt.u32.u64 	%r295, %rd5;
	shl.b32 	%r296, %r356, 8;
	add.s32 	%r297, %r296, %r295;
	mul.wide.u32 	%rd189, %r297, 8;
	add.s64 	%rd190, %rd2, %rd189;
	cvt.u64.u32 	%rd191, %r63;
	atom.global.add.u64 	%rd192, [%rd190], %rd191;
$L__BB42_105:
	ld.shared.u32 	%r64, [%r62+1024];
	setp.eq.s32 	%p64, %r64, 0;
	@%p64 bra 	$L__BB42_107;
	cvt.u32.u64 	%r298, %rd5;
	shl.b32 	%r299, %r356, 8;
	add.s32 	%r300, %r299, %r298;
	add.s32 	%r301, %r300, 256;
	mul.wide.u32 	%rd193, %r301, 8;
	add.s64 	%rd194, %rd2, %rd193;
	cvt.u64.u32 	%rd195, %r64;
	atom.global.add.u64 	%rd196, [%rd194], %rd195;
$L__BB42_107:
	add.s32 	%r356, %r356, 2;
$L__BB42_108:
	setp.eq.s32 	%p65, %r15, 0;
	@%p65 bra 	$L__BB42_111;
	shl.b32 	%r302, %r356, 10;
	add.s32 	%r303, %r6, %r302;
	ld.shared.u32 	%r67, [%r303];
	setp.eq.s32 	%p66, %r67, 0;
	@%p66 bra 	$L__BB42_111;
	cvt.u32.u64 	%r304, %rd5;
	shl.b32 	%r305, %r356, 8;
	add.s32 	%r306, %r305, %r304;
	mul.wide.u32 	%rd197, %r306, 8;
	add.s64 	%rd198, %rd2, %rd197;
	cvt.u64.u32 	%rd199, %r67;
	atom.global.add.u64 	%rd200, [%rd198], %rd199;
$L__BB42_111:
	cvt.u32.u64 	%r307, %rd5;
	setp.gt.u32 	%p67, %r307, 127;
	@%p67 bra 	$L__BB42_152;
	setp.lt.u32 	%p68, %r1, 7;
	mov.b32 	%r360, 0;
	@%p68 bra 	$L__BB42_131;
	mov.b32 	%r358, 0;
$L__BB42_114:
	.pragma "nounroll";
	shl.b32 	%r311, %r358, 10;
	add.s32 	%r69, %r6, %r311;
	ld.shared.u32 	%r70, [%r69+512];
	setp.eq.s32 	%p69, %r70, 0;
	shl.b32 	%r312, %r358, 8;
	add.s32 	%r313, %r312, %r307;
	mul.wide.u32 	%rd201, %r313, 8;
	add.s64 	%rd94, %rd2, %rd201;
	@%p69 bra 	$L__BB42_116;
	cvt.u64.u32 	%rd202, %r70;
	atom.global.add.u64 	%rd203, [%rd94+1024], %rd202;
$L__BB42_116:
	ld.shared.u32 	%r71, [%r69+1536];
	setp.eq.s32 	%p70, %r71, 0;
	@%p70 bra 	$L__BB42_118;
	cvt.u64.u32 	%rd204, %r71;
	atom.global.add.u64 	%rd205, [%rd94+3072], %rd204;
$L__BB42_118:
	ld.shared.u32 	%r72, [%r69+2560];
	setp.eq.s32 	%p71, %r72, 0;
	@%p71 bra 	$L__BB42_120;
	cvt.u64.u32 	%rd206, %r72;
	atom.global.add.u64 	%rd207, [%rd94+5120], %rd206;
$L__BB42_120:
	ld.shared.u32 	%r73, [%r69+3584];
	setp.eq.s32 	%p72, %r73, 0;
	@%p72 bra 	$L__BB42_122;
	cvt.u64.u32 	%rd208, %r73;
	atom.global.add.u64 	%rd209, [%rd94+7168], %rd208;
$L__BB42_122:
	ld.shared.u32 	%r74, [%r69+4608];
	setp.eq.s32 	%p73, %r74, 0;
	@%p73 bra 	$L__BB42_124;
	cvt.u64.u32 	%rd210, %r74;
	atom.global.add.u64 	%rd211, [%rd94+9216], %rd210;
$L__BB42_124:
	ld.shared.u32 	%r75, [%r69+5632];
	setp.eq.s32 	%p74, %r75, 0;
	@%p74 bra 	$L__BB42_126;
	cvt.u64.u32 	%rd212, %r75;
	atom.global.add.u64 	%rd213, [%rd94+11264], %rd212;
$L__BB42_126:
	ld.shared.u32 	%r76, [%r69+6656];
	setp.eq.s32 	%p75, %r76, 0;
	@%p75 bra 	$L__BB42_128;
	cvt.u64.u32 	%rd214, %r76;
	atom.global.add.u64 	%rd215, [%rd94+13312], %rd214;
$L__BB42_128:
	ld.shared.u32 	%r77, [%r69+7680];
	setp.eq.s32 	%p76, %r77, 0;
	@%p76 bra 	$L__BB42_130;
	cvt.u64.u32 	%rd216, %r77;
	atom.global.add.u64 	%rd217, [%rd94+15360], %rd216;
$L__BB42_130:
	add.s32 	%r358, %r358, 8;
	setp.ne.s32 	%p77, %r358, %r14;
	mov.u32 	%r360, %r14;
	@%p77 bra 	$L__BB42_114;
$L__BB42_131:
	setp.eq.s32 	%p78, %r3, 0;
	@%p78 bra 	$L__BB42_152;
	setp.lt.u32 	%p79, %r4, 3;
	@%p79 bra 	$L__BB42_142;
	shl.b32 	%r314, %r360, 10;
	add.s32 	%r80, %r6, %r314;
	ld.shared.u32 	%r81, [%r80+512];
	setp.eq.s32 	%p80, %r81, 0;
	@%p80 bra 	$L__BB42_135;
	shl.b32 	%r316, %r360, 8;
	add.s32 	%r317, %r316, %r307;
	mul.wide.u32 	%rd218, %r317, 8;
	add.s64 	%rd219, %rd2, %rd218;
	cvt.u64.u32 	%rd220, %r81;
	atom.global.add.u64 	%rd221, [%rd219+1024], %rd220;
$L__BB42_135:
	ld.shared.u32 	%r82, [%r80+1536];
	setp.eq.s32 	%p81, %r82, 0;
	@%p81 bra 	$L__BB42_137;
	shl.b32 	%r319, %r360, 8;
	add.s32 	%r320, %r319, %r307;
	add.s32 	%r321, %r320, 256;
	mul.wide.u32 	%rd222, %r321, 8;
	add.s64 	%rd223, %rd2, %rd222;
	cvt.u64.u32 	%rd224, %r82;
	atom.global.add.u64 	%rd225, [%rd223+1024], %rd224;
$L__BB42_137:
	ld.shared.u32 	%r83, [%r80+2560];
	setp.eq.s32 	%p82, %r83, 0;
	@%p82 bra 	$L__BB42_139;
	shl.b32 	%r323, %r360, 8;
	add.s32 	%r324, %r323, %r307;
	add.s32 	%r325, %r324, 512;
	mul.wide.u32 	%rd226, %r325, 8;
	add.s64 	%rd227, %rd2, %rd226;
	cvt.u64.u32 	%rd228, %r83;
	atom.global.add.u64 	%rd229, [%rd227+1024], %rd228;
$L__BB42_139:
	ld.shared.u32 	%r84, [%r80+3584];
	setp.eq.s32 	%p83, %r84, 0;
	@%p83 bra 	$L__BB42_141;
	shl.b32 	%r327, %r360, 8;
	add.s32 	%r328, %r327, %r307;
	add.s32 	%r329, %r328, 768;
	mul.wide.u32 	%rd230, %r329, 8;
	add.s64 	%rd231, %rd2, %rd230;
	cvt.u64.u32 	%rd232, %r84;
	atom.global.add.u64 	%rd233, [%rd231+1024], %rd232;
$L__BB42_141:
	add.s32 	%r360, %r360, 4;
$L__BB42_142:
	setp.eq.s32 	%p84, %r5, 0;
	@%p84 bra 	$L__BB42_152;
	setp.eq.s32 	%p85, %r54, 0;
	@%p85 bra 	$L__BB42_149;
	shl.b32 	%r330, %r360, 10;
	add.s32 	%r87, %r6, %r330;
	ld.shared.u32 	%r88, [%r87+512];
	setp.eq.s32 	%p86, %r88, 0;
	@%p86 bra 	$L__BB42_146;
	shl.b32 	%r332, %r360, 8;
	add.s32 	%r333, %r332, %r307;
	mul.wide.u32 	%rd234, %r333, 8;
	add.s64 	%rd235, %rd2, %rd234;
	cvt.u64.u32 	%rd236, %r88;
	atom.global.add.u64 	%rd237, [%rd235+1024], %rd236;
$L__BB42_146:
	ld.shared.u32 	%r89, [%r87+1536];
	setp.eq.s32 	%p87, %r89, 0;
	@%p87 bra 	$L__BB42_148;
	shl.b32 	%r335, %r360, 8;
	add.s32 	%r336, %r335, %r307;
	add.s32 	%r337, %r336, 256;
	mul.wide.u32 	%rd238, %r337, 8;
	add.s64 	%rd239, %rd2, %rd238;
	cvt.u64.u32 	%rd240, %r89;
	atom.global.add.u64 	%rd241, [%rd239+1024], %rd240;
$L__BB42_148:
	add.s32 	%r360, %r360, 2;
$L__BB42_149:
	setp.eq.s32 	%p88, %r15, 0;
	@%p88 bra 	$L__BB42_152;
	shl.b32 	%r338, %r360, 10;
	add.s32 	%r339, %r6, %r338;
	ld.shared.u32 	%r92, [%r339+512];
	setp.eq.s32 	%p89, %r92, 0;
	@%p89 bra 	$L__BB42_152;
	shl.b32 	%r341, %r360, 8;
	add.s32 	%r342, %r341, %r307;
	mul.wide.u32 	%rd242, %r342, 8;
	add.s64 	%rd243, %rd2, %rd242;
	cvt.u64.u32 	%rd244, %r92;
	atom.global.add.u64 	%rd245, [%rd243+1024], %rd244;
$L__BB42_152:
	bar.sync 	0;
	add.s64 	%rd246, %rd246, 1;
	setp.ne.s64 	%p90, %rd246, %rd6;
	@%p90 bra 	$L__BB42_2;
$L__BB42_153:
	ret;

}
	// .globl	_ZN3cub18CUB_300001_SM_10006detail10radix_sort33DeviceRadixSortExclusiveSumKernelINS1_5radix10policy_hubIxxyE10Policy1000EyEEvPT0_
.visible .entry _ZN3cub18CUB_300001_SM_10006detail10radix_sort33DeviceRadixSortExclusiveSumKernelINS1_5radix10policy_hubIxxyE10Policy1000EyEEvPT0_(
	.param .u64 .ptr .align 1 _ZN3cub18CUB_300001_SM_10006detail10radix_sort33DeviceRadixSortExclusiveSumKernelINS1_5radix10policy_hubIxxyE10Policy1000EyEEvPT0__param_0
)
{
	.reg .pred 	%p<4>;
	.reg .b32 	%r<28>;
	.reg .b64 	%rd<54>;
	// demoted variable
	.shared .align 16 .b8 _ZZN3cub18CUB_300001_SM_10006detail10radix_sort33DeviceRadixSortExclusiveSumKernelINS1_5radix10policy_hubIxxyE10Policy1000EyEEvPT0_E12temp_storage[2336];
	ld.param.u64 	%rd5, [_ZN3cub18CUB_300001_SM_10006detail10radix_sort33DeviceRadixSortExclusiveSumKernelINS1_5radix10policy_hubIxxyE10Policy1000EyEEvPT0__param_0];
	cvta.to.global.u64 	%rd6, %rd5;
	mov.u32 	%r3, %ctaid.x;
	shl.b32 	%r4, %r3, 8;
	mov.u32 	%r1, %tid.x;
	setp.gt.u32 	%p1, %r1, 255;
	add.s32 	%r5, %r4, %r1;
	mul.wide.s32 	%rd7, %r5, 8;
	add.s64 	%rd1, %rd6, %rd7;
	@%p1 bra 	$L__BB43_2;
	ld.global.u64 	%rd53, [%rd1];
$L__BB43_2:
	shr.u32 	%r6, %r1, 3;
	add.s32 	%r7, %r6, %r1;
	shl.b32 	%r8, %r7, 3;
	mov.u32 	%r9, _ZZN3cub18CUB_300001_SM_10006detail10radix_sort33DeviceRadixSortExclusiveSumKernelINS1_5radix10policy_hubIxxyE10Policy1000EyEEvPT0_E12temp_storage;
	add.s32 	%r10, %r9, %r8;
	add.s32 	%r2, %r10, 16;
	st.shared.u64 	[%r10+16], %rd53;
	bar.sync 	0;
	setp.gt.u32 	%p2, %r1, 31;
	@%p2 bra 	$L__BB43_4;
	mad.lo.s32 	%r27, %r1, 72, %r9;
	ld.shared.u64 	%rd23, [%r27+16];
	ld.shared.u64 	%rd24, [%r27+24];
	ld.shared.u64 	%rd25, [%r27+32];
	ld.shared.u64 	%rd26, [%r27+40];
	ld.shared.u64 	%rd27, [%r27+48];
	ld.shared.u64 	%rd28, [%r27+56];
	ld.shared.u64 	%rd29, [%r27+64];
	ld.shared.u64 	%rd30, [%r27+72];
	add.s64 	%rd31, %rd24, %rd23;
	add.s64 	%rd32, %rd31, %rd25;
	add.s64 	%rd33, %rd32, %rd26;
	add.s64 	%rd34, %rd33, %rd27;
	add.s64 	%rd35, %rd34, %rd28;
	add.s64 	%rd36, %rd35, %rd29;
	add.s64 	%rd10, %rd36, %rd30;
	mov.b32 	%r11, 1;
	mov.b32 	%r24, 0;
	mov.b32 	%r25, -1;
	// begin inline asm
	{  .reg .u64 r0;  .reg .u32 lo;  .reg .u32 hi;  .reg .pred p;  mov.b64 {lo, hi}, %rd10;  shfl.sync.up.b32 lo|p, lo, %r11, %r24, %r25;  shfl.sync.up.b32 hi|p, hi, %r11, %r24, %r25;  mov.b64 r0, {lo, hi};  @p add.u64 r0, r0, %rd10;  mov.u64 %rd8, r0;}
	// end inline asm
	mov.b32 	%r14, 2;
	// begin inline asm
	{  .reg .u64 r0;  .reg .u32 lo;  .reg .u32 hi;  .reg .pred p;  mov.b64 {lo, hi}, %rd8;  shfl.sync.up.b32 lo|p, lo, %r14, %r24, %r25;  shfl.sync.up.b32 hi|p, hi, %r14, %r24, %r25;  mov.b64 r0, {lo, hi};  @p add.u64 r0, r0, %rd8;  mov.u64 %rd11, r0;}
	// end inline asm
	mov.b32 	%r17, 4;
	// begin inline asm
	{  .reg .u64 r0;  .reg .u32 lo;  .reg .u32 hi;  .reg .pred p;  mov.b64 {lo, hi}, %rd11;  shfl.sync.up.b32 lo|p, lo, %r17, %r24, %r25;  shfl.sync.up.b32 hi|p, hi, %r17, %r24, %r25;  mov.b64 r0, {lo, hi};  @p add.u64 r0, r0, %rd11;  mov.u64 %rd14, r0;}
	// end inline asm
	mov.b32 	%r20, 8;
	// begin inline asm
	{  .reg .u64 r0;  .reg .u32 lo;  .reg .u32 hi;  .reg .pred p;  mov.b64 {lo, hi}, %rd14;  shfl.sync.up.b32 lo|p, lo, %r20, %r24, %r25;  shfl.sync.up.b32 hi|p, hi, %r20, %r24, %r25;  mov.b64 r0, {lo, hi};  @p add.u64 r0, r0, %rd14;  mov.u64 %rd17, r0;}
	// end inline asm
	mov.b32 	%r23, 16;
	// begin inline asm
	{  .reg .u64 r0;  .reg .u32 lo;  .reg .u32 hi;  .reg .pred p;  mov.b64 {lo, hi}, %rd17;  shfl.sync.up.b32 lo|p, lo, %r23, %r24, %r25;  shfl.sync.up.b32 hi|p, hi, %r23, %r24, %r25;  mov.b64 r0, {lo, hi};  @p add.u64 r0, r0, %rd17;  mov.u64 %rd20, r0;}
	// end inline asm
	sub.s64 	%rd37, %rd20, %rd10;
	ld.shared.u64 	%rd38, [%r27+16];
	ld.shared.u64 	%rd39, [%r27+24];
	ld.shared.u64 	%rd40, [%r27+32];
	ld.shared.u64 	%rd41, [%r27+40];
	ld.shared.u64 	%rd42, [%r27+48];
	ld.shared.u64 	%rd43, [%r27+56];
	ld.shared.u64 	%rd44, [%r27+64];
	add.s64 	%rd45, %rd38, %rd37;
	add.s64 	%rd46, %rd39, %rd45;
	add.s64 	%rd47, %rd40, %rd46;
	add.s64 	%rd48, %rd41, %rd47;
	add.s64 	%rd49, %rd42, %rd48;
	add.s64 	%rd50, %rd43, %rd49;
	add.s64 	%rd51, %rd44, %rd50;
	st.shared.u64 	[%r27+16], %rd37;
	st.shared.u64 	[%r27+24], %rd45;
	st.shared.u64 	[%r27+32], %rd46;
	st.shared.u64 	[%r27+40], %rd47;
	st.shared.u64 	[%r27+48], %rd48;
	st.shared.u64 	[%r27+56], %rd49;
	st.shared.u64 	[%r27+64], %rd50;
	st.shared.u64 	[%r27+72], %rd51;
$L__BB43_4:
	setp.gt.u32 	%p3, %r1, 255;
	bar.sync 	0;
	@%p3 bra 	$L__BB43_6;
	ld.shared.u64 	%rd52, [%r2];
	st.global.u64 	[%rd1], %rd52;
$L__BB43_6:
	ret;

}
	// .globl	_ZN3cub18CUB_300001_SM_10006detail10radix_sort29DeviceRadixSortOnesweepKernelINS1_5radix10policy_hubIxxyE10Policy1000ELNS0_9SortOrderE0ExxyiiNS1_21identity_decomposer_tEEEvPT5_SB_PT3_PKSC_PT1_PKSG_PT2_PKSK_T4_iiT6_
.visible .entry _ZN3cub18CUB_300001_SM_10006detail10radix_sort29DeviceRadixSortOnesweepKernelINS1_5radix10policy_hubIxxyE10Policy1000ELNS0_9SortOrderE0ExxyiiNS1_21identity_decomposer_tEEEvPT5_SB_PT3_PKSC_PT1_PKSG_PT2_PKSK_T4_iiT6_(
	.param .u64 .ptr .align 1 _ZN3cub18CUB_300001_SM_10006detail10radix_sort29DeviceRadixSortOnesweepKernelINS1_5radix10policy_hubIxxyE10Policy1000ELNS0_9SortOrderE0ExxyiiNS1_21identity_decomposer_tEEEvPT5_SB_PT3_PKSC_PT1_PKSG_PT2_PKSK_T4_iiT6__param_0,
	.param .u64 .ptr .align 1 _ZN3cub18CUB_300001_SM_10006detail10radix_sort29DeviceRadixSortOnesweepKernelINS1_5radix10policy_hubIxxyE10Policy1000ELNS0_9SortOrderE0ExxyiiNS1_21identity_decomposer_tEEEvPT5_SB_PT3_PKSC_PT1_PKSG_PT2_PKSK_T4_iiT6__param_1,
	.param .u64 .ptr .align 1 _ZN3cub18CUB_300001_SM_10006detail10radix_sort29DeviceRadixSortOnesweepKernelINS1_5radix10policy_hubIxxyE10Policy1000ELNS0_9SortOrderE0ExxyiiNS1_21identity_decomposer_tEEEvPT5_SB_PT3_PKSC_PT1_PKSG_PT2_PKSK_T4_iiT6__param_2,
	.param .u64 .ptr .align 1 _ZN3cub18CUB_300001_SM_10006detail10radix_sort29DeviceRadixSortOnesweepKernelINS1_5radix10policy_hubIxxyE10Policy1000ELNS0_9SortOrderE0ExxyiiNS1_21identity_decomposer_tEEEvPT5_SB_PT3_PKSC_PT1_PKSG_PT2_PKSK_T4_iiT6__param_3,
	.param .u64 .ptr .align 1 _ZN3cub18CUB_300001_SM_10006detail10radix_sort29DeviceRadixSortOnesweepKernelINS1_5radix10policy_hubIxxyE10Policy1000ELNS0_9SortOrderE0ExxyiiNS1_21identity_decomposer_tEEEvPT5_SB_PT3_PKSC_PT1_PKSG_PT2_PKSK_T4_iiT6__param_4,
	.param .u64 .ptr .align 1 _ZN3cub18CUB_300001_SM_10006detail10radix_sort29DeviceRadixSortOnesweepKernelINS1_5radix10policy_hubIxxyE10Policy1000ELNS0_9SortOrderE0ExxyiiNS1_21identity_decomposer_tEEEvPT5_SB_PT3_PKSC_PT1_PKSG_PT2_PKSK_T4_iiT6__param_5,
	.param .u64 .ptr .align 1 _ZN3cub18CUB_300001_SM_10006detail10radix_sort29DeviceRadixSortOnesweepKernelINS1_5radix10policy_hubIxxyE10Policy1000ELNS0_9SortOrderE0ExxyiiNS1_21identity_decomposer_tEEEvPT5_SB_PT3_PKSC_PT1_PKSG_PT2_PKSK_T4_iiT6__param_6,
	.param .u64 .ptr .align 1 _ZN3cub18CUB_300001_SM_10006detail10radix_sort29DeviceRadixSortOnesweepKernelINS1_5radix10policy_hubIxxyE10Policy1000ELNS0_9SortOrderE0ExxyiiNS1_21identity_decomposer_tEEEvPT5_SB_PT3_PKSC_PT1_PKSG_PT2_PKSK_T4_iiT6__param_7,
	.param .u32 _ZN3cub18CUB_300001_SM_10006detail10radix_sort29DeviceRadixSortOnesweepKernelINS1_5radix10policy_hubIxxyE10Policy1000ELNS0_9SortOrderE0ExxyiiNS1_21identity_decomposer_tEEEvPT5_SB_PT3_PKSC_PT1_PKSG_PT2_PKSK_T4_iiT6__param_8,
	.param .u32 _ZN3cub18CUB_300001_SM_10006detail10radix_sort29DeviceRadixSortOnesweepKernelINS1_5radix10policy_hubIxxyE10Policy1000ELNS0_9SortOrderE0ExxyiiNS1_21identity_decomposer_tEEEvPT5_SB_PT3_PKSC_PT1_PKSG_PT2_PKSK_T4_iiT6__param_9,
	.param .u32 _ZN3cub18CUB_300001_SM_10006detail10radix_sort29DeviceRadixSortOnesweepKernelINS1_5radix10policy_hubIxxyE10Policy1000ELNS0_9SortOrderE0ExxyiiNS1_21identity_decomposer_tEEEvPT5_SB_PT3_PKSC_PT1_PKSG_PT2_PKSK_T4_iiT6__param_10,
	.param .align 1 .b8 _ZN3cub18CUB_300001_SM_10006detail10radix_sort29DeviceRadixSortOnesweepKernelINS1_5radix10policy_hubIxxyE10Policy1000ELNS0_9SortOrderE0ExxyiiNS1_21identity_decomposer_tEEEvPT5_SB_PT3_PKSC_PT1_PKSG_PT2_PKSK_T4_iiT6__param_11[1]
)
.maxntid 384
{
	.reg .pred 	%p<159>;
	.reg .b32 	%r<1251>;
	.reg .b64 	%rd<715>;
	// demoted variable
	.shared .align 16 .b8 _ZZN3cub18CUB_300001_SM_10006detail10radix_sort29DeviceRadixSortOnesweepKernelINS1_5radix10policy_hubIxxyE10Policy1000ELNS0_9SortOrderE0ExxyiiNS1_21identity_decomposer_tEEEvPT5_SB_PT3_PKSC_PT1_PKSG_PT2_PKSK_T4_iiT6_E1s[38912];
	ld.param.u64 	%rd208, [_ZN3cub18CUB_300001_SM_10006detail10radix_sort29DeviceRadixSortOnesweepKernelINS1_5radix10policy_hubIxxyE10Policy1000ELNS0_9SortOrderE0ExxyiiNS1_21identity_decomposer_tEEEvPT5_SB_PT3_PKSC_PT1_PKSG_PT2_PKSK_T4_iiT6__param_0];
	ld.param.u64 	%rd204, [_ZN3cub18CUB_300001_SM_10006detail10radix_sort29DeviceRadixSortOnesweepKernelINS1_5radix10policy_hubIxxyE10Policy1000ELNS0_9SortOrderE0ExxyiiNS1_21identity_decomposer_tEEEvPT5_SB_PT3_PKSC_PT1_PKSG_PT2_PKSK_T4_iiT6__param_1];
	ld.param.u64 	%rd209, [_ZN3cub18CUB_300001_SM_10006detail10radix_sort29DeviceRadixSortOnesweepKernelINS1_5radix10policy_hubIxxyE10Policy1000ELNS0_9SortOrderE0ExxyiiNS1_21identity_decomposer_tEEEvPT5_SB_PT3_PKSC_PT1_PKSG_PT2_PKSK_T4_iiT6__param_4];
	ld.param.u64 	%rd210, [_ZN3cub18CUB_300001_SM_10006detail10radix_sort29DeviceRadixSortOnesweepKernelINS1_5radix10policy_hubIxxyE10Policy1000ELNS0_9SortOrderE0ExxyiiNS1_21identity_decomposer_tEEEvPT5_SB_PT3_PKSC_PT1_PKSG_PT2_PKSK_T4_iiT6__param_5];
	ld.param.u64 	%rd211, [_ZN3cub18CUB_300001_SM_10006detail10radix_sort29DeviceRadixSortOnesweepKernelINS1_5radix10policy_hubIxxyE10Policy1000ELNS0_9SortOrderE0ExxyiiNS1_21identity_decomposer_tEEEvPT5_SB_PT3_PKSC_PT1_PKSG_PT2_PKSK_T4_iiT6__param_6];
	ld.param.u32 	%r159, [_ZN3cub18CUB_300001_SM_10006detail10radix_sort29DeviceRadixSortOnesweepKernelINS1_5radix10policy_hubIxxyE10Policy1000ELNS0_9SortOrderE0ExxyiiNS1_21identity_decomposer_tEEEvPT5_SB_PT3_PKSC_PT1_PKSG_PT2_PKSK_T4_iiT6__param_8];
	ld.param.u32 	%r161, [_ZN3cub18CUB_300001_SM_10006detail10radix_sort29DeviceRadixSortOnesweepKernelINS1_5radix10policy_hubIxxyE10Policy1000ELNS0_9SortOrderE0ExxyiiNS1_21identity_decomposer_tEEEvPT5_SB_PT3_PKSC_PT1_PKSG_PT2_PKSK_T4_iiT6__param_10];
	cvta.to.global.u64 	%rd1, %rd211;
	cvta.to.global.u64 	%rd2, %rd209;
	cvta.to.global.u64 	%rd3, %rd208;
	cvta.to.global.u64 	%rd4, %rd210;
	mov.u32 	%r1, %tid.x;
	shr.u32 	%r2, %r1, 5;
	// begin inline asm
	mov.u32 %r162, %laneid;
	// end inline asm
	setp.ne.s32 	%p1, %r1, 0;
	@%p1 bra 	$L__BB44_2;
	cvta.to.global.u64 	%rd212, %rd204;
	atom.global.add.u32 	%r163, [%rd212], 1;
	st.shared.u32 	[_ZZN3cub18CUB_300001_SM_10006detail10radix_sort29DeviceRadixSortOnesweepKernelINS1_5radix10policy_hubIxxyE10Policy1000ELNS0_9SortOrderE0ExxyiiNS1_21identity_decomposer_tEEEvPT5_SB_PT3_PKSC_PT1_PKSG_PT2_PKSK_T4_iiT6_E1s+36864], %r163;
$L__BB44_2:
	bar.sync 	0;
	ld.shared.u32 	%r4, [_ZZN3cub18CUB_300001_SM_10006detail10radix_sort29DeviceRadixSortOnesweepKernelINS1_5radix10policy_hubIxxyE10Policy1000ELNS0_9SortOrderE0ExxyiiNS1_21identity_decomposer_tEEEvPT5_SB_PT3_PKSC_PT1_PKSG_PT2_PKSK_T4_iiT6_E1s+36864];
	mul.lo.s32 	%r164, %r4, 4608;
	add.s32 	%r5, %r164, 4608;
	setp.gt.s32 	%p2, %r5, %r159;
	cvt.s64.s32 	%rd5, %r164;
	@%p2 bra 	$L__BB44_4;
	and.b32  	%r165, %r1, 31;
	and.b32  	%r166, %r1, 992;
	mul.lo.s32 	%r167, %r166, 12;
	or.b32  	%r168, %r167, %r165;
	cvt.u64.u32 	%rd213, %r168;
	add.s64 	%rd214, %rd213, %rd5;
	shl.b64 	%rd215, %rd214, 3;
	add.s64 	%rd216, %rd4, %rd215;
	ld.global.u64 	%rd654, [%rd216];
	ld.global.u64 	%rd653, [%rd216+256];
	ld.global.u64 	%rd652, [%rd216+512];
	ld.global.u64 	%rd651, [%rd216+768];
	ld.global.u64 	%rd650, [%rd216+1024];
	ld.global.u64 	%rd649, [%rd216+1280];
	ld.global.u64 	%rd648, [%rd216+1536];
	ld.global.u64 	%rd647, [%rd216+1792];
	ld.global.u64 	%rd646, [%rd216+2048];
	ld.global.u64 	%rd645, [%rd216+2304];
	ld.global.u64 	%rd644, [%rd216+2560];
	ld.global.u64 	%rd643, [%rd216+2816];
	bra.uni 	$L__BB44_28;
$L__BB44_4:
	cvt.u32.u64 	%r169, %rd5;
	sub.s32 	%r6, %r159, %r169;
	and.b32  	%r170, %r1, 31;
	and.b32  	%r171, %r1, 992;
	mul.lo.s32 	%r172, %r171, 12;
	or.b32  	%r7, %r172, %r170;
	setp.ge.s32 	%p3, %r7, %r6;
	cvt.u64.u32 	%rd218, %r7;
	add.s64 	%rd219, %rd218, %rd5;
	shl.b64 	%rd220, %rd219, 3;
	add.s64 	%rd18, %rd4, %rd220;
	mov.b64 	%rd654, 9223372036854775807;
	@%p3 bra 	$L__BB44_6;
	ld.global.u64 	%rd654, [%rd18];
$L__BB44_6:
	add.s32 	%r173, %r7, 32;
	setp.ge.s32 	%p4, %r173, %r6;
	mov.b64 	%rd653, 9223372036854775807;
	@%p4 bra 	$L__BB44_8;
	ld.global.u64 	%rd653, [%rd18+256];
$L__BB44_8:
	add.s32 	%r174, %r7, 64;
	setp.ge.s32 	%p5, %r174, %r6;
	mov.b64 	%rd652, 9223372036854775807;
	@%p5 bra 	$L__BB44_10;
	ld.global.u64 	%rd652, [%rd18+512];
$L__BB44_10:
	add.s32 	%r175, %r7, 96;
	setp.ge.s32 	%p6, %r175, %r6;
	mov.b64 	%rd651, 9223372036854775807;
	@%p6 bra 	$L__BB44_12;
	ld.global.u64 	%rd651, [%rd18+768];
$L__BB44_12:
	add.s32 	%r176, %r7, 128;
	setp.ge.s32 	%p7, %r176, %r6;
	mov.b64 	%rd650, 9223372036854775807;
	@%p7 bra 	$L__BB44_14;
	ld.global.u64 	%rd650, [%rd18+1024];
$L__BB44_14:
	add.s32 	%r177, %r7, 160;
	setp.ge.s32 	%p8, %r177, %r6;
	mov.b64 	%rd649, 9223372036854775807;
	@%p8 bra 	$L__BB44_16;
	ld.global.u64 	%rd649, [%rd18+1280];
$L__BB44_16:
	add.s32 	%r178, %r7, 192;
	setp.ge.s32 	%p9, %r178, %r6;
	mov.b64 	%rd648, 9223372036854775807;
	@%p9 bra 	$L__BB44_18;
	ld.global.u64 	%rd648, [%rd18+1536];
$L__BB44_18:
	add.s32 	%r179, %r7, 224;
	setp.ge.s32 	%p10, %r179, %r6;
	mov.b64 	%rd647, 9223372036854775807;
	@%p10 bra 	$L__BB44_20;
	ld.global.u64 	%rd647, [%rd18+1792];
$L__BB44_20:
	add.s32 	%r180, %r7, 256;
	setp.ge.s32 	%p11, %r180, %r6;
	mov.b64 	%rd646, 9223372036854775807;
	@%p11 bra 	$L__BB44_22;
	ld.global.u64 	%rd646, [%rd18+2048];
$L__BB44_22:
	add.s32 	%r181, %r7, 288;
	setp.ge.s32 	%p12, %r181, %r6;
	mov.b64 	%rd645, 9223372036854775807;
	@%p12 bra 	$L__BB44_24;
	ld.global.u64 	%rd645, [%rd18+2304];
$L__BB44_24:
	add.s32 	%r182, %r7, 320;
	setp.ge.s32 	%p13, %r182, %r6;
	mov.b64 	%rd644, 9223372036854775807;
	@%p13 bra 	$L__BB44_26;
	ld.global.u64 	%rd644, [%rd18+2560];
$L__BB44_26:
	add.s32 	%r183, %r7, 352;
	setp.ge.s32 	%p14, %r183, %r6;
	mov.b64 	%rd643, 9223372036854775807;
	@%p14 bra 	$L__BB44_28;
	ld.global.u64 	%rd643, [%rd18+2816];
$L__BB44_28:
	xor.b64  	%rd684, %rd648, -9223372036854775808;
	xor.b64  	%rd683, %rd647, -9223372036854775808;
	xor.b64  	%rd682, %rd646, -9223372036854775808;
	xor.b64  	%rd681, %rd645, -9223372036854775808;
	mov.b32 	%r184, -1;
	shl.b32 	%r185, %r184, %r161;
	not.b32 	%r8, %r185;
	shl.b32 	%r186, %r2, 10;
	mov.u32 	%r187, _ZZN3cub18CUB_300001_SM_10006detail10radix_sort29DeviceRadixSortOnesweepKernelINS1_5radix10policy_hubIxxyE10Policy1000ELNS0_9SortOrderE0ExxyiiNS1_21identity_decomposer_tEEEvPT5_SB_PT3_PKSC_PT1_PKSG_PT2_PKSK_T4_iiT6_E1s;
	add.s32 	%r9, %r187, %r186;
	setp.gt.s32 	%p15, %r162, 255;
	@%p15 bra 	$L__BB44_41;
	max.s32 	%r188, %r162, 224;
	sub.s32 	%r189, %r188, %r162;
	add.s32 	%r190, %r189, 31;
	shr.u32 	%r191, %r190, 5;
	add.s32 	%r10, %r191, 1;
	and.b32  	%r11, %r10, 15;
	setp.lt.u32 	%p16, %r190, 480;
	mov.u32 	%r1225, %r162;
	@%p16 bra 	$L__BB44_32;
	and.b32  	%r192, %r10, 268435440;
	neg.s32 	%r1223, %r192;
	shl.b32 	%r194, %r162, 2;
	add.s32 	%r195, %r186, %r194;
	add.s32 	%r197, %r195, %r187;
	add.s32 	%r1222, %r197, 1024;
	mov.u32 	%r1225, %r162;
$L__BB44_31:
	.pragma "nounroll";
	mov.b32 	%r198, 0;
	st.shared.u32 	[%r1222+-1024], %r198;
	st.shared.u32 	[%r1222+-896], %r198;
	st.shared.u32 	[%r1222+-768], %r198;
	st.shared.u32 	[%r1222+-640], %r198;
	st.shared.u32 	[%r1222+-512], %r198;
	st.shared.u32 	[%r1222+-384], %r198;
	st.shared.u32 	[%r1222+-256], %r198;
	st.shared.u32 	[%r1222+-128], %r198;
	st.shared.u32 	[%r1222], %r198;
	st.shared.u32 	[%r1222+128], %r198;
	st.shared.u32 	[%r1222+256], %r198;
	st.shared.u32 	[%r1222+384], %r198;
	st.shared.u32 	[%r1222+512], %r198;
	st.shared.u32 	[%r1222+640], %r198;
	st.shared.u32 	[%r1222+768], %r198;
	st.shared.u32 	[%r1222+896], %r198;
	add.s32 	%r1225, %r1225, 512;
	add.s32 	%r1223, %r1223, 16;
	add.s32 	%r1222, %r1222, 2048;
	setp.ne.s32 	%p17, %r1223, 0;
	@%p17 bra 	$L__BB44_31;
$L__BB44_32:
	setp.eq.s32 	%p18, %r11, 0;
	@%p18 bra 	$L__BB44_41;
	and.b32  	%r21, %r10, 7;
	setp.lt.u32 	%p19, %r11, 8;
	@%p19 bra 	$L__BB44_35;
	shl.b32 	%r199, %r1225, 2;
	add.s32 	%r200, %r9, %r199;
	mov.b32 	%r201, 0;
	st.shared.u32 	[%r200], %r201;
	st.shared.u32 	[%r200+128], %r201;
	st.shared.u32 	[%r200+256], %r201;
	st.shared.u32 	[%r200+384], %r201;
	st.shared.u32 	[%r200+512], %r201;
	st.shared.u32 	[%r200+640], %r201;
	st.shared.u32 	[%r200+768], %r201;
	st.shared.u32 	[%r200+896], %r201;
	add.s32 	%r1225, %r1225, 256;
$L__BB44_35:
	setp.eq.s32 	%p20, %r21, 0;
	@%p20 bra 	$L__BB44_41;
	and.b32  	%r24, %r10, 3;
	setp.lt.u32 	%p21, %r21, 4;
	@%p21 bra 	$L__BB44_38;
	shl.b32 	%r202, %r1225, 2;
	add.s32 	%r203, %r9, %r202;
	mov.b32 	%r204, 0;
	st.shared.u32 	[%r203], %r204;
	st.shared.u32 	[%r203+128], %r204;
	st.shared.u32 	[%r203+256], %r204;
	st.shared.u32 	[%r203+384], %r204;
	add.s32 	%r1225, %r1225, 128;
$L__BB44_38:
	setp.eq.s32 	%p22, %r24, 0;
	@%p22 bra 	$L__BB44_41;
	shl.b32 	%r206, %r1225, 2;
	add.s32 	%r207, %r186, %r206;
	add.s32 	%r1229, %r187, %r207;
	neg.s32 	%r1228, %r24;
$L__BB44_40:
	.pragma "nounroll";
	mov.b32 	%r209, 0;
	st.shared.u32 	[%r1229], %r209;
	add.s32 	%r1229, %r1229, 128;
	add.s32 	%r1228, %r1228, 1;
	setp.ne.s32 	%p23, %r1228, 0;
	@%p23 bra 	$L__BB44_40;
$L__BB44_41:
	ld.param.u32 	%r1221, [_ZN3cub18CUB_300001_SM_10006detail10radix_sort29DeviceRadixSortOnesweepKernelINS1_5radix10policy_hubIxxyE10Policy1000ELNS0_9SortOrderE0ExxyiiNS1_21identity_decomposer_tEEEvPT5_SB_PT3_PKSC_PT1_PKSG_PT2_PKSK_T4_iiT6__param_9];
	bar.warp.sync 	-1;
	cvt.u64.u32 	%rd58, %r1221;
	xor.b64  	%rd232, %rd654, -9223372036854775808;
	shr.u64 	%rd233, %rd232, %r1221;
	cvt.u32.u64 	%r211, %rd233;
	and.b32  	%r33, %r211, %r8;
	shl.b32 	%r212, %r33, 2;
	add.s32 	%r213, %r9, %r212;
	atom.shared.add.u32 	%r214, [%r213], 1;
	xor.b64  	%rd234, %rd653, -9223372036854775808;
	shr.u64 	%rd235, %rd234, %r1221;
	cvt.u32.u64 	%r215, %rd235;
	and.b32  	%r216, %r215, %r8;
	shl.b32 	%r217, %r216, 2;
	add.s32 	%r218, %r9, %r217;
	atom.shared.add.u32 	%r219, [%r218], 1;
	xor.b64  	%rd236, %rd652, -9223372036854775808;
	shr.u64 	%rd237, %rd236, %r1221;
	cvt.u32.u64 	%r220, %rd237;
	and.b32  	%r221, %r220, %r8;
	shl.b32 	%r222, %r221, 2;
	add.s32 	%r223, %r9, %r222;
	atom.shared.add.u32 	%r224, [%r223], 1;
	xor.b64  	%rd238, %rd651, -9223372036854775808;
	shr.u64 	%rd239, %rd238, %r1221;
	cvt.u32.u64 	%r225, %rd239;
	and.b32  	%r226, %r225, %r8;
	shl.b32 	%r227, %r226, 2;
	add.s32 	%r228, %r9, %r227;
	atom.shared.add.u32 	%r229, [%r228], 1;
	xor.b64  	%rd240, %rd650, -9223372036854775808;
	shr.u64 	%rd241, %rd240, %r1221;
	cvt.u32.u64 	%r230, %rd241;
	and.b32  	%r231, %r230, %r8;
	shl.b32 	%r232, %r231, 2;
	add.s32 	%r233, %r9, %r232;
	atom.shared.add.u32 	%r234, [%r233], 1;
	xor.b64  	%rd242, %rd649, -9223372036854775808;
	shr.u64 	%rd243, %rd242, %r1221;
	cvt.u32.u64 	%r235, %rd243;
	and.b32  	%r236, %r235, %r8;
	shl.b32 	%r237, %r236, 2;
	add.s32 	%r238, %r9, %r237;
	atom.shared.add.u32 	%r239, [%r238], 1;
	shr.u64 	%rd244, %rd684, %r1221;
	cvt.u32.u64 	%r240, %rd244;
	and.b32  	%r241, %r240, %r8;
	shl.b32 	%r242, %r241, 2;
	add.s32 	%r243, %r9, %r242;
	atom.shared.add.u32 	%r244, [%r243], 1;
	shr.u64 	%rd245, %rd683, %r1221;
	cvt.u32.u64 	%r245, %rd245;
	and.b32  	%r246, %r245, %r8;
	shl.b32 	%r247, %r246, 2;
	add.s32 	%r248, %r9, %r247;
	atom.shared.add.u32 	%r249, [%r248], 1;
	shr.u64 	%rd246, %rd682, %r1221;
	cvt.u32.u64 	%r250, %rd246;
	and.b32  	%r251, %r250, %r8;
	shl.b32 	%r252, %r251, 2;
	add.s32 	%r253, %r9, %r252;
	atom.shared.add.u32 	%r254, [%r253], 1;
	shr.u64 	%rd247, %rd681, %r1221;
	cvt.u32.u64 	%r255, %rd247;
	and.b32  	%r256, %r255, %r8;
	shl.b32 	%r257, %r256, 2;
	add.s32 	%r258, %r9, %r257;
	atom.shared.add.u32 	%r259, [%r258], 1;
	xor.b64  	%rd248, %rd644, -9223372036854775808;
	shr.u64 	%rd249, %rd248, %r1221;
	cvt.u32.u64 	%r260, %rd249;
	and.b32  	%r261, %r260, %r8;
	shl.b32 	%r262, %r261, 2;
	add.s32 	%r263, %r9, %r262;
	atom.shared.add.u32 	%r264, [%r263], 1;
	xor.b64  	%rd250, %rd643, -9223372036854775808;
	shr.u64 	%rd251, %rd250, %r1221;
	cvt.u32.u64 	%r265, %rd251;
	and.b32  	%r266, %r265, %r8;
	shl.b32 	%r267, %r266, 2;
	add.s32 	%r268, %r9, %r267;
	atom.shared.add.u32 	%r269, [%r268], 1;
	bar.sync 	0;
	setp.gt.u32 	%p24, %r1, 255;
	shl.b32 	%r270, %r1, 2;
	add.s32 	%r34, %r187, %r270;
	mov.b32 	%r1230, 0;
	@%p24 bra 	$L__BB44_43;
	ld.shared.u32 	%r272, [%r34];
	mov.b32 	%r273, 0;
	st.shared.u32 	[%r34], %r273;
	ld.shared.u32 	%r274, [%r34+1024];
	st.shared.u32 	[%r34+1024], %r272;
	add.s32 	%r275, %r274, %r272;
	ld.shared.u32 	%r276, [%r34+2048];
	st.shared.u32 	[%r34+2048], %r275;
	add.s32 	%r277, %r276, %r275;
	ld.shared.u32 	%r278, [%r34+3072];
	st.shared.u32 	[%r34+3072], %r277;
	add.s32 	%r279, %r278, %r277;
	ld.shared.u32 	%r280, [%r34+4096];
	st.shared.u32 	[%r34+4096], %r279;
	add.s32 	%r281, %r280, %r279;
	ld.shared.u32 	%r282, [%r34+5120];
	st.shared.u32 	[%r34+5120], %r281;
	add.s32 	%r283, %r282, %r281;
	ld.shared.u32 	%r284, [%r34+6144];
	st.shared.u32 	[%r34+6144], %r283;
	add.s32 	%r285, %r284, %r283;
	ld.shared.u32 	%r286, [%r34+7168];
	st.shared.u32 	[%r34+7168], %r285;
	add.s32 	%r287, %r286, %r285;
	ld.shared.u32 	%r288, [%r34+8192];
	st.shared.u32 	[%r34+8192], %r287;
	add.s32 	%r289, %r288, %r287;
	ld.shared.u32 	%r290, [%r34+9216];
	st.shared.u32 	[%r34+9216], %r289;
	add.s32 	%r291, %r290, %r289;
	ld.shared.u32 	%r292, [%r34+10240];
	st.shared.u32 	[%r34+10240], %r291;
	add.s32 	%r293, %r292, %r291;
	ld.shared.u32 	%r294, [%r34+11264];
	st.shared.u32 	[%r34+11264], %r293;
	add.s32 	%r1230, %r294, %r293;
$L__BB44_43:
	setp.gt.u32 	%p25, %r1, 255;
	shl.b32 	%r295, %r4, 8;
	add.s32 	%r296, %r295, %r1;
	mul.wide.s32 	%rd252, %r296, 4;
	add.s64 	%rd59, %rd3, %rd252;
	@%p25 bra 	$L__BB44_45;
	or.b32  	%r297, %r1230, 1073741824;
	st.volatile.global.u32 	[%rd59], %r297;
$L__BB44_45:
	ld.param.u64 	%rd631, [_ZN3cub18CUB_300001_SM_10006detail10radix_sort29DeviceRadixSortOnesweepKernelINS1_5radix10policy_hubIxxyE10Policy1000ELNS0_9SortOrderE0ExxyiiNS1_21identity_decomposer_tEEEvPT5_SB_PT3_PKSC_PT1_PKSG_PT2_PKSK_T4_iiT6__param_7];
	ld.param.u64 	%rd630, [_ZN3cub18CUB_300001_SM_10006detail10radix_sort29DeviceRadixSortOnesweepKernelINS1_5radix10policy_hubIxxyE10Policy1000ELNS0_9SortOrderE0ExxyiiNS1_21identity_decomposer_tEEEvPT5_SB_PT3_PKSC_PT1_PKSG_PT2_PKSK_T4_iiT6__param_3];
	ld.param.u64 	%rd626, [_ZN3cub18CUB_300001_SM_10006detail10radix_sort29DeviceRadixSortOnesweepKernelINS1_5radix10policy_hubIxxyE10Policy1000ELNS0_9SortOrderE0ExxyiiNS1_21identity_decomposer_tEEEvPT5_SB_PT3_PKSC_PT1_PKSG_PT2_PKSK_T4_iiT6__param_2];
	xor.b64  	%rd679, %rd643, -9223372036854775808;
	xor.b64  	%rd680, %rd644, -9223372036854775808;
	xor.b64  	%rd689, %rd653, -9223372036854775808;
	xor.b64  	%rd687, %rd651, -9223372036854775808;
	xor.b64  	%rd685, %rd649, -9223372036854775808;
	xor.b64  	%rd686, %rd650, -9223372036854775808;
	xor.b64  	%rd688, %rd652, -9223372036854775808;
	xor.b64  	%rd690, %rd654, -9223372036854775808;
	setp.lt.u32 	%p26, %r1, 256;
	setp.eq.s32 	%p27, %r1230, 4608;
	and.pred  	%p28, %p26, %p27;
	selp.u32 	%r298, 1, 0, %p28;
	{ 
	.reg .pred 	%p1; 
	.reg .pred 	%p2; 
	setp.ne.u32 	%p1, %r298, 0; 
	bar.red.or.pred 	%p2, 0, %p1; 
	selp.u32 	%r299, 1, 0, %p2; 
	}
	setp.eq.s32 	%p29, %r299, 0;
	and.b32  	%r300, %r1, 992;
	and.b32  	%r301, %r1, 31;
	mul.lo.s32 	%r302, %r300, 12;
	or.b32  	%r303, %r302, %r301;
	cvt.u64.u32 	%rd68, %r303;
	add.s64 	%rd253, %rd68, %rd5;
	cvta.to.global.u64 	%rd254, %rd631;
	shl.b64 	%rd255, %rd253, 3;
	add.s64 	%rd69, %rd254, %rd255;
	cvt.u64.u32 	%rd70, %r1;
	cvta.to.global.u64 	%rd256, %rd626;
	mul.wide.u32 	%rd257, %r1, 8;
	add.s64 	%rd71, %rd256, %rd257;
	cvta.to.global.u64 	%rd258, %rd630;
	add.s64 	%rd72, %rd258, %rd257;
	@%p29 bra 	$L__BB44_135;
	setp.gt.u32 	%p30, %r1, 255;
	setp.gt.u32 	%p31, %r1, %r33;
	selp.b32 	%r37, 4608, 0, %p31;
	shl.b32 	%r304, %r1, 3;
	mov.u32 	%r305, _ZZN3cub18CUB_300001_SM_10006detail10radix_sort29DeviceRadixSortOnesweepKernelINS1_5radix10policy_hubIxxyE10Policy1000ELNS0_9SortOrderE0ExxyiiNS1_21identity_decomposer_tEEEvPT5_SB_PT3_PKSC_PT1_PKSG_PT2_PKSK_T4_iiT6_E1s;
	add.s32 	%r306, %r305, %r304;
	add.s32 	%r38, %r306, 36864;
	@%p30 bra 	$L__BB44_54;
	ld.global.u64 	%rd259, [%rd72];
	cvt.u64.u32 	%rd260, %r37;
	sub.s64 	%rd655, %rd259, %rd260;
	st.shared.u64 	[%r38], %rd655;
	setp.lt.s32 	%p32, %r4, 1;
	mov.u32 	%r1234, %r1230;
	@%p32 bra 	$L__BB44_53;
	mov.b32 	%r1232, -1;
	mov.u32 	%r1231, %r4;
	mov.u32 	%r1234, %r1230;
$L__BB44_49:
	add.s32 	%r42, %r1231, -1;
	shl.b32 	%r308, %r42, 8;
	add.s32 	%r309, %r308, %r1;
	mul.wide.s32 	%rd261, %r309, 4;
	add.s64 	%rd74, %rd3, %rd261;
$L__BB44_50:
	membar.cta;
	ld.volatile.global.u32 	%r43, [%rd74];
	setp.eq.s32 	%p33, %r43, 0;
	@%p33 bra 	$L__BB44_50;
	and.b32  	%r310, %r43, 1073741823;
	add.s32 	%r1234, %r310, %r1234;
	setp.gt.s32 	%p34, %r43, -1;
	vote.sync.ballot.b32 	%r1232, %p34, %r1232;
	setp.gt.u32 	%p36, %r1231, 1;
	and.pred  	%p37, %p34, %p36;
	mov.u32 	%r1231, %r42;
	@%p37 bra 	$L__BB44_49;
	ld.shared.u64 	%rd655, [%r38];
$L__BB44_53:
	or.b32  	%r311, %r1234, -2147483648;
	st.volatile.global.u32 	[%rd59], %r311;
	sub.s32 	%r312, %r1234, %r1230;
	cvt.s64.s32 	%rd262, %r312;
	add.s64 	%rd263, %rd655, %rd262;
	st.shared.u64 	[%r38], %rd263;
$L__BB44_54:
	ld.param.u64 	%rd627, [_ZN3cub18CUB_300001_SM_10006detail10radix_sort29DeviceRadixSortOnesweepKernelINS1_5radix10policy_hubIxxyE10Policy1000ELNS0_9SortOrderE0ExxyiiNS1_21identity_decomposer_tEEEvPT5_SB_PT3_PKSC_PT1_PKSG_PT2_PKSK_T4_iiT6__param_2];
	setp.gt.u32 	%p38, %r1, 255;
	setp.lt.s32 	%p39, %r5, %r159;
	setp.eq.s64 	%p40, %rd627, 0;
	or.pred  	%p41, %p40, %p39;
	or.pred  	%p42, %p38, %p41;
	@%p42 bra 	$L__BB44_56;
	ld.shared.u64 	%rd264, [%r38];
	cvt.u64.u32 	%rd265, %r37;
	cvt.s64.s32 	%rd266, %r1230;
	add.s64 	%rd267, %rd265, %rd266;
	add.s64 	%rd268, %rd267, %rd264;
	st.global.u64 	[%rd71], %rd268;
$L__BB44_56:
	setp.gt.s32 	%p43, %r5, %r159;
	bar.sync 	0;
	shl.b32 	%r313, %r33, 3;
	add.s32 	%r315, %r305, %r313;
	ld.shared.u64 	%rd77, [%r315+36864];
	@%p43 bra 	$L__BB44_58;
	add.s64 	%rd269, %rd77, %rd68;
	shl.b64 	%rd270, %rd269, 3;
	add.s64 	%rd271, %rd2, %rd270;
	st.global.u64 	[%rd271], %rd654;
	st.global.u64 	[%rd271+256], %rd653;
	st.global.u64 	[%rd271+512], %rd652;
	st.global.u64 	[%rd271+768], %rd651;
	st.global.u64 	[%rd271+1024], %rd650;
	st.global.u64 	[%rd271+1280], %rd649;
	st.global.u64 	[%rd271+1536], %rd648;
	st.global.u64 	[%rd271+1792], %rd647;
	st.global.u64 	[%rd271+2048], %rd646;
	st.global.u64 	[%rd271+2304], %rd645;
	st.global.u64 	[%rd271+2560], %rd644;
	st.global.u64 	[%rd271+2816], %rd643;
	bra.uni 	$L__BB44_82;
$L__BB44_58:
	cvt.u32.u64 	%r316, %rd68;
	mad.lo.s32 	%r47, %r4, -4608, %r159;
	setp.ge.s32 	%p44, %r316, %r47;
	add.s64 	%rd272, %rd77, %rd68;
	shl.b64 	%rd273, %rd272, 3;
	add.s64 	%rd78, %rd2, %rd273;
	@%p44 bra 	$L__BB44_60;
	st.global.u64 	[%rd78], %rd654;
$L__BB44_60:
	add.s32 	%r318, %r316, 32;
	setp.ge.s32 	%p45, %r318, %r47;
	@%p45 bra 	$L__BB44_62;
	st.global.u64 	[%rd78+256], %rd653;
$L__BB44_62:
	add.s32 	%r320, %r316, 64;
	setp.ge.s32 	%p46, %r320, %r47;
	@%p46 bra 	$L__BB44_64;
	st.global.u64 	[%rd78+512], %rd652;
$L__BB44_64:
	add.s32 	%r322, %r316, 96;
	setp.ge.s32 	%p47, %r322, %r47;
	@%p47 bra 	$L__BB44_66;
	st.global.u64 	[%rd78+768], %rd651;
$L__BB44_66:
	add.s32 	%r324, %r316, 128;
	setp.ge.s32 	%p48, %r324, %r47;
	@%p48 bra 	$L__BB44_68;
	st.global.u64 	[%rd78+1024], %rd650;
$L__BB44_68:
	add.s32 	%r326, %r316, 160;
	setp.ge.s32 	%p49, %r326, %r47;
	@%p49 bra 	$L__BB44_70;
	st.global.u64 	[%rd78+1280], %rd649;
$L__BB44_70:
	add.s32 	%r328, %r316, 192;
	setp.ge.s32 	%p50, %r328, %r47;
	@%p50 bra 	$L__BB44_72;
	st.global.u64 	[%rd78+1536], %rd648;
$L__BB44_72:
	add.s32 	%r330, %r316, 224;
	setp.ge.s32 	%p51, %r330, %r47;
	@%p51 bra 	$L__BB44_74;
	st.global.u64 	[%rd78+1792], %rd647;
$L__BB44_74:
	add.s32 	%r332, %r316, 256;
	setp.ge.s32 	%p52, %r332, %r47;
	@%p52 bra 	$L__BB44_76;
	st.global.u64 	[%rd78+2048], %rd646;
$L__BB44_76:
	add.s32 	%r334, %r316, 288;
	setp.ge.s32 	%p53, %r334, %r47;
	@%p53 bra 	$L__BB44_78;
	st.global.u64 	[%rd78+2304], %rd645;
$L__BB44_78:
	add.s32 	%r336, %r316, 320;
	setp.ge.s32 	%p54, %r336, %r47;
	@%p54 bra 	$L__BB44_80;
	st.global.u64 	[%rd78+2560], %rd644;
$L__BB44_80:
	add.s32 	%r338, %r316, 352;
	setp.ge.s32 	%p55, %r338, %r47;
	@%p55 bra 	$L__BB44_82;
	st.global.u64 	[%rd78+2816], %rd643;
$L__BB44_82:
	setp.gt.s32 	%p56, %r5, %r159;
	@%p56 bra 	$L__BB44_84;
	ld.global.u64 	%rd678, [%rd69];
	ld.global.u64 	%rd677, [%rd69+256];
	ld.global.u64 	%rd676, [%rd69+512];
	ld.global.u64 	%rd675, [%rd69+768];
	ld.global.u64 	%rd674, [%rd69+1024];
	ld.global.u64 	%rd673, [%rd69+1280];
	ld.global.u64 	%rd672, [%rd69+1536];
	ld.global.u64 	%rd671, [%rd69+1792];
	ld.global.u64 	%rd670, [%rd69+2048];
	ld.global.u64 	%rd669, [%rd69+2304];
	ld.global.u64 	%rd668, [%rd69+2560];
	ld.global.u64 	%rd667, [%rd69+2816];
	bra.uni 	$L__BB44_108;
$L__BB44_84:
	cvt.u32.u64 	%r339, %rd68;
	cvt.u32.u64 	%r340, %rd5;
	sub.s32 	%r48, %r159, %r340;
	setp.ge.s32 	%p57, %r339, %r48;
	@%p57 bra 	$L__BB44_86;
	ld.global.u64 	%rd678, [%rd69];
$L__BB44_86:
	add.s32 	%r342, %r339, 32;
	setp.ge.s32 	%p58, %r342, %r48;
	@%p58 bra 	$L__BB44_88;
	ld.global.u64 	%rd677, [%rd69+256];
$L__BB44_88:
	add.s32 	%r344, %r339, 64;
	setp.ge.s32 	%p59, %r344, %r48;
	@%p59 bra 	$L__BB44_90;
	ld.global.u64 	%rd676, [%rd69+512];
$L__BB44_90:
	add.s32 	%r346, %r339, 96;
	setp.ge.s32 	%p60, %r346, %r48;
	@%p60 bra 	$L__BB44_92;
	ld.global.u64 	%rd675, [%rd69+768];
$L__BB44_92:
	add.s32 	%r348, %r339, 128;
	setp.ge.s32 	%p61, %r348, %r48;
	@%p61 bra 	$L__BB44_94;
	ld.global.u64 	%rd674, [%rd69+1024];
$L__BB44_94:
	add.s32 	%r350, %r339, 160;
	setp.ge.s32 	%p62, %r350, %r48;
	@%p62 bra 	$L__BB44_96;
	ld.global.u64 	%rd673, [%rd69+1280];
$L__BB44_96:
	add.s32 	%r352, %r339, 192;
	setp.ge.s32 	%p63, %r352, %r48;
	@%p63 bra 	$L__BB44_98;
	ld.global.u64 	%rd672, [%rd69+1536];
$L__BB44_98:
	add.s32 	%r354, %r339, 224;
	setp.ge.s32 	%p64, %r354, %r48;
	@%p64 bra 	$L__BB44_100;
	ld.global.u64 	%rd671, [%rd69+1792];
$L__BB44_100:
	add.s32 	%r356, %r339, 256;
	setp.ge.s32 	%p65, %r356, %r48;
	@%p65 bra 	$L__BB44_102;
	ld.global.u64 	%rd670, [%rd69+2048];
$L__BB44_102:
	add.s32 	%r358, %r339, 288;
	setp.ge.s32 	%p66, %r358, %r48;
	@%p66 bra 	$L__BB44_104;
	ld.global.u64 	%rd669, [%rd69+2304];
$L__BB44_104:
	add.s32 	%r360, %r339, 320;
	setp.ge.s32 	%p67, %r360, %r48;
	@%p67 bra 	$L__BB44_106;
	ld.global.u64 	%rd668, [%rd69+2560];
$L__BB44_106:
	add.s32 	%r362, %r339, 352;
	setp.ge.s32 	%p68, %r362, %r48;
	@%p68 bra 	$L__BB44_108;
	ld.global.u64 	%rd667, [%rd69+2816];
$L__BB44_108:
	setp.gt.s32 	%p69, %r5, %r159;
	@%p69 bra 	$L__BB44_110;
	add.s64 	%rd286, %rd77, %rd68;
	shl.b64 	%rd287, %rd286, 3;
	add.s64 	%rd288, %rd1, %rd287;
	st.global.u64 	[%rd288], %rd678;
	st.global.u64 	[%rd288+256], %rd677;
	st.global.u64 	[%rd288+512], %rd676;
	st.global.u64 	[%rd288+768], %rd675;
	st.global.u64 	[%rd288+1024], %rd674;
	st.global.u64 	[%rd288+1280], %rd673;
	st.global.u64 	[%rd288+1536], %rd672;
	st.global.u64 	[%rd288+1792], %rd671;
	st.global.u64 	[%rd288+2048], %rd670;
	st.global.u64 	[%rd288+2304], %rd669;
	st.global.u64 	[%rd288+2560], %rd668;
	st.global.u64 	[%rd288+2816], %rd667;
	bra.uni 	$L__BB44_134;
$L__BB44_110:
	cvt.u32.u64 	%r363, %rd68;
	mad.lo.s32 	%r49, %r4, -4608, %r159;
	setp.ge.s32 	%p70, %r363, %r49;
	add.s64 	%rd289, %rd77, %rd68;
	shl.b64 	%rd290, %rd289, 3;
	add.s64 	%rd126, %rd1, %rd290;
	@%p70 bra 	$L__BB44_112;
	st.global.u64 	[%rd126], %rd678;
$L__BB44_112:
	add.s32 	%r365, %r363, 32;
	setp.ge.s32 	%p71, %r365, %r49;
	@%p71 bra 	$L__BB44_114;
	st.global.u64 	[%rd126+256], %rd677;
$L__BB44_114:
	add.s32 	%r367, %r363, 64;
	setp.ge.s32 	%p72, %r367, %r49;
	@%p72 bra 	$L__BB44_116;
	st.global.u64 	[%rd126+512], %rd676;
$L__BB44_116:
	add.s32 	%r369, %r363, 96;
	setp.ge.s32 	%p73, %r369, %r49;
	@%p73 bra 	$L__BB44_118;
	st.global.u64 	[%rd126+768], %rd675;
$L__BB44_118:
	add.s32 	%r371, %r363, 128;
	setp.ge.s32 	%p74, %r371, %r49;
	@%p74 bra 	$L__BB44_120;
	st.global.u64 	[%rd126+1024], %rd674;
$L__BB44_120:
	add.s32 	%r373, %r363, 160;
	setp.ge.s32 	%p75, %r373, %r49;
	@%p75 bra 	$L__BB44_122;
	st.global.u64 	[%rd126+1280], %rd673;
$L__BB44_122:
	add.s32 	%r375, %r363, 192;
	setp.ge.s32 	%p76, %r375, %r49;
	@%p76 bra 	$L__BB44_124;
	st.global.u64 	[%rd126+1536], %rd672;
$L__BB44_124:
	add.s32 	%r377, %r363, 224;
	setp.ge.s32 	%p77, %r377, %r49;
	@%p77 bra 	$L__BB44_126;
	st.global.u64 	[%rd126+1792], %rd671;
$L__BB44_126:
	add.s32 	%r379, %r363, 256;
	setp.ge.s32 	%p78, %r379, %r49;
	@%p78 bra 	$L__BB44_128;
	st.global.u64 	[%rd126+2048], %rd670;
$L__BB44_128:
	add.s32 	%r381, %r363, 288;
	setp.ge.s32 	%p79, %r381, %r49;
	@%p79 bra 	$L__BB44_130;
	st.global.u64 	[%rd126+2304], %rd669;
$L__BB44_130:
	add.s32 	%r383, %r363, 320;
	setp.ge.s32 	%p80, %r383, %r49;
	@%p80 bra 	$L__BB44_132;
	st.global.u64 	[%rd126+2560], %rd668;
$L__BB44_132:
	add.s32 	%r385, %r363, 352;
	setp.ge.s32 	%p81, %r385, %r49;
	@%p81 bra 	$L__BB44_134;
	st.global.u64 	[%rd126+2816], %rd667;
$L__BB44_134:
	// begin inline asm
	exit;
	// end inline asm
	mov.u64 	%rd679, %rd643;
	mov.u64 	%rd680, %rd644;
	mov.u64 	%rd681, %rd645;
	mov.u64 	%rd682, %rd646;
	mov.u64 	%rd683, %rd647;
	mov.u64 	%rd684, %rd648;
	mov.u64 	%rd685, %rd649;
	mov.u64 	%rd686, %rd650;
	mov.u64 	%rd687, %rd651;
	mov.u64 	%rd688, %rd652;
	mov.u64 	%rd689, %rd653;
	mov.u64 	%rd690, %rd654;
$L__BB44_135:
	mul.hi.u32 	%r386, %r1, 357913942;
	add.s32 	%r387, %r386, %r1;
	shl.b32 	%r388, %r387, 2;
	mov.u32 	%r389, _ZZN3cub18CUB_300001_SM_10006detail10radix_sort29DeviceRadixSortOnesweepKernelINS1_5radix10policy_hubIxxyE10Policy1000ELNS0_9SortOrderE0ExxyiiNS1_21identity_decomposer_tEEEvPT5_SB_PT3_PKSC_PT1_PKSG_PT2_PKSK_T4_iiT6_E1s;
	add.s32 	%r390, %r389, %r388;
	add.s32 	%r50, %r390, 13328;
	st.shared.u32 	[%r390+13328], %r1230;
	bar.sync 	0;
	setp.gt.u32 	%p82, %r1, 31;
	@%p82 bra 	$L__BB44_137;
	mad.lo.s32 	%r422, %r1, 52, %r389;
	ld.shared.u32 	%r423, [%r422+13328];
	ld.shared.u32 	%r424, [%r422+13332];
	ld.shared.u32 	%r425, [%r422+13336];
	ld.shared.u32 	%r426, [%r422+13340];
	ld.shared.u32 	%r427, [%r422+13344];
	ld.shared.u32 	%r428, [%r422+13348];
	ld.shared.u32 	%r429, [%r422+13352];
	ld.shared.u32 	%r430, [%r422+13356];
	ld.shared.u32 	%r431, [%r422+13360];
	ld.shared.u32 	%r432, [%r422+13364];
	ld.shared.u32 	%r433, [%r422+13368];
	ld.shared.u32 	%r434, [%r422+13372];
	add.s32 	%r435, %r424, %r423;
	add.s32 	%r436, %r435, %r425;
	add.s32 	%r437, %r436, %r426;
	add.s32 	%r438, %r437, %r427;
	add.s32 	%r439, %r438, %r428;
	add.s32 	%r440, %r439, %r429;
	add.s32 	%r441, %r440, %r430;
	add.s32 	%r442, %r441, %r431;
	add.s32 	%r443, %r442, %r432;
	add.s32 	%r444, %r443, %r433;
	add.s32 	%r395, %r444, %r434;
	mov.b32 	%r393, 1;
	mov.b32 	%r418, 0;
	mov.b32 	%r420, -1;
	// begin inline asm
	{  .reg .s32 r0;  .reg .pred p;  shfl.sync.up.b32 r0|p, %r395, %r393, %r418, %r420;  @p add.s32 r0, r0, %r395;  mov.s32 %r391, r0;}
	// end inline asm
	mov.b32 	%r399, 2;
	// begin inline asm
	{  .reg .s32 r0;  .reg .pred p;  shfl.sync.up.b32 r0|p, %r391, %r399, %r418, %r420;  @p add.s32 r0, r0, %r391;  mov.s32 %r397, r0;}
	// end inline asm
	mov.b32 	%r405, 4;
	// begin inline asm
	{  .reg .s32 r0;  .reg .pred p;  shfl.sync.up.b32 r0|p, %r397, %r405, %r418, %r420;  @p add.s32 r0, r0, %r397;  mov.s32 %r403, r0;}
	// end inline asm
	mov.b32 	%r411, 8;
	// begin inline asm
	{  .reg .s32 r0;  .reg .pred p;  shfl.sync.up.b32 r0|p, %r403, %r411, %r418, %r420;  @p add.s32 r0, r0, %r403;  mov.s32 %r409, r0;}
	// end inline asm
	mov.b32 	%r417, 16;
	// begin inline asm
	{  .reg .s32 r0;  .reg .pred p;  shfl.sync.up.b32 r0|p, %r409, %r417, %r418, %r420;  @p add.s32 r0, r0, %r409;  mov.s32 %r415, r0;}
	// end inline asm
	sub.s32 	%r445, %r415, %r395;
	add.s32 	%r446, %r423, %r445;
	add.s32 	%r447, %r424, %r446;
	add.s32 	%r448, %r425, %r447;
	add.s32 	%r449, %r426, %r448;
	add.s32 	%r450, %r427, %r449;
	add.s32 	%r451, %r428, %r450;
	add.s32 	%r452, %r429, %r451;
	add.s32 	%r453, %r430, %r452;
	add.s32 	%r454, %r431, %r453;
	add.s32 	%r455, %r432, %r454;
	add.s32 	%r456, %r433, %r455;
	st.shared.u32 	[%r422+13328], %r445;
	st.shared.u32 	[%r422+13332], %r446;
	st.shared.u32 	[%r422+13336], %r447;
	st.shared.u32 	[%r422+13340], %r448;
	st.shared.u32 	[%r422+13344], %r449;
	st.shared.u32 	[%r422+13348], %r450;
	st.shared.u32 	[%r422+13352], %r451;
	st.shared.u32 	[%r422+13356], %r452;
	st.shared.u32 	[%r422+13360], %r453;
	st.shared.u32 	[%r422+13364], %r454;
	st.shared.u32 	[%r422+13368], %r455;
	st.shared.u32 	[%r422+13372], %r456;
$L__BB44_137:
	setp.gt.u32 	%p83, %r1, 255;
	bar.sync 	0;
	ld.shared.s32 	%rd140, [%r50];
	@%p83 bra 	$L__BB44_139;
	cvt.u32.u64 	%r457, %rd140;
	shl.b32 	%r459, %r1, 2;
	add.s32 	%r461, %r389, %r459;
	ld.shared.u32 	%r462, [%r461];
	add.s32 	%r463, %r462, %r457;
	st.shared.u32 	[%r461], %r463;
	ld.shared.u32 	%r464, [%r461+1024];
	add.s32 	%r465, %r464, %r457;
	st.shared.u32 	[%r461+1024], %r465;
	ld.shared.u32 	%r466, [%r461+2048];
	add.s32 	%r467, %r466, %r457;
	st.shared.u32 	[%r461+2048], %r467;
	ld.shared.u32 	%r468, [%r461+3072];
	add.s32 	%r469, %r468, %r457;
	st.shared.u32 	[%r461+3072], %r469;
	ld.shared.u32 	%r470, [%r461+4096];
	add.s32 	%r471, %r470, %r457;
	st.shared.u32 	[%r461+4096], %r471;
	ld.shared.u32 	%r472, [%r461+5120];
	add.s32 	%r473, %r472, %r457;
	st.shared.u32 	[%r461+5120], %r473;
	ld.shared.u32 	%r474, [%r461+6144];
	add.s32 	%r475, %r474, %r457;
	st.shared.u32 	[%r461+6144], %r475;
	ld.shared.u32 	%r476, [%r461+7168];
	add.s32 	%r477, %r476, %r457;
	st.shared.u32 	[%r461+7168], %r477;
	ld.shared.u32 	%r478, [%r461+8192];
	add.s32 	%r479, %r478, %r457;
	st.shared.u32 	[%r461+8192], %r479;
	ld.shared.u32 	%r480, [%r461+9216];
	add.s32 	%r481, %r480, %r457;
	st.shared.u32 	[%r461+9216], %r481;
	ld.shared.u32 	%r482, [%r461+10240];
	add.s32 	%r483, %r482, %r457;
	st.shared.u32 	[%r461+10240], %r483;
	ld.shared.u32 	%r484, [%r461+11264];
	add.s32 	%r485, %r484, %r457;
	st.shared.u32 	[%r461+11264], %r485;
$L__BB44_139:
	bar.sync 	0;
	// begin inline asm
	mov.u32 %r486, %lanemask_le;
	// end inline asm
	cvt.u32.u64 	%r512, %rd58;
	shr.u64 	%rd291, %rd690, %r512;
	cvt.u32.u64 	%r513, %rd291;
	and.b32  	%r509, %r513, %r8;
	mov.b32 	%r489, 1;
	// begin inline asm
	{
    .reg .pred p;
    and.b32 %r487, %r509, %r489;    setp.ne.u32 p, %r487, 0;
    vote.ballot.sync.b32 %r487, p, 0xffffffff;
    @!p not.b32 %r487, %r487;
}

	// end inline asm
	mov.b32 	%r492, 2;
	// begin inline asm
	{
    .reg .pred p;
    and.b32 %r490, %r509, %r492;    setp.ne.u32 p, %r490, 0;
    vote.ballot.sync.b32 %r490, p, 0xffffffff;
    @!p not.b32 %r490, %r490;
}

	// end inline asm
	and.b32  	%r514, %r490, %r487;
	mov.b32 	%r495, 4;
	// begin inline asm
	{
    .reg .pred p;
    and.b32 %r493, %r509, %r495;    setp.ne.u32 p, %r493, 0;
    vote.ballot.sync.b32 %r493, p, 0xffffffff;
    @!p not.b32 %r493, %r493;
}

	// end inline asm
	and.b32  	%r515, %r493, %r514;
	mov.b32 	%r498, 8;
	// begin inline asm
	{
    .reg .pred p;
    and.b32 %r496, %r509, %r498;    setp.ne.u32 p, %r496, 0;
    vote.ballot.sync.b32 %r496, p, 0xffffffff;
    @!p not.b32 %r496, %r496;
}

	// end inline asm
	and.b32  	%r516, %r496, %r515;
	mov.b32 	%r501, 16;
	// begin inline asm
	{
    .reg .pred p;
    and.b32 %r499, %r509, %r501;    setp.ne.u32 p, %r499, 0;
    vote.ballot.sync.b32 %r499, p, 0xffffffff;
    @!p not.b32 %r499, %r499;
}

	// end inline asm
	and.b32  	%r517, %r499, %r516;
	mov.b32 	%r504, 32;
	// begin inline asm
	{
    .reg .pred p;
    and.b32 %r502, %r509, %r504;    setp.ne.u32 p, %r502, 0;
    vote.ballot.sync.b32 %r502, p, 0xffffffff;
    @!p not.b32 %r502, %r502;
}

	// end inline asm
	and.b32  	%r518, %r502, %r517;
	mov.b32 	%r507, 64;
	// begin inline asm
	{
    .reg .pred p;
    and.b32 %r505, %r509, %r507;    setp.ne.u32 p, %r505, 0;
    vote.ballot.sync.b32 %r505, p, 0xffffffff;
    @!p not.b32 %r505, %r505;
}

	// end inline asm
	and.b32  	%r519, %r505, %r518;
	mov.b32 	%r510, 128;
	// begin inline asm
	{
    .reg .pred p;
    and.b32 %r508, %r509, %r510;    setp.ne.u32 p, %r508, 0;
    vote.ballot.sync.b32 %r508, p, 0xffffffff;
    @!p not.b32 %r508, %r508;
}

	// end inline asm
	and.b32  	%r520, %r508, %r519;
	clz.b32 	%r521, %r520;
	sub.s32 	%r53, 31, %r521;
	and.b32  	%r522, %r486, %r520;
	popc.b32 	%r54, %r522;
	setp.ne.s32 	%p84, %r162, %r53;
	mov.b32 	%r1235, 0;
	@%p84 bra 	$L__BB44_141;
	shl.b32 	%r523, %r509, 2;
	add.s32 	%r524, %r9, %r523;
	atom.shared.add.u32 	%r1235, [%r524], %r54;
$L__BB44_141:
	shfl.sync.idx.b32	%r550|%p85, %r1235, %r53, 31, -1;
	add.s32 	%r57, %r54, %r550;
	shr.u64 	%rd292, %rd689, %r512;
	cvt.u32.u64 	%r552, %rd292;
	and.b32  	%r547, %r552, %r8;
	mov.b32 	%r527, 1;
	// begin inline asm
	{
    .reg .pred p;
    and.b32 %r525, %r547, %r527;    setp.ne.u32 p, %r525, 0;
    vote.ballot.sync.b32 %r525, p, 0xffffffff;
    @!p not.b32 %r525, %r525;
}

	// end inline asm
	mov.b32 	%r530, 2;
	// begin inline asm
	{
    .reg .pred p;
    and.b32 %r528, %r547, %r530;    setp.ne.u32 p, %r528, 0;
    vote.ballot.sync.b32 %r528, p, 0xffffffff;
    @!p not.b32 %r528, %r528;
}

	// end inline asm
	and.b32  	%r553, %r528, %r525;
	mov.b32 	%r533, 4;
	// begin inline asm
	{
    .reg .pred p;
    and.b32 %r531, %r547, %r533;    setp.ne.u32 p, %r531, 0;
    vote.ballot.sync.b32 %r531, p, 0xffffffff;
    @!p not.b32 %r531, %r531;
}

	// end inline asm
	and.b32  	%r554, %r531, %r553;
	mov.b32 	%r536, 8;
	// begin inline asm
	{
    .reg .pred p;
    and.b32 %r534, %r547, %r536;    setp.ne.u32 p, %r534, 0;
    vote.ballot.sync.b32 %r534, p, 0xffffffff;
    @!p not.b32 %r534, %r534;
}

	// end inline asm
	and.b32  	%r555, %r534, %r554;
	mov.b32 	%r539, 16;
	// begin inline asm
	{
    .reg .pred p;
    and.b32 %r537, %r547, %r539;    setp.ne.u32 p, %r537, 0;
    vote.ballot.sync.b32 %r537, p, 0xffffffff;
    @!p not.b32 %r537, %r537;
}

	// end inline asm
	and.b32  	%r556, %r537, %r555;
	mov.b32 	%r542, 32;
	// begin inline asm
	{
    .reg .pred p;
    and.b32 %r540, %r547, %r542;    setp.ne.u32 p, %r540, 0;
    vote.ballot.sync.b32 %r540, p, 0xffffffff;
    @!p not.b32 %r540, %r540;
}

	// end inline asm
	and.b32  	%r557, %r540, %r556;
	mov.b32 	%r545, 64;
	// begin inline asm
	{
    .reg .pred p;
    and.b32 %r543, %r547, %r545;    setp.ne.u32 p, %r543, 0;
    vote.ballot.sync.b32 %r543, p, 0xffffffff;
    @!p not.b32 %r543, %r543;
}

	// end inline asm
	and.b32  	%r558, %r543, %r557;
	mov.b32 	%r548, 128;
	// begin inline asm
	{
    .reg .pred p;
    and.b32 %r546, %r547, %r548;    setp.ne.u32 p, %r546, 0;
    vote.ballot.sync.b32 %r546, p, 0xffffffff;
    @!p not.b32 %r546, %r546;
}

	// end inline asm
	and.b32  	%r559, %r546, %r558;
	clz.b32 	%r560, %r559;
	sub.s32 	%r59, 31, %r560;
	and.b32  	%r561, %r486, %r559;
	popc.b32 	%r60, %r561;
	setp.ne.s32 	%p86, %r162, %r59;
	mov.b32 	%r1236, 0;
	@%p86 bra 	$L__BB44_143;
	shl.b32 	%r562, %r547, 2;
	add.s32 	%r563, %r9, %r562;
	atom.shared.add.u32 	%r1236, [%r563], %r60;
$L__BB44_143:
	shfl.sync.idx.b32	%r589|%p87, %r1236, %r59, 31, -1;
	add.s32 	%r63, %r60, %r589;
	shr.u64 	%rd293, %rd688, %r512;
	cvt.u32.u64 	%r591, %rd293;
	and.b32  	%r586, %r591, %r8;
	mov.b32 	%r566, 1;
	// begin inline asm
	{
    .reg .pred p;
    and.b32 %r564, %r586, %r566;    setp.ne.u32 p, %r564, 0;
    vote.ballot.sync.b32 %r564, p, 0xffffffff;
    @!p not.b32 %r564, %r564;
}

	// end inline asm
	mov.b32 	%r569, 2;
	// begin inline asm
	{
    .reg .pred p;
    and.b32 %r567, %r586, %r569;    setp.ne.u32 p, %r567, 0;
    vote.ballot.sync.b32 %r567, p, 0xffffffff;
    @!p not.b32 %r567, %r567;
}

	// end inline asm
	and.b32  	%r592, %r567, %r564;
	mov.b32 	%r572, 4;
	// begin inline asm
	{
    .reg .pred p;
    and.b32 %r570, %r586, %r572;    setp.ne.u32 p, %r570, 0;
    vote.ballot.sync.b32 %r570, p, 0xffffffff;
    @!p not.b32 %r570, %r570;
}

	// end inline asm
	and.b32  	%r593, %r570, %r592;
	mov.b32 	%r575, 8;
	// begin inline asm
	{
    .reg .pred p;
    and.b32 %r573, %r586, %r575;    setp.ne.u32 p, %r573, 0;
    vote.ballot.sync.b32 %r573, p, 0xffffffff;
    @!p not.b32 %r573, %r573;
}

	// end inline asm
	and.b32  	%r594, %r573, %r593;
	mov.b32 	%r578, 16;
	// begin inline asm
	{
    .reg .pred p;
    and.b32 %r576, %r586, %r578;    setp.ne.u32 p, %r576, 0;
    vote.ballot.sync.b32 %r576, p, 0xffffffff;
    @!p not.b32 %r576, %r576;
}

	// end inline asm
	and.b32  	%r595, %r576, %r594;
	mov.b32 	%r581, 32;
	// begin inline asm
	{
    .reg .pred p;
    and.b32 %r579, %r586, %r581;    setp.ne.u32 p, %r579, 0;
    vote.ballot.sync.b32 %r579, p, 0xffffffff;
    @!p not.b32 %r579, %r579;
}

	// end inline asm
	and.b32  	%r596, %r579, %r595;
	mov.b32 	%r584, 64;
	// begin inline asm
	{
    .reg .pred p;
    and.b32 %r582, %r586, %r584;    setp.ne.u32 p, %r582, 0;
    vote.ballot.sync.b32 %r582, p, 0xffffffff;
    @!p not.b32 %r582, %r582;
}

	// end inline asm
	and.b32  	%r597, %r582, %r596;
	mov.b32 	%r587, 128;
	// begin inline asm
	{
    .reg .pred p;
    and.b32 %r585, %r586, %r587;    setp.ne.u32 p, %r585, 0;
    vote.ballot.sync.b32 %r585, p, 0xffffffff;
    @!p not.b32 %r585, %r585;
}

	// end inline asm
	and.b32  	%r598, %r585, %r597;
	clz.b32 	%r599, %r598;
	sub.s32 	%r65, 31, %r599;
	and.b32  	%r600, %r486, %r598;
	popc.b32 	%r66, %r600;
	setp.ne.s32 	%p88, %r162, %r65;
	mov.b32 	%r1237, 0;
	@%p88 bra 	$L__BB44_145;
	shl.b32 	%r601, %r586, 2;
	add.s32 	%r602, %r9, %r601;
	atom.shared.add.u32 	%r1237, [%r602], %r66;
$L__BB44_145:
	shfl.sync.idx.b32	%r628|%p89, %r1237, %r65, 31, -1;
	add.s32 	%r69, %r66, %r628;
	shr.u64 	%rd294, %rd687, %r512;
	cvt.u32.u64 	%r630, %rd294;
	and.b32  	%r625, %r630, %r8;
	mov.b32 	%r605, 1;
	// begin inline asm
	{
    .reg .pred p;
    and.b32 %r603, %r625, %r605;    setp.ne.u32 p, %r603, 0;
    vote.ballot.sync.b32 %r603, p, 0xffffffff;
    @!p not.b32 %r603, %r603;
}

	// end inline asm
	mov.b32 	%r608, 2;
	// begin inline asm
	{
    .reg .pred p;
    and.b32 %r606, %r625, %r608;    setp.ne.u32 p, %r606, 0;
    vote.ballot.sync.b32 %r606, p, 0xffffffff;
    @!p not.b32 %r606, %r606;
}

	// end inline asm
	and.b32  	%r631, %r606, %r603;
	mov.b32 	%r611, 4;
	// begin inline asm
	{
    .reg .pred p;
    and.b32 %r609, %r625, %r611;    setp.ne.u32 p, %r609, 0;
    vote.ballot.sync.b32 %r609, p, 0xffffffff;
    @!p not.b32 %r609, %r609;
}

	// end inline asm
	and.b32  	%r632, %r609, %r631;
	mov.b32 	%r614, 8;
	// begin inline asm
	{
    .reg .pred p;
    and.b32 %r612, %r625, %r614;    setp.ne.u32 p, %r612, 0;
    vote.ballot.sync.b32 %r612, p, 0xffffffff;
    @!p not.b32 %r612, %r612;
}

	// end inline asm
	and.b32  	%r633, %r612, %r632;
	mov.b32 	%r617, 16;
	// begin inline asm
	{
    .reg .pred p;
    and.b32 %r615, %r625, %r617;    setp.ne.u32 p, %r615, 0;
    vote.ballot.sync.b32 %r615, p, 0xffffffff;
    @!p not.b32 %r615, %r615;
}

	// end inline asm
	and.b32  	%r634, %r615, %r633;
	mov.b32 	%r620, 32;
	// begin inline asm
	{
    .reg .pred p;
    and.b32 %r618, %r625, %r620;    setp.ne.u32 p, %r618, 0;
    vote.ballot.sync.b32 %r618, p, 0xffffffff;
    @!p not.b32 %r618, %r618;
}

	// end inline asm
	and.b32  	%r635, %r618, %r634;
	mov.b32 	%r623, 64;
	// begin inline asm
	{
    .reg .pred p;
    and.b32 %r621, %r625, %r623;    setp.ne.u32 p, %r621, 0;
    vote.ballot.sync.b32 %r621, p, 0xffffffff;
    @!p not.b32 %r621, %r621;
}

	// end inline asm
	and.b32  	%r636, %r621, %r635;
	mov.b32 	%r626, 128;
	// begin inline asm
	{
    .reg .pred p;
    and.b32 %r624, %r625, %r626;    setp.ne.u32 p, %r624, 0;
    vote.ballot.sync.b32 %r624, p, 0xffffffff;
    @!p not.b32 %r624, %r624;
}

	// end inline asm
	and.b32  	%r637, %r624, %r636;
	clz.b32 	%r638, %r637;
	sub.s32 	%r71, 31, %r638;
	and.b32  	%r639, %r486, %r637;
	popc.b32 	%r72, %r639;
	setp.ne.s32 	%p90, %r162, %r71;
	mov.b32 	%r1238, 0;
	@%p90 bra 	$L__BB44_147;
	shl.b32 	%r640, %r625, 2;
	add.s32 	%r641, %r9, %r640;
	atom.shared.add.u32 	%r1238, [%r641], %r72;
$L__BB44_147:
	shfl.sync.idx.b32	%r667|%p91, %r1238, %r71, 31, -1;
	add.s32 	%r75, %r72, %r667;
	shr.u64 	%rd295, %rd686, %r512;
	cvt.u32.u64 	%r669, %rd295;
	and.b32  	%r664, %r669, %r8;
	mov.b32 	%r644, 1;
	// begin inline asm
	{
    .reg .pred p;
    and.b32 %r642, %r664, %r644;    setp.ne.u32 p, %r642, 0;
    vote.ballot.sync.b32 %r642, p, 0xffffffff;
    @!p not.b32 %r642, %r642;
}

	// end inline asm
	mov.b32 	%r647, 2;
	// begin inline asm
	{
    .reg .pred p;
    and.b32 %r645, %r664, %r647;    setp.ne.u32 p, %r645, 0;
    vote.ballot.sync.b32 %r645, p, 0xffffffff;
    @!p not.b32 %r645, %r645;
}

	// end inline asm
	and.b32  	%r670, %r645, %r642;
	mov.b32 	%r650, 4;
	// begin inline asm
	{
    .reg .pred p;
    and.b32 %r648, %r664, %r650;    setp.ne.u32 p, %r648, 0;
    vote.ballot.sync.b32 %r648, p, 0xffffffff;
    @!p not.b32 %r648, %r648;
}

	// end inline asm
	and.b32  	%r671, %r648, %r670;
	mov.b32 	%r653, 8;
	// begin inline asm
	{
    .reg .pred p;
    and.b32 %r651, %r664, %r653;    setp.ne.u32 p, %r651, 0;
    vote.ballot.sync.b32 %r651, p, 0xffffffff;
    @!p not.b32 %r651, %r651;
}

	// end inline asm
	and.b32  	%r672, %r651, %r671;
	mov.b32 	%r656, 16;
	// begin inline asm
	{
    .reg .pred p;
    and.b32 %r654, %r664, %r656;    setp.ne.u32 p, %r654, 0;
    vote.ballot.sync.b32 %r654, p, 0xffffffff;
    @!p not.b32 %r654, %r654;
}

	// end inline asm
	and.b32  	%r673, %r654, %r672;
	mov.b32 	%r659, 32;
	// begin inline asm
	{
    .reg .pred p;
    and.b32 %r657, %r664, %r659;    setp.ne.u32 p, %r657, 0;
    vote.ballot.sync.b32 %r657, p, 0xffffffff;
    @!p not.b32 %r657, %r657;
}

	// end inline asm
	and.b32  	%r674, %r657, %r673;
	mov.b32 	%r662, 64;
	// begin inline asm
	{
    .reg .pred p;
    and.b32 %r660, %r664, %r662;    setp.ne.u32 p, %r660, 0;
    vote.ballot.sync.b32 %r660, p, 0xffffffff;
    @!p not.b32 %r660, %r660;
}

	// end inline asm
	and.b32  	%r675, %r660, %r674;
	mov.b32 	%r665, 128;
	// begin inline asm
	{
    .reg .pred p;
    and.b32 %r663, %r664, %r665;    setp.ne.u32 p, %r663, 0;
    vote.ballot.sync.b32 %r663, p, 0xffffffff;
    @!p not.b32 %r663, %r663;
}

	// end inline asm
	and.b32  	%r676, %r663, %r675;
	clz.b32 	%r677, %r676;
	sub.s32 	%r77, 31, %r677;
	and.b32  	%r678, %r486, %r676;
	popc.b32 	%r78, %r678;
	setp.ne.s32 	%p92, %r162, %r77;
	mov.b32 	%r1239, 0;
	@%p92 bra 	$L__BB44_149;
	shl.b32 	%r679, %r664, 2;
	add.s32 	%r680, %r9, %r679;
	atom.shared.add.u32 	%r1239, [%r680], %r78;
$L__BB44_149:
	shfl.sync.idx.b32	%r706|%p93, %r1239, %r77, 31, -1;
	add.s32 	%r81, %r78, %r706;
	shr.u64 	%rd296, %rd685, %r512;
	cvt.u32.u64 	%r708, %rd296;
	and.b32  	%r703, %r708, %r8;
	mov.b32 	%r683, 1;
	// begin inline asm
	{
    .reg .pred p;
    and.b32 %r681, %r703, %r683;    setp.ne.u32 p, %r681, 0;
    vote.ballot.sync.b32 %r681, p, 0xffffffff;
    @!p not.b32 %r681, %r681;
}

	// end inline asm
	mov.b32 	%r686, 2;
	// begin inline asm
	{
    .reg .pred p;
    and.b32 %r684, %r703, %r686;    setp.ne.u32 p, %r684, 0;
    vote.ballot.sync.b32 %r684, p, 0xffffffff;
    @!p not.b32 %r684, %r684;
}

	// end inline asm
	and.b32  	%r709, %r684, %r681;
	mov.b32 	%r689, 4;
	// begin inline asm
	{
    .reg .pred p;
    and.b32 %r687, %r703, %r689;    setp.ne.u32 p, %r687, 0;
    vote.ballot.sync.b32 %r687, p, 0xffffffff;
    @!p not.b32 %r687, %r687;
}

	// end inline asm
	and.b32  	%r710, %r687, %r709;
	mov.b32 	%r692, 8;
	// begin inline asm
	{
    .reg .pred p;
    and.b32 %r690, %r703, %r692;    setp.ne.u32 p, %r690, 0;
    vote.ballot.sync.b32 %r690, p, 0xffffffff;
    @!p not.b32 %r690, %r690;
}

	// end inline asm
	and.b32  	%r711, %r690, %r710;
	mov.b32 	%r695, 16;
	// begin inline asm
	{
    .reg .pred p;
    and.b32 %r693, %r703, %r695;    setp.ne.u32 p, %r693, 0;
    vote.ballot.sync.b32 %r693, p, 0xffffffff;
    @!p not.b32 %r693, %r693;
}

	// end inline asm
	and.b32  	%r712, %r693, %r711;
	mov.b32 	%r698, 32;
	// begin inline asm
	{
    .reg .pred p;
    and.b32 %r696, %r703, %r698;    setp.ne.u32 p, %r696, 0;
    vote.ballot.sync.b32 %r696, p, 0xffffffff;
    @!p not.b32 %r696, %r696;
}

	// end inline asm
	and.b32  	%r713, %r696, %r712;
	mov.b32 	%r701, 64;
	// begin inline asm
	{
    .reg .pred p;
    and.b32 %r699, %r703, %r701;    setp.ne.u32 p, %r699, 0;
    vote.ballot.sync.b32 %r699, p, 0xffffffff;
    @!p not.b32 %r699, %r699;
}

	// end inline asm
	and.b32  	%r714, %r699, %r713;
	mov.b32 	%r704, 128;
	// begin inline asm
	{
    .reg .pred p;
    and.b32 %r702, %r703, %r704;    setp.ne.u32 p, %r702, 0;
    vote.ballot.sync.b32 %r702, p, 0xffffffff;
    @!p not.b32 %r702, %r702;
}

	// end inline asm
	and.b32  	%r715, %r702, %r714;
	clz.b32 	%r716, %r715;
	sub.s32 	%r83, 31, %r716;
	and.b32  	%r717, %r486, %r715;
	popc.b32 	%r84, %r717;
	setp.ne.s32 	%p94, %r162, %r83;
	mov.b32 	%r1240, 0;
	@%p94 bra 	$L__BB44_151;
	shl.b32 	%r718, %r703, 2;
	add.s32 	%r719, %r9, %r718;
	atom.shared.add.u32 	%r1240, [%r719], %r84;
$L__BB44_151:
	shfl.sync.idx.b32	%r745|%p95, %r1240, %r83, 31, -1;
	add.s32 	%r87, %r84, %r745;
	shr.u64 	%rd297, %rd684, %r512;
	cvt.u32.u64 	%r747, %rd297;
	and.b32  	%r742, %r747, %r8;
	mov.b32 	%r722, 1;
	// begin inline asm
	{
    .reg .pred p;
    and.b32 %r720, %r742, %r722;    setp.ne.u32 p, %r720, 0;
    vote.ballot.sync.b32 %r720, p, 0xffffffff;
    @!p not.b32 %r720, %r720;
}

	// end inline asm
	mov.b32 	%r725, 2;
	// begin inline asm
	{
    .reg .pred p;
    and.b32 %r723, %r742, %r725;    setp.ne.u32 p, %r723, 0;
    vote.ballot.sync.b32 %r723, p, 0xffffffff;
    @!p not.b32 %r723, %r723;
}

	// end inline asm
	and.b32  	%r748, %r723, %r720;
	mov.b32 	%r728, 4;
	// begin inline asm
	{
    .reg .pred p;
    and.b32 %r726, %r742, %r728;    setp.ne.u32 p, %r726, 0;
    vote.ballot.sync.b32 %r726, p, 0xffffffff;
    @!p not.b32 %r726, %r726;
}

	// end inline asm
	and.b32  	%r749, %r726, %r748;
	mov.b32 	%r731, 8;
	// begin inline asm
	{
    .reg .pred p;
    and.b32 %r729, %r742, %r731;    setp.ne.u32 p, %r729, 0;
    vote.ballot.sync.b32 %r729, p, 0xffffffff;
    @!p not.b32 %r729, %r729;
}

	// end inline asm
	and.b32  	%r750, %r729, %r749;
	mov.b32 	%r734, 16;
	// begin inline asm
	{
    .reg .pred p;
    and.b32 %r732, %r742, %r734;    setp.ne.u32 p, %r732, 0;
    vote.ballot.sync.b32 %r732, p, 0xffffffff;
    @!p not.b32 %r732, %r732;
}

	// end inline asm
	and.b32  	%r751, %r732, %r750;
	mov.b32 	%r737, 32;
	// begin inline asm
	{
    .reg .pred p;
    and.b32 %r735, %r742, %r737;    setp.ne.u32 p, %r735, 0;
    vote.ballot.sync.b32 %r735, p, 0xffffffff;
    @!p not.b32 %r735, %r735;
}

	// end inline asm
	and.b32  	%r752, %r735, %r751;
	mov.b32 	%r740, 64;
	// begin inline asm
	{
    .reg .pred p;
    and.b32 %r738, %r742, %r740;    setp.ne.u32 p, %r738, 0;
    vote.ballot.sync.b32 %r738, p, 0xffffffff;
    @!p not.b32 %r738, %r738;
}

	// end inline asm
	and.b32  	%r753, %r738, %r752;
	mov.b32 	%r743, 128;
	// begin inline asm
	{
    .reg .pred p;
    and.b32 %r741, %r742, %r743;    setp.ne.u32 p, %r741, 0;
    vote.ballot.sync.b32 %r741, p, 0xffffffff;
    @!p not.b32 %r741, %r741;
}

	// end inline asm
	and.b32  	%r754, %r741, %r753;
	clz.b32 	%r755, %r754;
	sub.s32 	%r89, 31, %r755;
	and.b32  	%r756, %r486, %r754;
	popc.b32 	%r90, %r756;
	setp.ne.s32 	%p96, %r162, %r89;
	mov.b32 	%r1241, 0;
	@%p96 bra 	$L__BB44_153;
	shl.b32 	%r757, %r742, 2;
	add.s32 	%r758, %r9, %r757;
	atom.shared.add.u32 	%r1241, [%r758], %r90;
$L__BB44_153:
	shfl.sync.idx.b32	%r784|%p97, %r1241, %r89, 31, -1;
	add.s32 	%r93, %r90, %r784;
	shr.u64 	%rd298, %rd683, %r512;
	cvt.u32.u64 	%r786, %rd298;
	and.b32  	%r781, %r786, %r8;
	mov.b32 	%r761, 1;
	// begin inline asm
	{
    .reg .pred p;
    and.b32 %r759, %r781, %r761;    setp.ne.u32 p, %r759, 0;
    vote.ballot.sync.b32 %r759, p, 0xffffffff;
    @!p not.b32 %r759, %r759;
}

	// end inline asm
	mov.b32 	%r764, 2;
	// begin inline asm
	{
    .reg .pred p;
    and.b32 %r762, %r781, %r764;    setp.ne.u32 p, %r762, 0;
    vote.ballot.sync.b32 %r762, p, 0xffffffff;
    @!p not.b32 %r762, %r762;
}

	// end inline asm
	and.b32  	%r787, %r762, %r759;
	mov.b32 	%r767, 4;
	// begin inline asm
	{
    .reg .pred p;
    and.b32 %r765, %r781, %r767;    setp.ne.u32 p, %r765, 0;
    vote.ballot.sync.b32 %r765, p, 0xffffffff;
    @!p not.b32 %r765, %r765;
}

	// end inline asm
	and.b32  	%r788, %r765, %r787;
	mov.b32 	%r770, 8;
	// begin inline asm
	{
    .reg .pred p;
    and.b32 %r768, %r781, %r770;    setp.ne.u32 p, %r768, 0;
    vote.ballot.sync.b32 %r768, p, 0xffffffff;
    @!p not.b32 %r768, %r768;
}

	// end inline asm
	and.b32  	%r789, %r768, %r788;
	mov.b32 	%r773, 16;
	// begin inline asm
	{
    .reg .pred p;
    and.b32 %r771, %r781, %r773;    setp.ne.u32 p, %r771, 0;
    vote.ballot.sync.b32 %r771, p, 0xffffffff;
    @!p not.b32 %r771, %r771;
}

	// end inline asm
	and.b32  	%r790, %r771, %r789;
	mov.b32 	%r776, 32;
	// begin inline asm
	{
    .reg .pred p;
    and.b32 %r774, %r781, %r776;    setp.ne.u32 p, %r774, 0;
    vote.ballot.sync.b32 %r774, p, 0xffffffff;
    @!p not.b32 %r774, %r774;
}

	// end inline asm
	and.b32  	%r791, %r774, %r790;
	mov.b32 	%r779, 64;
	// begin inline asm
	{
    .reg .pred p;
    and.b32 %r777, %r781, %r779;    setp.ne.u32 p, %r777, 0;
    vote.ballot.sync.b32 %r777, p, 0xffffffff;
    @!p not.b32 %r777, %r777;
}

	// end inline asm
	and.b32  	%r792, %r777, %r791;
	mov.b32 	%r782, 128;
	// begin inline asm
	{
    .reg .pred p;
    and.b32 %r780, %r781, %r782;    setp.ne.u32 p, %r780, 0;
    vote.ballot.sync.b32 %r780, p, 0xffffffff;
    @!p not.b32 %r780, %r780;
}

	// end inline asm
	and.b32  	%r793, %r780, %r792;
	clz.b32 	%r794, %r793;
	sub.s32 	%r95, 31, %r794;
	and.b32  	%r795, %r486, %r793;
	popc.b32 	%r96, %r795;
	setp.ne.s32 	%p98, %r162, %r95;
	mov.b32 	%r1242, 0;
	@%p98 bra 	$L__BB44_155;
	shl.b32 	%r796, %r781, 2;
	add.s32 	%r797, %r9, %r796;
	atom.shared.add.u32 	%r1242, [%r797], %r96;
$L__BB44_155:
	shfl.sync.idx.b32	%r823|%p99, %r1242, %r95, 31, -1;
	add.s32 	%r99, %r96, %r823;
	shr.u64 	%rd299, %rd682, %r512;
	cvt.u32.u64 	%r825, %rd299;
	and.b32  	%r820, %r825, %r8;
	mov.b32 	%r800, 1;
	// begin inline asm
	{
    .reg .pred p;
    and.b32 %r798, %r820, %r800;    setp.ne.u32 p, %r798, 0;
    vote.ballot.sync.b32 %r798, p, 0xffffffff;
    @!p not.b32 %r798, %r798;
}

	// end inline asm
	mov.b32 	%r803, 2;
	// begin inline asm
	{
    .reg .pred p;
    and.b32 %r801, %r820, %r803;    setp.ne.u32 p, %r801, 0;
    vote.ballot.sync.b32 %r801, p, 0xffffffff;
    @!p not.b32 %r801, %r801;
}

	// end inline asm
	and.b32  	%r826, %r801, %r798;
	mov.b32 	%r806, 4;
	// begin inline asm
	{
    .reg .pred p;
    and.b32 %r804, %r820, %r806;    setp.ne.u32 p, %r804, 0;
    vote.ballot.sync.b32 %r804, p, 0xffffffff;
    @!p not.b32 %r804, %r804;
}

	// end inline asm
	and.b32  	%r827, %r804, %r826;
	mov.b32 	%r809, 8;
	// begin inline asm
	{
    .reg .pred p;
    and.b32 %r807, %r820, %r809;    setp.ne.u32 p, %r807, 0;
    vote.ballot.sync.b32 %r807, p, 0xffffffff;
    @!p not.b32 %r807, %r807;
}

	// end inline asm
	and.b32  	%r828, %r807, %r827;
	mov.b32 	%r812, 16;
	// begin inline asm
	{
    .reg .pred p;
    and.b32 %r810, %r820, %r812;    setp.ne.u32 p, %r810, 0;
    vote.ballot.sync.b32 %r810, p, 0xffffffff;
    @!p not.b32 %r810, %r810;
}

	// end inline asm
	and.b32  	%r829, %r810, %r828;
	mov.b32 	%r815, 32;
	// begin inline asm
	{
    .reg .pred p;
    and.b32 %r813, %r820, %r815;    setp.ne.u32 p, %r813, 0;
    vote.ballot.sync.b32 %r813, p, 0xffffffff;
    @!p not.b32 %r813, %r813;
}

	// end inline asm
	and.b32  	%r830, %r813, %r829;
	mov.b32 	%r818, 64;
	// begin inline asm
	{
    .reg .pred p;
    and.b32 %r816, %r820, %r818;    setp.ne.u32 p, %r816, 0;
    vote.ballot.sync.b32 %r816, p, 0xffffffff;
    @!p not.b32 %r816, %r816;
}

	// end inline asm
	and.b32  	%r831, %r816, %r830;
	mov.b32 	%r821, 128;
	// begin inline asm
	{
    .reg .pred p;
    and.b32 %r819, %r820, %r821;    setp.ne.u32 p, %r819, 0;
    vote.ballot.sync.b32 %r819, p, 0xffffffff;
    @!p not.b32 %r819, %r819;
}

	// end inline asm
	and.b32  	%r832, %r819, %r831;
	clz.b32 	%r833, %r832;
	sub.s32 	%r101, 31, %r833;
	and.b32  	%r834, %r486, %r832;
	popc.b32 	%r102, %r834;
	setp.ne.s32 	%p100, %r162, %r101;
	mov.b32 	%r1243, 0;
	@%p100 bra 	$L__BB44_157;
	shl.b32 	%r835, %r820, 2;
	add.s32 	%r836, %r9, %r835;
	atom.shared.add.u32 	%r1243, [%r836], %r102;
$L__BB44_157:
	shfl.sync.idx.b32	%r862|%p101, %r1243, %r101, 31, -1;
	add.s32 	%r105, %r102, %r862;
	shr.u64 	%rd300, %rd681, %r512;
	cvt.u32.u64 	%r864, %rd300;
	and.b32  	%r859, %r864, %r8;
	mov.b32 	%r839, 1;
	// begin inline asm
	{
    .reg .pred p;
    and.b32 %r837, %r859, %r839;    setp.ne.u32 p, %r837, 0;
    vote.ballot.sync.b32 %r837, p, 0xffffffff;
    @!p not.b32 %r837, %r837;
}

	// end inline asm
	mov.b32 	%r842, 2;
	// begin inline asm
	{
    .reg .pred p;
    and.b32 %r840, %r859, %r842;    setp.ne.u32 p, %r840, 0;
    vote.ballot.sync.b32 %r840, p, 0xffffffff;
    @!p not.b32 %r840, %r840;
}

	// end inline asm
	and.b32  	%r865, %r840, %r837;
	mov.b32 	%r845, 4;
	// begin inline asm
	{
    .reg .pred p;
    and.b32 %r843, %r859, %r845;    setp.ne.u32 p, %r843, 0;
    vote.ballot.sync.b32 %r843, p, 0xffffffff;
    @!p not.b32 %r843, %r843;
}

	// end inline asm
	and.b32  	%r866, %r843, %r865;
	mov.b32 	%r848, 8;
	// begin inline asm
	{
    .reg .pred p;
    and.b32 %r846, %r859, %r848;    setp.ne.u32 p, %r846, 0;
    vote.ballot.sync.b32 %r846, p, 0xffffffff;
    @!p not.b32 %r846, %r846;
}

	// end inline asm
	and.b32  	%r867, %r846, %r866;
	mov.b32 	%r851, 16;
	// begin inline asm
	{
    .reg .pred p;
    and.b32 %r849, %r859, %r851;    setp.ne.u32 p, %r849, 0;
    vote.ballot.sync.b32 %r849, p, 0xffffffff;
    @!p not.b32 %r849, %r849;
}

	// end inline asm
	and.b32  	%r868, %r849, %r867;
	mov.b32 	%r854, 32;
	// begin inline asm
	{
    .reg .pred p;
    and.b32 %r852, %r859, %r854;    setp.ne.u32 p, %r852, 0;
    vote.ballot.sync.b32 %r852, p, 0xffffffff;
    @!p not.b32 %r852, %r852;
}

	// end inline asm
	and.b32  	%r869, %r852, %r868;
	mov.b32 	%r857, 64;
	// begin inline asm
	{
    .reg .pred p;
    and.b32 %r855, %r859, %r857;    setp.ne.u32 p, %r855, 0;
    vote.ballot.sync.b32 %r855, p, 0xffffffff;
    @!p not.b32 %r855, %r855;
}

	// end inline asm
	and.b32  	%r870, %r855, %r869;
	mov.b32 	%r860, 128;
	// begin inline asm
	{
    .reg .pred p;
    and.b32 %r858, %r859, %r860;    setp.ne.u32 p, %r858, 0;
    vote.ballot.sync.b32 %r858, p, 0xffffffff;
    @!p not.b32 %r858, %r858;
}

	// end inline asm
	and.b32  	%r871, %r858, %r870;
	clz.b32 	%r872, %r871;
	sub.s32 	%r107, 31, %r872;
	and.b32  	%r873, %r486, %r871;
	popc.b32 	%r108, %r873;
	setp.ne.s32 	%p102, %r162, %r107;
	mov.b32 	%r1244, 0;
	@%p102 bra 	$L__BB44_159;
	shl.b32 	%r874, %r859, 2;
	add.s32 	%r875, %r9, %r874;
	atom.shared.add.u32 	%r1244, [%r875], %r108;
$L__BB44_159:
	shfl.sync.idx.b32	%r901|%p103, %r1244, %r107, 31, -1;
	add.s32 	%r111, %r108, %r901;
	shr.u64 	%rd301, %rd680, %r512;
	cvt.u32.u64 	%r903, %rd301;
	and.b32  	%r898, %r903, %r8;
	mov.b32 	%r878, 1;
	// begin inline asm
	{
    .reg .pred p;
    and.b32 %r876, %r898, %r878;    setp.ne.u32 p, %r876, 0;
    vote.ballot.sync.b32 %r876, p, 0xffffffff;
    @!p not.b32 %r876, %r876;
}

	// end inline asm
	mov.b32 	%r881, 2;
	// begin inline asm
	{
    .reg .pred p;
    and.b32 %r879, %r898, %r881;    setp.ne.u32 p, %r879, 0;
    vote.ballot.sync.b32 %r879, p, 0xffffffff;
    @!p not.b32 %r879, %r879;
}

	// end inline asm
	and.b32  	%r904, %r879, %r876;
	mov.b32 	%r884, 4;
	// begin inline asm
	{
    .reg .pred p;
    and.b32 %r882, %r898, %r884;    setp.ne.u32 p, %r882, 0;
    vote.ballot.sync.b32 %r882, p, 0xffffffff;
    @!p not.b32 %r882, %r882;
}

	// end inline asm
	and.b32  	%r905, %r882, %r904;
	mov.b32 	%r887, 8;
	// begin inline asm
	{
    .reg .pred p;
    and.b32 %r885, %r898, %r887;    setp.ne.u32 p, %r885, 0;
    vote.ballot.sync.b32 %r885, p, 0xffffffff;
    @!p not.b32 %r885, %r885;
}

	// end inline asm
	and.b32  	%r906, %r885, %r905;
	mov.b32 	%r890, 16;
	// begin inline asm
	{
    .reg .pred p;
    and.b32 %r888, %r898, %r890;    setp.ne.u32 p, %r888, 0;
    vote.ballot.sync.b32 %r888, p, 0xffffffff;
    @!p not.b32 %r888, %r888;
}

	// end inline asm
	and.b32  	%r907, %r888, %r906;
	mov.b32 	%r893, 32;
	// begin inline asm
	{
    .reg .pred p;
    and.b32 %r891, %r898, %r893;    setp.ne.u32 p, %r891, 0;
    vote.ballot.sync.b32 %r891, p, 0xffffffff;
    @!p not.b32 %r891, %r891;
}

	// end inline asm
	and.b32  	%r908, %r891, %r907;
	mov.b32 	%r896, 64;
	// begin inline asm
	{
    .reg .pred p;
    and.b32 %r894, %r898, %r896;    setp.ne.u32 p, %r894, 0;
    vote.ballot.sync.b32 %r894, p, 0xffffffff;
    @!p not.b32 %r894, %r894;
}

	// end inline asm
	and.b32  	%r909, %r894, %r908;
	mov.b32 	%r899, 128;
	// begin inline asm
	{
    .reg .pred p;
    and.b32 %r897, %r898, %r899;    setp.ne.u32 p, %r897, 0;
    vote.ballot.sync.b32 %r897, p, 0xffffffff;
    @!p not.b32 %r897, %r897;
}

	// end inline asm
	and.b32  	%r910, %r897, %r909;
	clz.b32 	%r911, %r910;
	sub.s32 	%r113, 31, %r911;
	and.b32  	%r912, %r486, %r910;
	popc.b32 	%r114, %r912;
	setp.ne.s32 	%p104, %r162, %r113;
	mov.b32 	%r1245, 0;
	@%p104 bra 	$L__BB44_161;
	shl.b32 	%r913, %r898, 2;
	add.s32 	%r914, %r9, %r913;
	atom.shared.add.u32 	%r1245, [%r914], %r114;
$L__BB44_161:
	shfl.sync.idx.b32	%r940|%p105, %r1245, %r113, 31, -1;
	add.s32 	%r117, %r114, %r940;
	shr.u64 	%rd302, %rd679, %r512;
	cvt.u32.u64 	%r942, %rd302;
	and.b32  	%r937, %r942, %r8;
	mov.b32 	%r917, 1;
	// begin inline asm
	{
    .reg .pred p;
    and.b32 %r915, %r937, %r917;    setp.ne.u32 p, %r915, 0;
    vote.ballot.sync.b32 %r915, p, 0xffffffff;
    @!p not.b32 %r915, %r915;
}

	// end inline asm
	mov.b32 	%r920, 2;
	// begin inline asm
	{
    .reg .pred p;
    and.b32 %r918, %r937, %r920;    setp.ne.u32 p, %r918, 0;
    vote.ballot.sync.b32 %r918, p, 0xffffffff;
    @!p not.b32 %r918, %r918;
}

	// end inline asm
	and.b32  	%r943, %r918, %r915;
	mov.b32 	%r923, 4;
	// begin inline asm
	{
    .reg .pred p;
    and.b32 %r921, %r937, %r923;    setp.ne.u32 p, %r921, 0;
    vote.ballot.sync.b32 %r921, p, 0xffffffff;
    @!p not.b32 %r921, %r921;
}

	// end inline asm
	and.b32  	%r944, %r921, %r943;
	mov.b32 	%r926, 8;
	// begin inline asm
	{
    .reg .pred p;
    and.b32 %r924, %r937, %r926;    setp.ne.u32 p, %r924, 0;
    vote.ballot.sync.b32 %r924, p, 0xffffffff;
    @!p not.b32 %r924, %r924;
}

	// end inline asm
	and.b32  	%r945, %r924, %r944;
	mov.b32 	%r929, 16;
	// begin inline asm
	{
    .reg .pred p;
    and.b32 %r927, %r937, %r929;    setp.ne.u32 p, %r927, 0;
    vote.ballot.sync.b32 %r927, p, 0xffffffff;
    @!p not.b32 %r927, %r927;
}

	// end inline asm
	and.b32  	%r946, %r927, %r945;
	mov.b32 	%r932, 32;
	// begin inline asm
	{
    .reg .pred p;
    and.b32 %r930, %r937, %r932;    setp.ne.u32 p, %r930, 0;
    vote.ballot.sync.b32 %r930, p, 0xffffffff;
    @!p not.b32 %r930, %r930;
}

	// end inline asm
	and.b32  	%r947, %r930, %r946;
	mov.b32 	%r935, 64;
	// begin inline asm
	{
    .reg .pred p;
    and.b32 %r933, %r937, %r935;    setp.ne.u32 p, %r933, 0;
    vote.ballot.sync.b32 %r933, p, 0xffffffff;
    @!p not.b32 %r933, %r933;
}

	// end inline asm
	and.b32  	%r948, %r933, %r947;
	mov.b32 	%r938, 128;
	// begin inline asm
	{
    .reg .pred p;
    and.b32 %r936, %r937, %r938;    setp.ne.u32 p, %r936, 0;
    vote.ballot.sync.b32 %r936, p, 0xffffffff;
    @!p not.b32 %r936, %r936;
}

	// end inline asm
	and.b32  	%r949, %r936, %r948;
	clz.b32 	%r950, %r949;
	sub.s32 	%r119, 31, %r950;
	and.b32  	%r951, %r486, %r949;
	popc.b32 	%r120, %r951;
	setp.ne.s32 	%p106, %r162, %r119;
	mov.b32 	%r1246, 0;
	@%p106 bra 	$L__BB44_163;
	shl.b32 	%r952, %r937, 2;
	add.s32 	%r953, %r9, %r952;
	atom.shared.add.u32 	%r1246, [%r953], %r120;
$L__BB44_163:
	setp.gt.u32 	%p107, %r1, 255;
	shfl.sync.idx.b32	%r954|%p108, %r1246, %r119, 31, -1;
	add.s32 	%r955, %r120, %r954;
	bar.sync 	0;
	shl.b32 	%r956, %r57, 3;
	add.s32 	%r123, %r389, %r956;
	st.shared.u64 	[%r123+-8], %rd690;
	shl.b32 	%r958, %r63, 3;
	add.s32 	%r124, %r389, %r958;
	st.shared.u64 	[%r124+-8], %rd689;
	shl.b32 	%r959, %r69, 3;
	add.s32 	%r125, %r389, %r959;
	st.shared.u64 	[%r125+-8], %rd688;
	shl.b32 	%r960, %r75, 3;
	add.s32 	%r126, %r389, %r960;
	st.shared.u64 	[%r126+-8], %rd687;
	shl.b32 	%r961, %r81, 3;
	add.s32 	%r127, %r389, %r961;
	st.shared.u64 	[%r127+-8], %rd686;
	shl.b32 	%r962, %r87, 3;
	add.s32 	%r128, %r389, %r962;
	st.shared.u64 	[%r128+-8], %rd685;
	shl.b32 	%r963, %r93, 3;
	add.s32 	%r129, %r389, %r963;
	st.shared.u64 	[%r129+-8], %rd684;
	shl.b32 	%r964, %r99, 3;
	add.s32 	%r130, %r389, %r964;
	st.shared.u64 	[%r130+-8], %rd683;
	shl.b32 	%r965, %r105, 3;
	add.s32 	%r131, %r389, %r965;
	st.shared.u64 	[%r131+-8], %rd682;
	shl.b32 	%r966, %r111, 3;
	add.s32 	%r132, %r389, %r966;
	st.shared.u64 	[%r132+-8], %rd681;
	shl.b32 	%r967, %r117, 3;
	add.s32 	%r133, %r389, %r967;
	st.shared.u64 	[%r133+-8], %rd680;
	shl.b32 	%r968, %r955, 3;
	add.s32 	%r134, %r389, %r968;
	st.shared.u64 	[%r134+-8], %rd679;
	shl.b32 	%r969, %r1, 3;
	add.s32 	%r970, %r389, %r969;
	add.s32 	%r135, %r970, 36864;
	@%p107 bra 	$L__BB44_171;
	ld.global.u64 	%rd303, [%rd72];
	sub.s64 	%rd691, %rd303, %rd140;
	st.shared.u64 	[%r135], %rd691;
	setp.lt.s32 	%p109, %r4, 1;
	mov.u32 	%r1250, %r1230;
	@%p109 bra 	$L__BB44_170;
	mov.b32 	%r1248, -1;
	mov.u32 	%r1247, %r4;
	mov.u32 	%r1250, %r1230;
$L__BB44_166:
	add.s32 	%r139, %r1247, -1;
	shl.b32 	%r972, %r139, 8;
	add.s32 	%r973, %r972, %r1;
	mul.wide.s32 	%rd304, %r973, 4;
	add.s64 	%rd142, %rd3, %rd304;
$L__BB44_167:
	membar.cta;
	ld.volatile.global.u32 	%r140, [%rd142];
	setp.eq.s32 	%p110, %r140, 0;
	@%p110 bra 	$L__BB44_167;
	and.b32  	%r974, %r140, 1073741823;
	add.s32 	%r1250, %r974, %r1250;
	setp.gt.s32 	%p111, %r140, -1;
	vote.sync.ballot.b32 	%r1248, %p111, %r1248;
	setp.gt.u32 	%p113, %r1247, 1;
	and.pred  	%p114, %p111, %p113;
	mov.u32 	%r1247, %r139;
	@%p114 bra 	$L__BB44_166;
	ld.shared.u64 	%rd691, [%r135];
$L__BB44_170:
	or.b32  	%r975, %r1250, -2147483648;
	st.volatile.global.u32 	[%rd59], %r975;
	sub.s32 	%r976, %r1250, %r1230;
	cvt.s64.s32 	%rd305, %r976;
	add.s64 	%rd306, %rd691, %rd305;
	st.shared.u64 	[%r135], %rd306;
$L__BB44_171:
	ld.param.u64 	%rd628, [_ZN3cub18CUB_300001_SM_10006detail10radix_sort29DeviceRadixSortOnesweepKernelINS1_5radix10policy_hubIxxyE10Policy1000ELNS0_9SortOrderE0ExxyiiNS1_21identity_decomposer_tEEEvPT5_SB_PT3_PKSC_PT1_PKSG_PT2_PKSK_T4_iiT6__param_2];
	setp.gt.u32 	%p115, %r1, 255;
	setp.lt.s32 	%p116, %r5, %r159;
	setp.eq.s64 	%p117, %rd628, 0;
	or.pred  	%p118, %p117, %p116;
	or.pred  	%p119, %p115, %p118;
	@%p119 bra 	$L__BB44_173;
	ld.param.u64 	%rd629, [_ZN3cub18CUB_300001_SM_10006detail10radix_sort29DeviceRadixSortOnesweepKernelINS1_5radix10policy_hubIxxyE10Policy1000ELNS0_9SortOrderE0ExxyiiNS1_21identity_decomposer_tEEEvPT5_SB_PT3_PKSC_PT1_PKSG_PT2_PKSK_T4_iiT6__param_2];
	ld.shared.u64 	%rd307, [%r135];
	cvt.s64.s32 	%rd308, %r1230;
	add.s64 	%rd309, %rd140, %rd308;
	add.s64 	%rd310, %rd309, %rd307;
	cvta.to.global.u64 	%rd311, %rd629;
	shl.b64 	%rd312, %rd70, 3;
	add.s64 	%rd313, %rd311, %rd312;
	st.global.u64 	[%rd313], %rd310;
$L__BB44_173:
	setp.gt.s32 	%p120, %r5, %r159;
	bar.sync 	0;
	@%p120 bra 	$L__BB44_175;
	ld.shared.u64 	%rd314, [%r135+-36864];
	shr.u64 	%rd315, %rd314, %r512;
	cvt.u32.u64 	%r978, %rd315;
	and.b32  	%r979, %r978, %r8;
	shl.b32 	%r980, %r979, 3;
	add.s32 	%r982, %r389, 36864;
	add.s32 	%r983, %r982, %r980;
	ld.shared.u64 	%rd316, [%r983];
	add.s64 	%rd317, %rd316, %rd70;
	xor.b64  	%rd318, %rd314, -9223372036854775808;
	shl.b64 	%rd319, %rd317, 3;
	add.s64 	%rd320, %rd2, %rd319;
	st.global.u64 	[%rd320], %rd318;
	bar.warp.sync 	-1;
	ld.shared.u64 	%rd321, [%r135+-33792];
	shr.u64 	%rd322, %rd321, %r512;
	cvt.u32.u64 	%r984, %rd322;
	and.b32  	%r985, %r984, %r8;
	shl.b32 	%r986, %r985, 3;
	add.s32 	%r987, %r982, %r986;
	ld.shared.u64 	%rd323, [%r987];
	add.s64 	%rd324, %rd323, %rd70;
	xor.b64  	%rd325, %rd321, -9223372036854775808;
	shl.b64 	%rd326, %rd324, 3;
	add.s64 	%rd327, %rd2, %rd326;
	st.global.u64 	[%rd327+3072], %rd325;
	bar.warp.sync 	-1;
	ld.shared.u64 	%rd328, [%r135+-30720];
	shr.u64 	%rd329, %rd328, %r512;
	cvt.u32.u64 	%r988, %rd329;
	and.b32  	%r989, %r988, %r8;
	shl.b32 	%r990, %r989, 3;
	add.s32 	%r991, %r982, %r990;
	ld.shared.u64 	%rd330, [%r991];
	add.s64 	%rd331, %rd330, %rd70;
	xor.b64  	%rd332, %rd328, -9223372036854775808;
	shl.b64 	%rd333, %rd331, 3;
	add.s64 	%rd334, %rd2, %rd333;
	st.global.u64 	[%rd334+6144], %rd332;
	bar.warp.sync 	-1;
	ld.shared.u64 	%rd335, [%r135+-27648];
	shr.u64 	%rd336, %rd335, %r512;
	cvt.u32.u64 	%r992, %rd336;
	and.b32  	%r993, %r992, %r8;
	shl.b32 	%r994, %r993, 3;
	add.s32 	%r995, %r982, %r994;
	ld.shared.u64 	%rd337, [%r995];
	add.s64 	%rd338, %rd337, %rd70;
	xor.b64  	%rd339, %rd335, -9223372036854775808;
	shl.b64 	%rd340, %rd338, 3;
	add.s64 	%rd341, %rd2, %rd340;
	st.global.u64 	[%rd341+9216], %rd339;
	bar.warp.sync 	-1;
	ld.shared.u64 	%rd342, [%r135+-24576];
	shr.u64 	%rd343, %rd342, %r512;
	cvt.u32.u64 	%r996, %rd343;
	and.b32  	%r997, %r996, %r8;
	shl.b32 	%r998, %r997, 3;
	add.s32 	%r999, %r982, %r998;
	ld.shared.u64 	%rd344, [%r999];
	add.s64 	%rd345, %rd344, %rd70;
	xor.b64  	%rd346, %rd342, -9223372036854775808;
	shl.b64 	%rd347, %rd345, 3;
	add.s64 	%rd348, %rd2, %rd347;
	st.global.u64 	[%rd348+12288], %rd346;
	bar.warp.sync 	-1;
	ld.shared.u64 	%rd349, [%r135+-21504];
	shr.u64 	%rd350, %rd349, %r512;
	cvt.u32.u64 	%r1000, %rd350;
	and.b32  	%r1001, %r1000, %r8;
	shl.b32 	%r1002, %r1001, 3;
	add.s32 	%r1003, %r982, %r1002;
	ld.shared.u64 	%rd351, [%r1003];
	add.s64 	%rd352, %rd351, %rd70;
	xor.b64  	%rd353, %rd349, -9223372036854775808;
	shl.b64 	%rd354, %rd352, 3;
	add.s64 	%rd355, %rd2, %rd354;
	st.global.u64 	[%rd355+15360], %rd353;
	bar.warp.sync 	-1;
	ld.shared.u64 	%rd356, [%r135+-18432];
	shr.u64 	%rd357, %rd356, %r512;
	cvt.u32.u64 	%r1004, %rd357;
	and.b32  	%r1005, %r1004, %r8;
	shl.b32 	%r1006, %r1005, 3;
	add.s32 	%r1007, %r982, %r1006;
	ld.shared.u64 	%rd358, [%r1007];
	add.s64 	%rd359, %rd358, %rd70;
	xor.b64  	%rd360, %rd356, -9223372036854775808;
	shl.b64 	%rd361, %rd359, 3;
	add.s64 	%rd362, %rd2, %rd361;
	st.global.u64 	[%rd362+18432], %rd360;
	bar.warp.sync 	-1;
	ld.shared.u64 	%rd363, [%r135+-15360];
	shr.u64 	%rd364, %rd363, %r512;
	cvt.u32.u64 	%r1008, %rd364;
	and.b32  	%r1009, %r1008, %r8;
	shl.b32 	%r1010, %r1009, 3;
	add.s32 	%r1011, %r982, %r1010;
	ld.shared.u64 	%rd365, [%r1011];
	add.s64 	%rd366, %rd365, %rd70;
	xor.b64  	%rd367, %rd363, -9223372036854775808;
	shl.b64 	%rd368, %rd366, 3;
	add.s64 	%rd369, %rd2, %rd368;
	st.global.u64 	[%rd369+21504], %rd367;
	bar.warp.sync 	-1;
	ld.shared.u64 	%rd370, [%r135+-12288];
	shr.u64 	%rd371, %rd370, %r512;
	cvt.u32.u64 	%r1012, %rd371;
	and.b32  	%r1013, %r1012, %r8;
	shl.b32 	%r1014, %r1013, 3;
	add.s32 	%r1015, %r982, %r1014;
	ld.shared.u64 	%rd372, [%r1015];
	add.s64 	%rd373, %rd372, %rd70;
	xor.b64  	%rd374, %rd370, -9223372036854775808;
	shl.b64 	%rd375, %rd373, 3;
	add.s64 	%rd376, %rd2, %rd375;
	st.global.u64 	[%rd376+24576], %rd374;
	bar.warp.sync 	-1;
	ld.shared.u64 	%rd377, [%r135+-9216];
	shr.u64 	%rd378, %rd377, %r512;
	cvt.u32.u64 	%r1016, %rd378;
	and.b32  	%r1017, %r1016, %r8;
	shl.b32 	%r1018, %r1017, 3;
	add.s32 	%r1019, %r982, %r1018;
	ld.shared.u64 	%rd379, [%r1019];
	add.s64 	%rd380, %rd379, %rd70;
	xor.b64  	%rd381, %rd377, -9223372036854775808;
	shl.b64 	%rd382, %rd380, 3;
	add.s64 	%rd383, %rd2, %rd382;
	st.global.u64 	[%rd383+27648], %rd381;
	bar.warp.sync 	-1;
	ld.shared.u64 	%rd384, [%r135+-6144];
	shr.u64 	%rd385, %rd384, %r512;
	cvt.u32.u64 	%r1020, %rd385;
	and.b32  	%r1021, %r1020, %r8;
	shl.b32 	%r1022, %r1021, 3;
	add.s32 	%r1023, %r982, %r1022;
	ld.shared.u64 	%rd386, [%r1023];
	add.s64 	%rd387, %rd386, %rd70;
	xor.b64  	%rd388, %rd384, -9223372036854775808;
	shl.b64 	%rd389, %rd387, 3;
	add.s64 	%rd390, %rd2, %rd389;
	st.global.u64 	[%rd390+30720], %rd388;
	bar.warp.sync 	-1;
	ld.shared.u64 	%rd391, [%r135+-3072];
	shr.u64 	%rd392, %rd391, %r512;
	cvt.u32.u64 	%r1024, %rd392;
	and.b32  	%r1025, %r1024, %r8;
	shl.b32 	%r1026, %r1025, 3;
	add.s32 	%r1027, %r982, %r1026;
	ld.shared.u64 	%rd393, [%r1027];
	add.s64 	%rd394, %rd393, %rd70;
	xor.b64  	%rd395, %rd391, -9223372036854775808;
	shl.b64 	%rd396, %rd394, 3;
	add.s64 	%rd397, %rd2, %rd396;
	st.global.u64 	[%rd397+33792], %rd395;
	bar.warp.sync 	-1;
	bra.uni 	$L__BB44_200;
$L__BB44_175:
	mad.lo.s32 	%r144, %r4, -4608, %r159;
	setp.ge.s32 	%p121, %r1, %r144;
	@%p121 bra 	$L__BB44_177;
	ld.shared.u64 	%rd398, [%r135+-36864];
	shr.u64 	%rd399, %rd398, %r512;
	cvt.u32.u64 	%r1029, %rd399;
	and.b32  	%r1030, %r1029, %r8;
	shl.b32 	%r1031, %r1030, 3;
	add.s32 	%r1033, %r389, %r1031;
	ld.shared.u64 	%rd400, [%r1033+36864];
	xor.b64  	%rd401, %rd398, -9223372036854775808;
	add.s64 	%rd402, %rd400, %rd70;
	shl.b64 	%rd403, %rd402, 3;
	add.s64 	%rd404, %rd2, %rd403;
	st.global.u64 	[%rd404], %rd401;
$L__BB44_177:
	bar.warp.sync 	-1;
	add.s32 	%r1034, %r1, 384;
	setp.ge.s32 	%p122, %r1034, %r144;
	@%p122 bra 	$L__BB44_179;
	ld.shared.u64 	%rd405, [%r135+-33792];
	shr.u64 	%rd406, %rd405, %r512;
	cvt.u32.u64 	%r1036, %rd406;
	and.b32  	%r1037, %r1036, %r8;
	shl.b32 	%r1038, %r1037, 3;
	add.s32 	%r1040, %r389, %r1038;
	ld.shared.u64 	%rd407, [%r1040+36864];
	xor.b64  	%rd408, %rd405, -9223372036854775808;
	add.s64 	%rd409, %rd407, %rd70;
	shl.b64 	%rd410, %rd409, 3;
	add.s64 	%rd411, %rd2, %rd410;
	st.global.u64 	[%rd411+3072], %rd408;
$L__BB44_179:
	bar.warp.sync 	-1;
	add.s32 	%r1041, %r1, 768;
	setp.ge.s32 	%p123, %r1041, %r144;
	@%p123 bra 	$L__BB44_181;
	ld.shared.u64 	%rd412, [%r135+-30720];
	shr.u64 	%rd413, %rd412, %r512;
	cvt.u32.u64 	%r1043, %rd413;
	and.b32  	%r1044, %r1043, %r8;
	shl.b32 	%r1045, %r1044, 3;
	add.s32 	%r1047, %r389, %r1045;
	ld.shared.u64 	%rd414, [%r1047+36864];
	xor.b64  	%rd415, %rd412, -9223372036854775808;
	add.s64 	%rd416, %rd414, %rd70;
	shl.b64 	%rd417, %rd416, 3;
	add.s64 	%rd418, %rd2, %rd417;
	st.global.u64 	[%rd418+6144], %rd415;
$L__BB44_181:
	bar.warp.sync 	-1;
	add.s32 	%r1048, %r1, 1152;
	setp.ge.s32 	%p124, %r1048, %r144;
	@%p124 bra 	$L__BB44_183;
	ld.shared.u64 	%rd419, [%r135+-27648];
	shr.u64 	%rd420, %rd419, %r512;
	cvt.u32.u64 	%r1050, %rd420;
	and.b32  	%r1051, %r1050, %r8;
	shl.b32 	%r1052, %r1051, 3;
	add.s32 	%r1054, %r389, %r1052;
	ld.shared.u64 	%rd421, [%r1054+36864];
	xor.b64  	%rd422, %rd419, -9223372036854775808;
	add.s64 	%rd423, %rd421, %rd70;
	shl.b64 	%rd424, %rd423, 3;
	add.s64 	%rd425, %rd2, %rd424;
	st.global.u64 	[%rd425+9216], %rd422;
$L__BB44_183:
	bar.warp.sync 	-1;
	add.s32 	%r1055, %r1, 1536;
	setp.ge.s32 	%p125, %r1055, %r144;
	@%p125 bra 	$L__BB44_185;
	ld.shared.u64 	%rd426, [%r135+-24576];
	shr.u64 	%rd427, %rd426, %r512;
	cvt.u32.u64 	%r1057, %rd427;
	and.b32  	%r1058, %r1057, %r8;
	shl.b32 	%r1059, %r1058, 3;
	add.s32 	%r1061, %r389, %r1059;
	ld.shared.u64 	%rd428, [%r1061+36864];
	xor.b64  	%rd429, %rd426, -9223372036854775808;
	add.s64 	%rd430, %rd428, %rd70;
	shl.b64 	%rd431, %rd430, 3;
	add.s64 	%rd432, %rd2, %rd431;
	st.global.u64 	[%rd432+12288], %rd429;
$L__BB44_185:
	bar.warp.sync 	-1;
	add.s32 	%r1062, %r1, 1920;
	setp.ge.s32 	%p126, %r1062, %r144;
	@%p126 bra 	$L__BB44_187;
	ld.shared.u64 	%rd433, [%r135+-21504];
	shr.u64 	%rd434, %rd433, %r512;
	cvt.u32.u64 	%r1064, %rd434;
	and.b32  	%r1065, %r1064, %r8;
	shl.b32 	%r1066, %r1065, 3;
	add.s32 	%r1068, %r389, %r1066;
	ld.shared.u64 	%rd435, [%r1068+36864];
	xor.b64  	%rd436, %rd433, -9223372036854775808;
	add.s64 	%rd437, %rd435, %rd70;
	shl.b64 	%rd438, %rd437, 3;
	add.s64 	%rd439, %rd2, %rd438;
	st.global.u64 	[%rd439+15360], %rd436;
$L__BB44_187:
	bar.warp.sync 	-1;
	add.s32 	%r1069, %r1, 2304;
	setp.ge.s32 	%p127, %r1069, %r144;
	@%p127 bra 	$L__BB44_189;
	ld.shared.u64 	%rd440, [%r135+-18432];
	shr.u64 	%rd441, %rd440, %r512;
	cvt.u32.u64 	%r1071, %rd441;
	and.b32  	%r1072, %r1071, %r8;
	shl.b32 	%r1073, %r1072, 3;
	add.s32 	%r1075, %r389, %r1073;
	ld.shared.u64 	%rd442, [%r1075+36864];
	xor.b64  	%rd443, %rd440, -9223372036854775808;
	add.s64 	%rd444, %rd442, %rd70;
	shl.b64 	%rd445, %rd444, 3;
	add.s64 	%rd446, %rd2, %rd445;
	st.global.u64 	[%rd446+18432], %rd443;
$L__BB44_189:
	bar.warp.sync 	-1;
	add.s32 	%r1076, %r1, 2688;
	setp.ge.s32 	%p128, %r1076, %r144;
	@%p128 bra 	$L__BB44_191;
	ld.shared.u64 	%rd447, [%r135+-15360];
	shr.u64 	%rd448, %rd447, %r512;
	cvt.u32.u64 	%r1078, %rd448;
	and.b32  	%r1079, %r1078, %r8;
	shl.b32 	%r1080, %r1079, 3;
	add.s32 	%r1082, %r389, %r1080;
	ld.shared.u64 	%rd449, [%r1082+36864];
	xor.b64  	%rd450, %rd447, -9223372036854775808;
	add.s64 	%rd451, %rd449, %rd70;
	shl.b64 	%rd452, %rd451, 3;
	add.s64 	%rd453, %rd2, %rd452;
	st.global.u64 	[%rd453+21504], %rd450;
$L__BB44_191:
	bar.warp.sync 	-1;
	or.b32  	%r1083, %r1, 3072;
	setp.ge.s32 	%p129, %r1083, %r144;
	@%p129 bra 	$L__BB44_193;
	ld.shared.u64 	%rd454, [%r135+-12288];
	shr.u64 	%rd455, %rd454, %r512;
	cvt.u32.u64 	%r1085, %rd455;
	and.b32  	%r1086, %r1085, %r8;
	shl.b32 	%r1087, %r1086, 3;
	add.s32 	%r1089, %r389, %r1087;
	ld.shared.u64 	%rd456, [%r1089+36864];
	xor.b64  	%rd457, %rd454, -9223372036854775808;
	add.s64 	%rd458, %rd456, %rd70;
	shl.b64 	%rd459, %rd458, 3;
	add.s64 	%rd460, %rd2, %rd459;
	st.global.u64 	[%rd460+24576], %rd457;
$L__BB44_193:
	bar.warp.sync 	-1;
	add.s32 	%r1090, %r1, 3456;
	setp.ge.s32 	%p130, %r1090, %r144;
	@%p130 bra 	$L__BB44_195;
	ld.shared.u64 	%rd461, [%r135+-9216];
	shr.u64 	%rd462, %rd461, %r512;
	cvt.u32.u64 	%r1092, %rd462;
	and.b32  	%r1093, %r1092, %r8;
	shl.b32 	%r1094, %r1093, 3;
	add.s32 	%r1096, %r389, %r1094;
	ld.shared.u64 	%rd463, [%r1096+36864];
	xor.b64  	%rd464, %rd461, -9223372036854775808;
	add.s64 	%rd465, %rd463, %rd70;
	shl.b64 	%rd466, %rd465, 3;
	add.s64 	%rd467, %rd2, %rd466;
	st.global.u64 	[%rd467+27648], %rd464;
$L__BB44_195:
	bar.warp.sync 	-1;
	add.s32 	%r1097, %r1, 3840;
	setp.ge.s32 	%p131, %r1097, %r144;
	@%p131 bra 	$L__BB44_197;
	ld.shared.u64 	%rd468, [%r135+-6144];
	shr.u64 	%rd469, %rd468, %r512;
	cvt.u32.u64 	%r1099, %rd469;
	and.b32  	%r1100, %r1099, %r8;
	shl.b32 	%r1101, %r1100, 3;
	add.s32 	%r1103, %r389, %r1101;
	ld.shared.u64 	%rd470, [%r1103+36864];
	xor.b64  	%rd471, %rd468, -9223372036854775808;
	add.s64 	%rd472, %rd470, %rd70;
	shl.b64 	%rd473, %rd472, 3;
	add.s64 	%rd474, %rd2, %rd473;
	st.global.u64 	[%rd474+30720], %rd471;
$L__BB44_197:
	bar.warp.sync 	-1;
	add.s32 	%r1104, %r1, 4224;
	setp.ge.s32 	%p132, %r1104, %r144;
	@%p132 bra 	$L__BB44_199;
	ld.shared.u64 	%rd475, [%r135+-3072];
	shr.u64 	%rd476, %rd475, %r512;
	cvt.u32.u64 	%r1106, %rd476;
	and.b32  	%r1107, %r1106, %r8;
	shl.b32 	%r1108, %r1107, 3;
	add.s32 	%r1110, %r389, %r1108;
	ld.shared.u64 	%rd477, [%r1110+36864];
	xor.b64  	%rd478, %rd475, -9223372036854775808;
	add.s64 	%rd479, %rd477, %rd70;
	shl.b64 	%rd480, %rd479, 3;
	add.s64 	%rd481, %rd2, %rd480;
	st.global.u64 	[%rd481+33792], %rd478;
$L__BB44_199:
	bar.warp.sync 	-1;
$L__BB44_200:
	setp.gt.s32 	%p133, %r5, %r159;
	ld.shared.u64 	%rd482, [%r135+-36864];
	shr.u64 	%rd483, %rd482, %r512;
	cvt.u32.u64 	%r1112, %rd483;
	and.b32  	%r145, %r1112, %r8;
	ld.shared.u64 	%rd484, [%r135+-33792];
	shr.u64 	%rd485, %rd484, %r512;
	cvt.u32.u64 	%r1113, %rd485;
	and.b32  	%r146, %r1113, %r8;
	ld.shared.u64 	%rd486, [%r135+-30720];
	shr.u64 	%rd487, %rd486, %r512;
	cvt.u32.u64 	%r1114, %rd487;
	and.b32  	%r147, %r1114, %r8;
	ld.shared.u64 	%rd488, [%r135+-27648];
	shr.u64 	%rd489, %rd488, %r512;
	cvt.u32.u64 	%r1115, %rd489;
	and.b32  	%r148, %r1115, %r8;
	ld.shared.u64 	%rd490, [%r135+-24576];
	shr.u64 	%rd491, %rd490, %r512;
	cvt.u32.u64 	%r1116, %rd491;
	and.b32  	%r149, %r1116, %r8;
	ld.shared.u64 	%rd492, [%r135+-21504];
	shr.u64 	%rd493, %rd492, %r512;
	cvt.u32.u64 	%r1117, %rd493;
	and.b32  	%r150, %r1117, %r8;
	ld.shared.u64 	%rd494, [%r135+-18432];
	shr.u64 	%rd495, %rd494, %r512;
	cvt.u32.u64 	%r1118, %rd495;
	and.b32  	%r151, %r1118, %r8;
	ld.shared.u64 	%rd496, [%r135+-15360];
	shr.u64 	%rd497, %rd496, %r512;
	cvt.u32.u64 	%r1119, %rd497;
	and.b32  	%r152, %r1119, %r8;
	ld.shared.u64 	%rd498, [%r135+-12288];
	shr.u64 	%rd499, %rd498, %r512;
	cvt.u32.u64 	%r1120, %rd499;
	and.b32  	%r153, %r1120, %r8;
	ld.shared.u64 	%rd500, [%r135+-9216];
	shr.u64 	%rd501, %rd500, %r512;
	cvt.u32.u64 	%r1121, %rd501;
	and.b32  	%r154, %r1121, %r8;
	ld.shared.u64 	%rd502, [%r135+-6144];
	shr.u64 	%rd503, %rd502, %r512;
	cvt.u32.u64 	%r1122, %rd503;
	and.b32  	%r155, %r1122, %r8;
	ld.shared.u64 	%rd504, [%r135+-3072];
	shr.u64 	%rd505, %rd504, %r512;
	cvt.u32.u64 	%r1123, %rd505;
	and.b32  	%r156, %r1123, %r8;
	@%p133 bra 	$L__BB44_202;
	ld.global.u64 	%rd703, [%rd69];
	ld.global.u64 	%rd704, [%rd69+256];
	ld.global.u64 	%rd705, [%rd69+512];
	ld.global.u64 	%rd706, [%rd69+768];
	ld.global.u64 	%rd707, [%rd69+1024];
	ld.global.u64 	%rd708, [%rd69+1280];
	ld.global.u64 	%rd709, [%rd69+1536];
	ld.global.u64 	%rd710, [%rd69+1792];
	ld.global.u64 	%rd711, [%rd69+2048];
	ld.global.u64 	%rd712, [%rd69+2304];
	ld.global.u64 	%rd713, [%rd69+2560];
	ld.global.u64 	%rd714, [%rd69+2816];
	bra.uni 	$L__BB44_226;
$L__BB44_202:
	cvt.u32.u64 	%r1124, %rd68;
	mul.lo.s32 	%r1125, %r4, 4608;
	sub.s32 	%r157, %r159, %r1125;
	setp.ge.s32 	%p134, %r1124, %r157;
	@%p134 bra 	$L__BB44_204;
	ld.global.u64 	%rd703, [%rd69];
$L__BB44_204:
	add.s32 	%r1127, %r1124, 32;
	setp.ge.s32 	%p135, %r1127, %r157;
	@%p135 bra 	$L__BB44_206;
	ld.global.u64 	%rd704, [%rd69+256];
$L__BB44_206:
	add.s32 	%r1129, %r1124, 64;
	setp.ge.s32 	%p136, %r1129, %r157;
	@%p136 bra 	$L__BB44_208;
	ld.global.u64 	%rd705, [%rd69+512];
$L__BB44_208:
	add.s32 	%r1131, %r1124, 96;
	setp.ge.s32 	%p137, %r1131, %r157;
	@%p137 bra 	$L__BB44_210;
	ld.global.u64 	%rd706, [%rd69+768];
$L__BB44_210:
	add.s32 	%r1133, %r1124, 128;
	setp.ge.s32 	%p138, %r1133, %r157;
	@%p138 bra 	$L__BB44_212;
	ld.global.u64 	%rd707, [%rd69+1024];
$L__BB44_212:
	add.s32 	%r1135, %r1124, 160;
	setp.ge.s32 	%p139, %r1135, %r157;
	@%p139 bra 	$L__BB44_214;
	ld.global.u64 	%rd708, [%rd69+1280];
$L__BB44_214:
	add.s32 	%r1137, %r1124, 192;
	setp.ge.s32 	%p140, %r1137, %r157;
	@%p140 bra 	$L__BB44_216;
	ld.global.u64 	%rd709, [%rd69+1536];
$L__BB44_216:
	add.s32 	%r1139, %r1124, 224;
	setp.ge.s32 	%p141, %r1139, %r157;
	@%p141 bra 	$L__BB44_218;
	ld.global.u64 	%rd710, [%rd69+1792];
$L__BB44_218:
	add.s32 	%r1141, %r1124, 256;
	setp.ge.s32 	%p142, %r1141, %r157;
	@%p142 bra 	$L__BB44_220;
	ld.global.u64 	%rd711, [%rd69+2048];
$L__BB44_220:
	add.s32 	%r1143, %r1124, 288;
	setp.ge.s32 	%p143, %r1143, %r157;
	@%p143 bra 	$L__BB44_222;
	ld.global.u64 	%rd712, [%rd69+2304];
$L__BB44_222:
	add.s32 	%r1145, %r1124, 320;
	setp.ge.s32 	%p144, %r1145, %r157;
	@%p144 bra 	$L__BB44_224;
	ld.global.u64 	%rd713, [%rd69+2560];
$L__BB44_224:
	add.s32 	%r1147, %r1124, 352;
	setp.ge.s32 	%p145, %r1147, %r157;
	@%p145 bra 	$L__BB44_226;
	ld.global.u64 	%rd714, [%rd69+2816];
$L__BB44_226:
	setp.gt.s32 	%p146, %r5, %r159;
	bar.sync 	0;
	st.shared.u64 	[%r123+-8], %rd703;
	st.shared.u64 	[%r124+-8], %rd704;
	st.shared.u64 	[%r125+-8], %rd705;
	st.shared.u64 	[%r126+-8], %rd706;
	st.shared.u64 	[%r127+-8], %rd707;
	st.shared.u64 	[%r128+-8], %rd708;
	st.shared.u64 	[%r129+-8], %rd709;
	st.shared.u64 	[%r130+-8], %rd710;
	st.shared.u64 	[%r131+-8], %rd711;
	st.shared.u64 	[%r132+-8], %rd712;
	st.shared.u64 	[%r133+-8], %rd713;
	st.shared.u64 	[%r134+-8], %rd714;
	bar.sync 	0;
	@%p146 bra 	$L__BB44_228;
	ld.shared.u64 	%rd518, [%r135+-36864];
	shl.b32 	%r1148, %r145, 3;
	add.s32 	%r1150, %r389, 36864;
	add.s32 	%r1151, %r1150, %r1148;
	ld.shared.u64 	%rd519, [%r1151];
	add.s64 	%rd520, %rd519, %rd70;
	shl.b64 	%rd521, %rd520, 3;
	add.s64 	%rd522, %rd1, %rd521;
	st.global.u64 	[%rd522], %rd518;
	bar.warp.sync 	-1;
	ld.shared.u64 	%rd523, [%r135+-33792];
	shl.b32 	%r1152, %r146, 3;
	add.s32 	%r1153, %r1150, %r1152;
	ld.shared.u64 	%rd524, [%r1153];
	add.s64 	%rd525, %rd524, %rd70;
	shl.b64 	%rd526, %rd525, 3;
	add.s64 	%rd527, %rd1, %rd526;
	st.global.u64 	[%rd527+3072], %rd523;
	bar.warp.sync 	-1;
	ld.shared.u64 	%rd528, [%r135+-30720];
	shl.b32 	%r1154, %r147, 3;
	add.s32 	%r1155, %r1150, %r1154;
	ld.shared.u64 	%rd529, [%r1155];
	add.s64 	%rd530, %rd529, %rd70;
	shl.b64 	%rd531, %rd530, 3;
	add.s64 	%rd532, %rd1, %rd531;
	st.global.u64 	[%rd532+6144], %rd528;
	bar.warp.sync 	-1;
	ld.shared.u64 	%rd533, [%r135+-27648];
	shl.b32 	%r1156, %r148, 3;
	add.s32 	%r1157, %r1150, %r1156;
	ld.shared.u64 	%rd534, [%r1157];
	add.s64 	%rd535, %rd534, %rd70;
	shl.b64 	%rd536, %rd535, 3;
	add.s64 	%rd537, %rd1, %rd536;
	st.global.u64 	[%rd537+9216], %rd533;
	bar.warp.sync 	-1;
	ld.shared.u64 	%rd538, [%r135+-24576];
	shl.b32 	%r1158, %r149, 3;
	add.s32 	%r1159, %r1150, %r1158;
	ld.shared.u64 	%rd539, [%r1159];
	add.s64 	%rd540, %rd539, %rd70;
	shl.b64 	%rd541, %rd540, 3;
	add.s64 	%rd542, %rd1, %rd541;
	st.global.u64 	[%rd542+12288], %rd538;
	bar.warp.sync 	-1;
	ld.shared.u64 	%rd543, [%r135+-21504];
	shl.b32 	%r1160, %r150, 3;
	add.s32 	%r1161, %r1150, %r1160;
	ld.shared.u64 	%rd544, [%r1161];
	add.s64 	%rd545, %rd544, %rd70;
	shl.b64 	%rd546, %rd545, 3;
	add.s64 	%rd547, %rd1, %rd546;
	st.global.u64 	[%rd547+15360], %rd543;
	bar.warp.sync 	-1;
	ld.shared.u64 	%rd548, [%r135+-18432];
	shl.b32 	%r1162, %r151, 3;
	add.s32 	%r1163, %r1150, %r1162;
	ld.shared.u64 	%rd549, [%r1163];
	add.s64 	%rd550, %rd549, %rd70;
	shl.b64 	%rd551, %rd550, 3;
	add.s64 	%rd552, %rd1, %rd551;
	st.global.u64 	[%rd552+18432], %rd548;
	bar.warp.sync 	-1;
	ld.shared.u64 	%rd553, [%r135+-15360];
	shl.b32 	%r1164, %r152, 3;
	add.s32 	%r1165, %r1150, %r1164;
	ld.shared.u64 	%rd554, [%r1165];
	add.s64 	%rd555, %rd554, %rd70;
	shl.b64 	%rd556, %rd555, 3;
	add.s64 	%rd557, %rd1, %rd556;
	st.global.u64 	[%rd557+21504], %rd553;
	bar.warp.sync 	-1;
	ld.shared.u64 	%rd558, [%r135+-12288];
	shl.b32 	%r1166, %r153, 3;
	add.s32 	%r1167, %r1150, %r1166;
	ld.shared.u64 	%rd559, [%r1167];
	add.s64 	%rd560, %rd559, %rd70;
	shl.b64 	%rd561, %rd560, 3;
	add.s64 	%rd562, %rd1, %rd561;
	st.global.u64 	[%rd562+24576], %rd558;
	bar.warp.sync 	-1;
	ld.shared.u64 	%rd563, [%r135+-9216];
	shl.b32 	%r1168, %r154, 3;
	add.s32 	%r1169, %r1150, %r1168;
	ld.shared.u64 	%rd564, [%r1169];
	add.s64 	%rd565, %rd564, %rd70;
	shl.b64 	%rd566, %rd565, 3;
	add.s64 	%rd567, %rd1, %rd566;
	st.global.u64 	[%rd567+27648], %rd563;
	bar.warp.sync 	-1;
	ld.shared.u64 	%rd568, [%r135+-6144];
	shl.b32 	%r1170, %r155, 3;
	add.s32 	%r1171, %r1150, %r1170;
	ld.shared.u64 	%rd569, [%r1171];
	add.s64 	%rd570, %rd569, %rd70;
	shl.b64 	%rd571, %rd570, 3;
	add.s64 	%rd572, %rd1, %rd571;
	st.global.u64 	[%rd572+30720], %rd568;
	bar.warp.sync 	-1;
	ld.shared.u64 	%rd573, [%r135+-3072];
	shl.b32 	%r1172, %r156, 3;
	add.s32 	%r1173, %r1150, %r1172;
	ld.shared.u64 	%rd574, [%r1173];
	add.s64 	%rd575, %rd574, %rd70;
	shl.b64 	%rd576, %rd575, 3;
	add.s64 	%rd577, %rd1, %rd576;
	st.global.u64 	[%rd577+33792], %rd573;
	bar.warp.sync 	-1;
	bra.uni 	$L__BB44_253;
$L__BB44_228:
	mad.lo.s32 	%r158, %r4, -4608, %r159;
	shl.b32 	%r1174, %r145, 3;
	add.s32 	%r1176, %r389, %r1174;
	ld.shared.u64 	%rd192, [%r1176+36864];
	setp.ge.s32 	%p147, %r1, %r158;
	@%p147 bra 	$L__BB44_230;
	ld.shared.u64 	%rd578, [%r135+-36864];
	add.s64 	%rd579, %rd192, %rd70;
	shl.b64 	%rd580, %rd579, 3;
	add.s64 	%rd581, %rd1, %rd580;
	st.global.u64 	[%rd581], %rd578;
$L__BB44_230:
	bar.warp.sync 	-1;
	shl.b32 	%r1177, %r146, 3;
	add.s32 	%r1179, %r389, %r1177;
	ld.shared.u64 	%rd193, [%r1179+36864];
	add.s32 	%r1180, %r1, 384;
	setp.ge.s32 	%p148, %r1180, %r158;
	@%p148 bra 	$L__BB44_232;
	ld.shared.u64 	%rd582, [%r135+-33792];
	add.s64 	%rd583, %rd193, %rd70;
	shl.b64 	%rd584, %rd583, 3;
	add.s64 	%rd585, %rd1, %rd584;
	st.global.u64 	[%rd585+3072], %rd582;
$L__BB44_232:
	bar.warp.sync 	-1;
	shl.b32 	%r1181, %r147, 3;
	add.s32 	%r1183, %r389, %r1181;
	ld.shared.u64 	%rd194, [%r1183+36864];
	add.s32 	%r1184, %r1, 768;
	setp.ge.s32 	%p149, %r1184, %r158;
	@%p149 bra 	$L__BB44_234;
	ld.shared.u64 	%rd586, [%r135+-30720];
	add.s64 	%rd587, %rd194, %rd70;
	shl.b64 	%rd588, %rd587, 3;
	add.s64 	%rd589, %rd1, %rd588;
	st.global.u64 	[%rd589+6144], %rd586;
$L__BB44_234:
	bar.warp.sync 	-1;
	shl.b32 	%r1185, %r148, 3;
	add.s32 	%r1187, %r389, %r1185;
	ld.shared.u64 	%rd195, [%r1187+36864];
	add.s32 	%r1188, %r1, 1152;
	setp.ge.s32 	%p150, %r1188, %r158;
	@%p150 bra 	$L__BB44_236;
	ld.shared.u64 	%rd590, [%r135+-27648];
	add.s64 	%rd591, %rd195, %rd70;
	shl.b64 	%rd592, %rd591, 3;
	add.s64 	%rd593, %rd1, %rd592;
	st.global.u64 	[%rd593+9216], %rd590;
$L__BB44_236:
	bar.warp.sync 	-1;
	shl.b32 	%r1189, %r149, 3;
	add.s32 	%r1191, %r389, %r1189;
	ld.shared.u64 	%rd196, [%r1191+36864];
	add.s32 	%r1192, %r1, 1536;
	setp.ge.s32 	%p151, %r1192, %r158;
	@%p151 bra 	$L__BB44_238;
	ld.shared.u64 	%rd594, [%r135+-24576];
	add.s64 	%rd595, %rd196, %rd70;
	shl.b64 	%rd596, %rd595, 3;
	add.s64 	%rd597, %rd1, %rd596;
	st.global.u64 	[%rd597+12288], %rd594;
$L__BB44_238:
	bar.warp.sync 	-1;
	shl.b32 	%r1193, %r150, 3;
	add.s32 	%r1195, %r389, %r1193;
	ld.shared.u64 	%rd197, [%r1195+36864];
	add.s32 	%r1196, %r1, 1920;
	setp.ge.s32 	%p152, %r1196, %r158;
	@%p152 bra 	$L__BB44_240;
	ld.shared.u64 	%rd598, [%r135+-21504];
	add.s64 	%rd599, %rd197, %rd70;
	shl.b64 	%rd600, %rd599, 3;
	add.s64 	%rd601, %rd1, %rd600;
	st.global.u64 	[%rd601+15360], %rd598;
$L__BB44_240:
	bar.warp.sync 	-1;
	shl.b32 	%r1197, %r151, 3;
	add.s32 	%r1199, %r389, %r1197;
	ld.shared.u64 	%rd198, [%r1199+36864];
	add.s32 	%r1200, %r1, 2304;
	setp.ge.s32 	%p153, %r1200, %r158;
	@%p153 bra 	$L__BB44_242;
	ld.shared.u64 	%rd602, [%r135+-18432];
	add.s64 	%rd603, %rd198, %rd70;
	shl.b64 	%rd604, %rd603, 3;
	add.s64 	%rd605, %rd1, %rd604;
	st.global.u64 	[%rd605+18432], %rd602;
$L__BB44_242:
	bar.warp.sync 	-1;
	shl.b32 	%r1201, %r152, 3;
	add.s32 	%r1203, %r389, %r1201;
	ld.shared.u64 	%rd199, [%r1203+36864];
	add.s32 	%r1204, %r1, 2688;
	setp.ge.s32 	%p154, %r1204, %r158;
	@%p154 bra 	$L__BB44_244;
	ld.shared.u64 	%rd606, [%r135+-15360];
	add.s64 	%rd607, %rd199, %rd70;
	shl.b64 	%rd608, %rd607, 3;
	add.s64 	%rd609, %rd1, %rd608;
	st.global.u64 	[%rd609+21504], %rd606;
$L__BB44_244:
	bar.warp.sync 	-1;
	shl.b32 	%r1205, %r153, 3;
	add.s32 	%r1207, %r389, %r1205;
	ld.shared.u64 	%rd200, [%r1207+36864];
	or.b32  	%r1208, %r1, 3072;
	setp.ge.s32 	%p155, %r1208, %r158;
	@%p155 bra 	$L__BB44_246;
	ld.shared.u64 	%rd610, [%r135+-12288];
	add.s64 	%rd611, %rd200, %rd70;
	shl.b64 	%rd612, %rd611, 3;
	add.s64 	%rd613, %rd1, %rd612;
	st.global.u64 	[%rd613+24576], %rd610;
$L__BB44_246:
	bar.warp.sync 	-1;
	shl.b32 	%r1209, %r154, 3;
	add.s32 	%r1211, %r389, %r1209;
	ld.shared.u64 	%rd201, [%r1211+36864];
	add.s32 	%r1212, %r1, 3456;
	setp.ge.s32 	%p156, %r1212, %r158;
	@%p156 bra 	$L__BB44_248;
	ld.shared.u64 	%rd614, [%r135+-9216];
	add.s64 	%rd615, %rd201, %rd70;
	shl.b64 	%rd616, %rd615, 3;
	add.s64 	%rd617, %rd1, %rd616;
	st.global.u64 	[%rd617+27648], %rd614;
$L__BB44_248:
	bar.warp.sync 	-1;
	shl.b32 	%r1213, %r155, 3;
	add.s32 	%r1215, %r389, %r1213;
	ld.shared.u64 	%rd202, [%r1215+36864];
	add.s32 	%r1216, %r1, 3840;
	setp.ge.s32 	%p157, %r1216, %r158;
	@%p157 bra 	$L__BB44_250;
	ld.shared.u64 	%rd618, [%r135+-6144];
	add.s64 	%rd619, %rd202, %rd70;
	shl.b64 	%rd620, %rd619, 3;
	add.s64 	%rd621, %rd1, %rd620;
	st.global.u64 	[%rd621+30720], %rd618;
$L__BB44_250:
	bar.warp.sync 	-1;
	shl.b32 	%r1217, %r156, 3;
	add.s32 	%r1219, %r389, %r1217;
	ld.shared.u64 	%rd622, [%r1219+36864];
	add.s64 	%rd203, %rd622, %rd70;
	add.s32 	%r1220, %r1, 4224;
	setp.ge.s32 	%p158, %r1220, %r158;
	@%p158 bra 	$L__BB44_252;
	ld.shared.u64 	%rd623, [%r135+-3072];
	shl.b64 	%rd624, %rd203, 3;
	add.s64 	%rd625, %rd1, %rd624;
	st.global.u64 	[%rd625+33792], %rd623;
$L__BB44_252:
	bar.warp.sync 	-1;
$L__BB44_253:
	ret;

}
	// .globl	_ZN3cub18CUB_300001_SM_10006detail6reduce28DeviceReduceSingleTileKernelINS2_10policy_hubIijN4cuda3std3__44plusIvEEE10Policy1000EPKiPijS9_iiNS7_10__identityEEEvT0_T1_T2_T3_T4_T6_
.visible .entry _ZN3cub18CUB_300001_SM_10006detail6reduce28DeviceReduceSingleTileKernelINS2_10policy_hubIijN4cuda3std3__44plusIvEEE10Policy1000EPKiPijS9_iiNS7_10__identityEEEvT0_T1_T2_T3_T4_T6_(
	.param .u64 .ptr .align 1 _ZN3cub18CUB_300001_SM_10006detail6reduce28DeviceReduceSingleTileKernelINS2_10policy_hubIijN4cuda3std3__44plusIvEEE10Policy1000EPKiPijS9_iiNS7_10__identityEEEvT0_T1_T2_T3_T4_T6__param_0,
	.param .u64 .ptr .align 1 _ZN3cub18CUB_300001_SM_10006detail6reduce28DeviceReduceSingleTileKernelINS2_10policy_hubIijN4cuda3std3__44plusIvEEE10Policy1000EPKiPijS9_iiNS7_10__identityEEEvT0_T1_T2_T3_T4_T6__param_1,
	.param .u32 _ZN3cub18CUB_300001_SM_10006detail6reduce28DeviceReduceSingleTileKernelINS2_10policy_hubIijN4cuda3std3__44plusIvEEE10Policy1000EPKiPijS9_iiNS7_10__identityEEEvT0_T1_T2_T3_T4_T6__param_2,
	.param .align 1 .b8 _ZN3cub18CUB_300001_SM_10006detail6reduce28DeviceReduceSingleTileKernelINS2_10policy_hubIijN4cuda3std3__44plusIvEEE10Policy1000EPKiPijS9_iiNS7_10__identityEEEvT0_T1_T2_T3_T4_T6__param_3[1],
	.param .u32 _ZN3cub18CUB_300001_SM_10006detail6reduce28DeviceReduceSingleTileKernelINS2_10policy_hubIijN4cuda3std3__44plusIvEEE10Policy1000EPKiPijS9_iiNS7_10__identityEEEvT0_T1_T2_T3_T4_T6__param_4,
	.param .align 1 .b8 _ZN3cub18CUB_300001_SM_10006detail6reduce28DeviceReduceSingleTileKernelINS2_10policy_hubIijN4cuda3std3__44plusIvEEE10Policy1000EPKiPijS9_iiNS7_10__identityEEEvT0_T1_T2_T3_T4_T6__param_5[1]
)
.maxntid 256
.minnctapersm 1
{
	.reg .pred 	%p<77>;
	.reg .b32 	%r<583>;
	.reg .b64 	%rd<122>;
	// demoted variable
	.shared .align 4 .b8 _ZZN3cub18CUB_300001_SM_10006detail6reduce28DeviceReduceSingleTileKernelINS2_10policy_hubIijN4cuda3std3__44plusIvEEE10Policy1000EPKiPijS9_iiNS7_10__identityEEEvT0_T1_T2_T3_T4_T6_E12temp_storage[44];
	ld.param.u64 	%rd15, [_ZN3cub18CUB_300001_SM_10006detail6reduce28DeviceReduceSingleTileKernelINS2_10policy_hubIijN4cuda3std3__44plusIvEEE10Policy1000EPKiPijS9_iiNS7_10__identityEEEvT0_T1_T2_T3_T4_T6__param_0];
	ld.param.u64 	%rd16, [_ZN3cub18CUB_300001_SM_10006detail6reduce28DeviceReduceSingleTileKernelINS2_10policy_hubIijN4cuda3std3__44plusIvEEE10Policy1000EPKiPijS9_iiNS7_10__identityEEEvT0_T1_T2_T3_T4_T6__param_1];
	ld.param.u32 	%r123, [_ZN3cub18CUB_300001_SM_10006detail6reduce28DeviceReduceSingleTileKernelINS2_10policy_hubIijN4cuda3std3__44plusIvEEE10Policy1000EPKiPijS9_iiNS7_10__identityEEEvT0_T1_T2_T3_T4_T6__param_2];
	ld.param.u32 	%r124, [_ZN3cub18CUB_300001_SM_10006detail6reduce28DeviceReduceSingleTileKernelINS2_10policy_hubIijN4cuda3std3__44plusIvEEE10Policy1000EPKiPijS9_iiNS7_10__identityEEEvT0_T1_T2_T3_T4_T6__param_4];
	cvta.to.global.u64 	%rd1, %rd16;
	setp.ne.s32 	%p1, %r123, 0;
	@%p1 bra 	$L__BB45_3;
	mov.u32 	%r529, %tid.x;
	setp.ne.s32 	%p76, %r529, 0;
	@%p76 bra 	$L__BB45_76;
	st.global.u32 	[%rd1], %r124;
	bra.uni 	$L__BB45_76;
$L__BB45_3:
	and.b64  	%rd17, %rd15, 15;
	setp.ne.s64 	%p2, %rd17, 0;
	@%p2 bra 	$L__BB45_39;
	setp.gt.u32 	%p39, %r123, 4095;
	@%p39 bra 	$L__BB45_23;
	mov.u32 	%r1, %tid.x;
	setp.ge.u32 	%p51, %r1, %r123;
	mov.b32 	%r540, 0;
	mov.u32 	%r535, %r1;
	@%p51 bra 	$L__BB45_7;
	mul.wide.u32 	%rd110, %r1, 4;
	add.s64 	%rd109, %rd15, %rd110;
	// begin inline asm
	ld.global.nc.u32 %r540, [%rd109];
	// end inline asm
	add.s32 	%r535, %r1, 256;
$L__BB45_7:
	setp.ge.u32 	%p52, %r535, %r123;
	@%p52 bra 	$L__BB45_14;
	not.b32 	%r432, %r535;
	add.s32 	%r6, %r123, %r432;
	and.b32  	%r433, %r6, 768;
	setp.eq.s32 	%p53, %r433, 768;
	@%p53 bra 	$L__BB45_11;
	mul.wide.u32 	%rd111, %r535, 4;
	add.s64 	%rd118, %rd15, %rd111;
	shr.u32 	%r434, %r6, 8;
	add.s32 	%r435, %r434, 1;
	and.b32  	%r436, %r435, 3;
	neg.s32 	%r532, %r436;
$L__BB45_10:
	.pragma "nounroll";
	// begin inline asm
	ld.global.nc.u32 %r437, [%rd118];
	// end inline asm
	add.s32 	%r540, %r437, %r540;
	add.s32 	%r535, %r535, 256;
	add.s64 	%rd118, %rd118, 1024;
	add.s32 	%r532, %r532, 1;
	setp.ne.s32 	%p54, %r532, 0;
	@%p54 bra 	$L__BB45_10;
$L__BB45_11:
	setp.lt.u32 	%p55, %r6, 768;
	@%p55 bra 	$L__BB45_14;
	mul.wide.u32 	%rd113, %r535, 4;
	add.s64 	%rd119, %rd15, %rd113;
$L__BB45_13:
	// begin inline asm
	ld.global.nc.u32 %r438, [%rd119];
	// end inline asm
	add.s32 	%r442, %r438, %r540;
	add.s64 	%rd115, %rd119, 1024;
	// begin inline asm
	ld.global.nc.u32 %r439, [%rd115];
	// end inline asm
	add.s32 	%r443, %r439, %r442;
	add.s64 	%rd116, %rd119, 2048;
	// begin inline asm
	ld.global.nc.u32 %r440, [%rd116];
	// end inline asm
	add.s32 	%r444, %r440, %r443;
	add.s64 	%rd117, %rd119, 3072;
	// begin inline asm
	ld.global.nc.u32 %r441, [%rd117];
	// end inline asm
	add.s32 	%r540, %r441, %r444;
	add.s32 	%r535, %r535, 1024;
	add.s64 	%rd119, %rd119, 4096;
	setp.lt.s32 	%p56, %r535, %r123;
	@%p56 bra 	$L__BB45_13;
$L__BB45_14:
	setp.lt.u32 	%p57, %r123, 256;
	@%p57 bra 	$L__BB45_19;
	// begin inline asm
	mov.u32 %r508, %laneid;
	// end inline asm
	mov.b32 	%r509, -1;
	redux.sync.add.s32 %r582, %r540, %r509;
	setp.ne.s32 	%p73, %r508, 0;
	@%p73 bra 	$L__BB45_17;
	shr.u32 	%r510, %r1, 3;
	and.b32  	%r511, %r510, 124;
	mov.u32 	%r512, _ZZN3cub18CUB_300001_SM_10006detail6reduce28DeviceReduceSingleTileKernelINS2_10policy_hubIijN4cuda3std3__44plusIvEEE10Policy1000EPKiPijS9_iiNS7_10__identityEEEvT0_T1_T2_T3_T4_T6_E12temp_storage;
	add.s32 	%r513, %r512, %r511;
	st.shared.u32 	[%r513+8], %r582;
$L__BB45_17:
	bar.sync 	0;
	setp.ne.s32 	%p74, %r1, 0;
	@%p74 bra 	$L__BB45_74;
	ld.shared.u32 	%r514, [_ZZN3cub18CUB_300001_SM_10006detail6reduce28DeviceReduceSingleTileKernelINS2_10policy_hubIijN4cuda3std3__44plusIvEEE10Policy1000EPKiPijS9_iiNS7_10__identityEEEvT0_T1_T2_T3_T4_T6_E12temp_storage+12];
	add.s32 	%r515, %r514, %r582;
	ld.shared.u32 	%r516, [_ZZN3cub18CUB_300001_SM_10006detail6reduce28DeviceReduceSingleTileKernelINS2_10policy_hubIijN4cuda3std3__44plusIvEEE10Policy1000EPKiPijS9_iiNS7_10__identityEEEvT0_T1_T2_T3_T4_T6_E12temp_storage+16];
	add.s32 	%r517, %r515, %r516;
	ld.shared.u32 	%r518, [_ZZN3cub18CUB_300001_SM_10006detail6reduce28DeviceReduceSingleTileKernelINS2_10policy_hubIijN4cuda3std3__44plusIvEEE10Policy1000EPKiPijS9_iiNS7_10__identityEEEvT0_T1_T2_T3_T4_T6_E12temp_storage+20];
	add.s32 	%r519, %r517, %r518;
	ld.shared.u32 	%r520, [_ZZN3cub18CUB_300001_SM_10006detail6reduce28DeviceReduceSingleTileKernelINS2_10policy_hubIijN4cuda3std3__44plusIvEEE10Policy1000EPKiPijS9_iiNS7_10__identityEEEvT0_T1_T2_T3_T4_T6_E12temp_storage+24];
	add.s32 	%r521, %r519, %r520;
	ld.shared.u32 	%r522, [_ZZN3cub18CUB_300001_SM_10006detail6reduce28DeviceReduceSingleTileKernelINS2_10policy_hubIijN4cuda3std3__44plusIvEEE10Policy1000EPKiPijS9_iiNS7_10__identityEEEvT0_T1_T2_T3_T4_T6_E12temp_storage+28];
	add.s32 	%r523, %r521, %r522;
	ld.shared.u32 	%r524, [_ZZN3cub18CUB_300001_SM_10006detail6reduce28DeviceReduceSingleTileKernelINS2_10policy_hubIijN4cuda3std3__44plusIvEEE10Policy1000EPKiPijS9_iiNS7_10__identityEEEvT0_T1_T2_T3_T4_T6_E12temp_storage+32];
	add.s32 	%r525, %r523, %r524;
	ld.shared.u32 	%r526, [_ZZN3cub18CUB_300001_SM_10006detail6reduce28DeviceReduceSingleTileKernelINS2_10policy_hubIijN4cuda3std3__44plusIvEEE10Policy1000EPKiPijS9_iiNS7_10__identityEEEvT0_T1_T2_T3_T4_T6_E12temp_storage+36];
	add.s32 	%r582, %r525, %r526;
	bra.uni 	$L__BB45_74;
$L__BB45_19:
	// begin inline asm
	mov.u32 %r445, %laneid;
	// end inline asm
	and.b32  	%r471, %r1, 992;
	add.s32 	%r472, %r471, 32;
	setp.gt.u32 	%p58, %r472, %r123;
	not.b32 	%r473, %r471;
	add.s32 	%r474, %r123, %r473;
	selp.b32 	%r469, %r474, 31, %p58;
	mov.b32 	%r448, 1;
	mov.b32 	%r470, -1;
	// begin inline asm
	shfl.sync.down.b32 %r446, %r540, %r448, %r469, %r470;
	// end inline asm
	setp.lt.s32 	%p59, %r445, %r469;
	selp.b32 	%r475, %r446, 0, %p59;
	add.s32 	%r452, %r475, %r540;
	mov.b32 	%r453, 2;
	// begin inline asm
	shfl.sync.down.b32 %r451, %r452, %r453, %r469, %r470;
	// end inline asm
	add.s32 	%r476, %r445, 2;
	setp.gt.s32 	%p60, %r476, %r469;
	selp.b32 	%r477, 0, %r451, %p60;
	add.s32 	%r457, %r452, %r477;
	mov.b32 	%r458, 4;
	// begin inline asm
	shfl.sync.down.b32 %r456, %r457, %r458, %r469, %r470;
	// end inline asm
	add.s32 	%r478, %r445, 4;
	setp.gt.s32 	%p61, %r478, %r469;
	selp.b32 	%r479, 0, %r456, %p61;
	add.s32 	%r462, %r457, %r479;
	mov.b32 	%r463, 8;
	// begin inline asm
	shfl.sync.down.b32 %r461, %r462, %r463, %r469, %r470;
	// end inline asm
	add.s32 	%r480, %r445, 8;
	setp.gt.s32 	%p62, %r480, %r469;
	selp.b32 	%r481, 0, %r461, %p62;
	add.s32 	%r467, %r462, %r481;
	mov.b32 	%r468, 16;
	// begin inline asm
	shfl.sync.down.b32 %r466, %r467, %r468, %r469, %r470;
	// end inline asm
	add.s32 	%r482, %r445, 16;
	setp.gt.s32 	%p63, %r482, %r469;
	selp.b32 	%r483, 0, %r466, %p63;
	add.s32 	%r582, %r467, %r483;
	setp.ne.s32 	%p64, %r445, 0;
	@%p64 bra 	$L__BB45_21;
	shr.u32 	%r484, %r1, 3;
	and.b32  	%r485, %r484, 124;
	mov.u32 	%r486, _ZZN3cub18CUB_300001_SM_10006detail6reduce28DeviceReduceSingleTileKernelINS2_10policy_hubIijN4cuda3std3__44plusIvEEE10Policy1000EPKiPijS9_iiNS7_10__identityEEEvT0_T1_T2_T3_T4_T6_E12temp_storage;
	add.s32 	%r487, %r486, %r485;
	st.shared.u32 	[%r487+8], %r582;
$L__BB45_21:
	bar.sync 	0;
	setp.ne.s32 	%p65, %r1, 0;
	@%p65 bra 	$L__BB45_74;
	setp.gt.u32 	%p66, %r123, 32;
	ld.shared.u32 	%r488, [_ZZN3cub18CUB_300001_SM_10006detail6reduce28DeviceReduceSingleTileKernelINS2_10policy_hubIijN4cuda3std3__44plusIvEEE10Policy1000EPKiPijS9_iiNS7_10__identityEEEvT0_T1_T2_T3_T4_T6_E12temp_storage+12];
	selp.b32 	%r489, %r488, 0, %p66;
	add.s32 	%r490, %r489, %r582;
	setp.gt.u32 	%p67, %r123, 64;
	ld.shared.u32 	%r491, [_ZZN3cub18CUB_300001_SM_10006detail6reduce28DeviceReduceSingleTileKernelINS2_10policy_hubIijN4cuda3std3__44plusIvEEE10Policy1000EPKiPijS9_iiNS7_10__identityEEEvT0_T1_T2_T3_T4_T6_E12temp_storage+16];
	selp.b32 	%r492, %r491, 0, %p67;
	add.s32 	%r493, %r490, %r492;
	setp.gt.u32 	%p68, %r123, 96;
	ld.shared.u32 	%r494, [_ZZN3cub18CUB_300001_SM_10006detail6reduce28DeviceReduceSingleTileKernelINS2_10policy_hubIijN4cuda3std3__44plusIvEEE10Policy1000EPKiPijS9_iiNS7_10__identityEEEvT0_T1_T2_T3_T4_T6_E12temp_storage+20];
	selp.b32 	%r495, %r494, 0, %p68;
	add.s32 	%r496, %r493, %r495;
	setp.gt.u32 	%p69, %r123, 128;
	ld.shared.u32 	%r497, [_ZZN3cub18CUB_300001_SM_10006detail6reduce28DeviceReduceSingleTileKernelINS2_10policy_hubIijN4cuda3std3__44plusIvEEE10Policy1000EPKiPijS9_iiNS7_10__identityEEEvT0_T1_T2_T3_T4_T6_E12temp_storage+24];
	selp.b32 	%r498, %r497, 0, %p69;
	add.s32 	%r499, %r496, %r498;
	setp.gt.u32 	%p70, %r123, 160;
	ld.shared.u32 	%r500, [_ZZN3cub18CUB_300001_SM_10006detail6reduce28DeviceReduceSingleTileKernelINS2_10policy_hubIijN4cuda3std3__44plusIvEEE10Policy1000EPKiPijS9_iiNS7_10__identityEEEvT0_T1_T2_T3_T4_T6_E12temp_storage+28];
	selp.b32 	%r501, %r500, 0, %p70;
	add.s32 	%r502, %r499, %r501;
	setp.gt.u32 	%p71, %r123, 192;
	ld.shared.u32 	%r503, [_ZZN3cub18CUB_300001_SM_10006detail6reduce28DeviceReduceSingleTileKernelINS2_10policy_hubIijN4cuda3std3__44plusIvEEE10Policy1000EPKiPijS9_iiNS7_10__identityEEEvT0_T1_T2_T3_T4_T6_E12temp_storage+32];
	selp.b32 	%r504, %r503, 0, %p71;
	add.s32 	%r505, %r502, %r504;
	setp.gt.u32 	%p72, %r123, 224;
	ld.shared.u32 	%r506, [_ZZN3cub18CUB_300001_SM_10006detail6reduce28DeviceReduceSingleTileKernelINS2_10policy_hubIijN4cuda3std3__44plusIvEEE10Policy1000EPKiPijS9_iiNS7_10__identityEEEvT0_T1_T2_T3_T4_T6_E12temp_storage+36];
	selp.b32 	%r507, %r506, 0, %p72;
	add.s32 	%r582, %r505, %r507;
	bra.uni 	$L__BB45_74;
$L__BB45_23:
	mov.u32 	%r26, %tid.x;
	shl.b32 	%r27, %r26, 2;
	mul.wide.u32 	%rd85, %r27, 4;
	add.s64 	%rd75, %rd15, %rd85;
	// begin inline asm
	ld.global.nc.v2.u64 {%rd73, %rd74}, [%rd75];
	// end inline asm
	mov.b64 	{%r327, %r328}, %rd74;
	mov.b64 	{%r329, %r330}, %rd73;
	add.s64 	%rd78, %rd75, 4096;
	// begin inline asm
	ld.global.nc.v2.u64 {%rd76, %rd77}, [%rd78];
	// end inline asm
	mov.b64 	{%r331, %r332}, %rd77;
	mov.b64 	{%r333, %r334}, %rd76;
	add.s64 	%rd81, %rd75, 8192;
	// begin inline asm
	ld.global.nc.v2.u64 {%rd79, %rd80}, [%rd81];
	// end inline asm
	mov.b64 	{%r335, %r336}, %rd80;
	mov.b64 	{%r337, %r338}, %rd79;
	add.s64 	%rd84, %rd75, 12288;
	// begin inline asm
	ld.global.nc.v2.u64 {%rd82, %rd83}, [%rd84];
	// end inline asm
	mov.b64 	{%r339, %r340}, %rd83;
	mov.b64 	{%r341, %r342}, %rd82;
	add.s32 	%r343, %r330, %r329;
	add.s32 	%r344, %r327, %r343;
	add.s32 	%r345, %r328, %r344;
	add.s32 	%r346, %r333, %r345;
	add.s32 	%r347, %r334, %r346;
	add.s32 	%r348, %r331, %r347;
	add.s32 	%r349, %r332, %r348;
	add.s32 	%r350, %r337, %r349;
	add.s32 	%r351, %r338, %r350;
	add.s32 	%r352, %r335, %r351;
	add.s32 	%r353, %r336, %r352;
	add.s32 	%r354, %r341, %r353;
	add.s32 	%r355, %r342, %r354;
	add.s32 	%r356, %r339, %r355;
	add.s32 	%r555, %r340, %r356;
	add.s32 	%r29, %r123, -4096;
	setp.lt.u32 	%p40, %r29, 4096;
	mov.b32 	%r544, 4096;
	@%p40 bra 	$L__BB45_27;
	mov.b32 	%r544, 4096;
$L__BB45_25:
	add.s32 	%r358, %r544, %r27;
	mul.wide.u32 	%rd98, %r358, 4;
	add.s64 	%rd88, %rd15, %rd98;
	// begin inline asm
	ld.global.nc.v2.u64 {%rd86, %rd87}, [%rd88];
	// end inline asm
	mov.b64 	{%r359, %r360}, %rd87;
	mov.b64 	{%r361, %r362}, %rd86;
	add.s64 	%rd91, %rd88, 4096;
	// begin inline asm
	ld.global.nc.v2.u64 {%rd89, %rd90}, [%rd91];
	// end inline asm
	mov.b64 	{%r363, %r364}, %rd90;
	mov.b64 	{%r365, %r366}, %rd89;
	add.s64 	%rd94, %rd88, 8192;
	// begin inline asm
	ld.global.nc.v2.u64 {%rd92, %rd93}, [%rd94];
	// end inline asm
	mov.b64 	{%r367, %r368}, %rd93;
	mov.b64 	{%r369, %r370}, %rd92;
	add.s64 	%rd97, %rd88, 12288;
	// begin inline asm
	ld.global.nc.v2.u64 {%rd95, %rd96}, [%rd97];
	// end inline asm
	mov.b64 	{%r371, %r372}, %rd96;
	mov.b64 	{%r373, %r374}, %rd95;
	add.s32 	%r375, %r361, %r555;
	add.s32 	%r376, %r362, %r375;
	add.s32 	%r377, %r359, %r376;
	add.s32 	%r378, %r360, %r377;
	add.s32 	%r379, %r365, %r378;
	add.s32 	%r380, %r366, %r379;
	add.s32 	%r381, %r363, %r380;
	add.s32 	%r382, %r364, %r381;
	add.s32 	%r383, %r369, %r382;
	add.s32 	%r384, %r370, %r383;
	add.s32 	%r385, %r367, %r384;
	add.s32 	%r386, %r368, %r385;
	add.s32 	%r387, %r373, %r386;
	add.s32 	%r388, %r374, %r387;
	add.s32 	%r389, %r371, %r388;
	add.s32 	%r555, %r372, %r389;
	sub.s32 	%r390, %r123, %r544;
	setp.lt.u32 	%p41, %r390, 4096;
	@%p41 bra 	$L__BB45_35;
	add.s32 	%r544, %r544, 4096;
	setp.le.u32 	%p42, %r544, %r29;
	@%p42 bra 	$L__BB45_25;
$L__BB45_27:
	setp.le.u32 	%p43, %r123, %r544;
	@%p43 bra 	$L__BB45_35;
	sub.s32 	%r36, %r123, %r544;
	setp.ge.s32 	%p44, %r26, %r36;
	@%p44 bra 	$L__BB45_35;
	not.b32 	%r392, %r26;
	add.s32 	%r393, %r123, %r392;
	sub.s32 	%r37, %r393, %r544;
	and.b32  	%r394, %r37, 768;
	setp.eq.s32 	%p45, %r394, 768;
	mov.u32 	%r549, %r26;
	@%p45 bra 	$L__BB45_32;
	add.s32 	%r546, %r26, %r544;
	shr.u32 	%r395, %r37, 8;
	add.s32 	%r396, %r395, 1;
	and.b32  	%r397, %r396, 3;
	neg.s32 	%r545, %r397;
	mov.u32 	%r549, %r26;
$L__BB45_31:
	.pragma "nounroll";
	mul.wide.u32 	%rd100, %r546, 4;
	add.s64 	%rd99, %rd15, %rd100;
	// begin inline asm
	ld.global.nc.u32 %r398, [%rd99];
	// end inline asm
	add.s32 	%r555, %r398, %r555;
	add.s32 	%r549, %r549, 256;
	add.s32 	%r546, %r546, 256;
	add.s32 	%r545, %r545, 1;
	setp.ne.s32 	%p46, %r545, 0;
	@%p46 bra 	$L__BB45_31;
$L__BB45_32:
	setp.lt.u32 	%p47, %r37, 768;
	@%p47 bra 	$L__BB45_35;
	add.s32 	%r553, %r549, 512;
	add.s32 	%r552, %r549, %r544;
$L__BB45_34:
	mul.wide.u32 	%rd105, %r552, 4;
	add.s64 	%rd101, %rd15, %rd105;
	// begin inline asm
	ld.global.nc.u32 %r399, [%rd101];
	// end inline asm
	add.s32 	%r403, %r399, %r555;
	add.s32 	%r404, %r552, 256;
	mul.wide.u32 	%rd106, %r404, 4;
	add.s64 	%rd102, %rd15, %rd106;
	// begin inline asm
	ld.global.nc.u32 %r400, [%rd102];
	// end inline asm
	add.s32 	%r405, %r400, %r403;
	add.s32 	%r406, %r552, 512;
	mul.wide.u32 	%rd107, %r406, 4;
	add.s64 	%rd103, %rd15, %rd107;
	// begin inline asm
	ld.global.nc.u32 %r401, [%rd103];
	// end inline asm
	add.s32 	%r407, %r401, %r405;
	add.s32 	%r408, %r552, 768;
	mul.wide.u32 	%rd108, %r408, 4;
	add.s64 	%rd104, %rd15, %rd108;
	// begin inline asm
	ld.global.nc.u32 %r402, [%rd104];
	// end inline asm
	add.s32 	%r555, %r402, %r407;
	add.s32 	%r57, %r553, 1024;
	add.s32 	%r409, %r553, 512;
	add.s32 	%r552, %r552, 1024;
	setp.lt.s32 	%p48, %r409, %r36;
	mov.u32 	%r553, %r57;
	@%p48 bra 	$L__BB45_34;
$L__BB45_35:
	// begin inline asm
	mov.u32 %r410, %laneid;
	// end inline asm
	mov.b32 	%r411, -1;
	redux.sync.add.s32 %r582, %r555, %r411;
	setp.ne.s32 	%p49, %r410, 0;
	@%p49 bra 	$L__BB45_37;
	shr.u32 	%r412, %r26, 3;
	and.b32  	%r413, %r412, 124;
	mov.u32 	%r414, _ZZN3cub18CUB_300001_SM_10006detail6reduce28DeviceReduceSingleTileKernelINS2_10policy_hubIijN4cuda3std3__44plusIvEEE10Policy1000EPKiPijS9_iiNS7_10__identityEEEvT0_T1_T2_T3_T4_T6_E12temp_storage;
	add.s32 	%r415, %r414, %r413;
	st.shared.u32 	[%r415+8], %r582;
$L__BB45_37:
	bar.sync 	0;
	setp.ne.s32 	%p50, %r26, 0;
	@%p50 bra 	$L__BB45_74;
	ld.shared.u32 	%r416, [_ZZN3cub18CUB_300001_SM_10006detail6reduce28DeviceReduceSingleTileKernelINS2_10policy_hubIijN4cuda3std3__44plusIvEEE10Policy1000EPKiPijS9_iiNS7_10__identityEEEvT0_T1_T2_T3_T4_T6_E12temp_storage+12];
	add.s32 	%r417, %r416, %r582;
	ld.shared.u32 	%r418, [_ZZN3cub18CUB_300001_SM_10006detail6reduce28DeviceReduceSingleTileKernelINS2_10policy_hubIijN4cuda3std3__44plusIvEEE10Policy1000EPKiPijS9_iiNS7_10__identityEEEvT0_T1_T2_T3_T4_T6_E12temp_storage+16];
	add.s32 	%r419, %r417, %r418;
	ld.shared.u32 	%r420, [_ZZN3cub18CUB_300001_SM_10006detail6reduce28DeviceReduceSingleTileKernelINS2_10policy_hubIijN4cuda3std3__44plusIvEEE10Policy1000EPKiPijS9_iiNS7_10__identityEEEvT0_T1_T2_T3_T4_T6_E12temp_storage+20];
	add.s32 	%r421, %r419, %r420;
	ld.shared.u32 	%r422, [_ZZN3cub18CUB_300001_SM_10006detail6reduce28DeviceReduceSingleTileKernelINS2_10policy_hubIijN4cuda3std3__44plusIvEEE10Policy1000EPKiPijS9_iiNS7_10__identityEEEvT0_T1_T2_T3_T4_T6_E12temp_storage+24];
	add.s32 	%r423, %r421, %r422;
	ld.shared.u32 	%r424, [_ZZN3cub18CUB_300001_SM_10006detail6reduce28DeviceReduceSingleTileKernelINS2_10policy_hubIijN4cuda3std3__44plusIvEEE10Policy1000EPKiPijS9_iiNS7_10__identityEEEvT0_T1_T2_T3_T4_T6_E12temp_storage+28];
	add.s32 	%r425, %r423, %r424;
	ld.shared.u32 	%r426, [_ZZN3cub18CUB_300001_SM_10006detail6reduce28DeviceReduceSingleTileKernelINS2_10policy_hubIijN4cuda3std3__44plusIvEEE10Policy1000EPKiPijS9_iiNS7_10__identityEEEvT0_T1_T2_T3_T4_T6_E12temp_storage+32];
	add.s32 	%r427, %r425, %r426;
	ld.shared.u32 	%r428, [_ZZN3cub18CUB_300001_SM_10006detail6reduce28DeviceReduceSingleTileKernelINS2_10policy_hubIijN4cuda3std3__44plusIvEEE10Policy1000EPKiPijS9_iiNS7_10__identityEEEvT0_T1_T2_T3_T4_T6_E12temp_storage+36];
	add.s32 	%r582, %r427, %r428;
	bra.uni 	$L__BB45_74;
$L__BB45_39:
	setp.gt.u32 	%p3, %r123, 4095;
	@%p3 bra 	$L__BB45_58;
	mov.u32 	%r62, %tid.x;
	setp.ge.u32 	%p15, %r62, %r123;
	mov.b32 	%r566, 0;
	mov.u32 	%r561, %r62;
	@%p15 bra 	$L__BB45_42;
	mul.wide.u32 	%rd65, %r62, 4;
	add.s64 	%rd64, %rd15, %rd65;
	// begin inline asm
	ld.global.nc.u32 %r566, [%rd64];
	// end inline asm
	add.s32 	%r561, %r62, 256;
$L__BB45_42:
	setp.ge.u32 	%p16, %r561, %r123;
	@%p16 bra 	$L__BB45_49;
	not.b32 	%r231, %r561;
	add.s32 	%r67, %r123, %r231;
	and.b32  	%r232, %r67, 768;
	setp.eq.s32 	%p17, %r232, 768;
	@%p17 bra 	$L__BB45_46;
	mul.wide.u32 	%rd66, %r561, 4;
	add.s64 	%rd120, %rd15, %rd66;
	shr.u32 	%r233, %r67, 8;
	add.s32 	%r234, %r233, 1;
	and.b32  	%r235, %r234, 3;
	neg.s32 	%r558, %r235;
$L__BB45_45:
	.pragma "nounroll";
	// begin inline asm
	ld.global.nc.u32 %r236, [%rd120];
	// end inline asm
	add.s32 	%r566, %r236, %r566;
	add.s32 	%r561, %r561, 256;
	add.s64 	%rd120, %rd120, 1024;
	add.s32 	%r558, %r558, 1;
	setp.ne.s32 	%p18, %r558, 0;
	@%p18 bra 	$L__BB45_45;
$L__BB45_46:
	setp.lt.u32 	%p19, %r67, 768;
	@%p19 bra 	$L__BB45_49;
	mul.wide.u32 	%rd68, %r561, 4;
	add.s64 	%rd121, %rd15, %rd68;
$L__BB45_48:
	// begin inline asm
	ld.global.nc.u32 %r237, [%rd121];
	// end inline asm
	add.s32 	%r241, %r237, %r566;
	add.s64 	%rd70, %rd121, 1024;
	// begin inline asm
	ld.global.nc.u32 %r238, [%rd70];
	// end inline asm
	add.s32 	%r242, %r238, %r241;
	add.s64 	%rd71, %rd121, 2048;
	// begin inline asm
	ld.global.nc.u32 %r239, [%rd71];
	// end inline asm
	add.s32 	%r243, %r239, %r242;
	add.s64 	%rd72, %rd121, 3072;
	// begin inline asm
	ld.global.nc.u32 %r240, [%rd72];
	// end inline asm
	add.s32 	%r566, %r240, %r243;
	add.s32 	%r561, %r561, 1024;
	add.s64 	%rd121, %rd121, 4096;
	setp.lt.s32 	%p20, %r561, %r123;
	@%p20 bra 	$L__BB45_48;
$L__BB45_49:
	setp.lt.u32 	%p21, %r123, 256;
	@%p21 bra 	$L__BB45_54;
	// begin inline asm
	mov.u32 %r307, %laneid;
	// end inline asm
	mov.b32 	%r308, -1;
	redux.sync.add.s32 %r582, %r566, %r308;
	setp.ne.s32 	%p37, %r307, 0;
	@%p37 bra 	$L__BB45_52;
	shr.u32 	%r309, %r62, 3;
	and.b32  	%r310, %r309, 124;
	mov.u32 	%r311, _ZZN3cub18CUB_300001_SM_10006detail6reduce28DeviceReduceSingleTileKernelINS2_10policy_hubIijN4cuda3std3__44plusIvEEE10Policy1000EPKiPijS9_iiNS7_10__identityEEEvT0_T1_T2_T3_T4_T6_E12temp_storage;
	add.s32 	%r312, %r311, %r310;
	st.shared.u32 	[%r312+8], %r582;
$L__BB45_52:
	bar.sync 	0;
	setp.ne.s32 	%p38, %r62, 0;
	@%p38 bra 	$L__BB45_74;
	ld.shared.u32 	%r313, [_ZZN3cub18CUB_300001_SM_10006detail6reduce28DeviceReduceSingleTileKernelINS2_10policy_hubIijN4cuda3std3__44plusIvEEE10Policy1000EPKiPijS9_iiNS7_10__identityEEEvT0_T1_T2_T3_T4_T6_E12temp_storage+12];
	add.s32 	%r314, %r313, %r582;
	ld.shared.u32 	%r315, [_ZZN3cub18CUB_300001_SM_10006detail6reduce28DeviceReduceSingleTileKernelINS2_10policy_hubIijN4cuda3std3__44plusIvEEE10Policy1000EPKiPijS9_iiNS7_10__identityEEEvT0_T1_T2_T3_T4_T6_E12temp_storage+16];
	add.s32 	%r316, %r314, %r315;
	ld.shared.u32 	%r317, [_ZZN3cub18CUB_300001_SM_10006detail6reduce28DeviceReduceSingleTileKernelINS2_10policy_hubIijN4cuda3std3__44plusIvEEE10Policy1000EPKiPijS9_iiNS7_10__identityEEEvT0_T1_T2_T3_T4_T6_E12temp_storage+20];
	add.s32 	%r318, %r316, %r317;
	ld.shared.u32 	%r319, [_ZZN3cub18CUB_300001_SM_10006detail6reduce28DeviceReduceSingleTileKernelINS2_10policy_hubIijN4cuda3std3__44plusIvEEE10Policy1000EPKiPijS9_iiNS7_10__identityEEEvT0_T1_T2_T3_T4_T6_E12temp_storage+24];
	add.s32 	%r320, %r318, %r319;
	ld.shared.u32 	%r321, [_ZZN3cub18CUB_300001_SM_10006detail6reduce28DeviceReduceSingleTileKernelINS2_10policy_hubIijN4cuda3std3__44plusIvEEE10Policy1000EPKiPijS9_iiNS7_10__identityEEEvT0_T1_T2_T3_T4_T6_E12temp_storage+28];
	add.s32 	%r322, %r320, %r321;
	ld.shared.u32 	%r323, [_ZZN3cub18CUB_300001_SM_10006detail6reduce28DeviceReduceSingleTileKernelINS2_10policy_hubIijN4cuda3std3__44plusIvEEE10Policy1000EPKiPijS9_iiNS7_10__identityEEEvT0_T1_T2_T3_T4_T6_E12temp_storage+32];
	add.s32 	%r324, %r322, %r323;
	ld.shared.u32 	%r325, [_ZZN3cub18CUB_300001_SM_10006detail6reduce28DeviceReduceSingleTileKernelINS2_10policy_hubIijN4cuda3std3__44plusIvEEE10Policy1000EPKiPijS9_iiNS7_10__identityEEEvT0_T1_T2_T3_T4_T6_E12temp_storage+36];
	add.s32 	%r582, %r324, %r325;
	bra.uni 	$L__BB45_74;
$L__BB45_54:
	// begin inline asm
	mov.u32 %r244, %laneid;
	// end inline asm
	and.b32  	%r270, %r62, 992;
	add.s32 	%r271, %r270, 32;
	setp.gt.u32 	%p22, %r271, %r123;
	not.b32 	%r272, %r270;
	add.s32 	%r273, %r123, %r272;
	selp.b32 	%r268, %r273, 31, %p22;
	mov.b32 	%r247, 1;
	mov.b32 	%r269, -1;
	// begin inline asm
	shfl.sync.down.b32 %r245, %r566, %r247, %r268, %r269;
	// end inline asm
	setp.lt.s32 	%p23, %r244, %r268;
	selp.b32 	%r274, %r245, 0, %p23;
	add.s32 	%r251, %r274, %r566;
	mov.b32 	%r252, 2;
	// begin inline asm
	shfl.sync.down.b32 %r250, %r251, %r252, %r268, %r269;
	// end inline asm
	add.s32 	%r275, %r244, 2;
	setp.gt.s32 	%p24, %r275, %r268;
	selp.b32 	%r276, 0, %r250, %p24;
	add.s32 	%r256, %r251, %r276;
	mov.b32 	%r257, 4;
	// begin inline asm
	shfl.sync.down.b32 %r255, %r256, %r257, %r268, %r269;
	// end inline asm
	add.s32 	%r277, %r244, 4;
	setp.gt.s32 	%p25, %r277, %r268;
	selp.b32 	%r278, 0, %r255, %p25;
	add.s32 	%r261, %r256, %r278;
	mov.b32 	%r262, 8;
	// begin inline asm
	shfl.sync.down.b32 %r260, %r261, %r262, %r268, %r269;
	// end inline asm
	add.s32 	%r279, %r244, 8;
	setp.gt.s32 	%p26, %r279, %r268;
	selp.b32 	%r280, 0, %r260, %p26;
	add.s32 	%r266, %r261, %r280;
	mov.b32 	%r267, 16;
	// begin inline asm
	shfl.sync.down.b32 %r265, %r266, %r267, %r268, %r269;
	// end inline asm
	add.s32 	%r281, %r244, 16;
	setp.gt.s32 	%p27, %r281, %r268;
	selp.b32 	%r282, 0, %r265, %p27;
	add.s32 	%r582, %r266, %r282;
	setp.ne.s32 	%p28, %r244, 0;
	@%p28 bra 	$L__BB45_56;
	shr.u32 	%r283, %r62, 3;
	and.b32  	%r284, %r283, 124;
	mov.u32 	%r285, _ZZN3cub18CUB_300001_SM_10006detail6reduce28DeviceReduceSingleTileKernelINS2_10policy_hubIijN4cuda3std3__44plusIvEEE10Policy1000EPKiPijS9_iiNS7_10__identityEEEvT0_T1_T2_T3_T4_T6_E12temp_storage;
	add.s32 	%r286, %r285, %r284;
	st.shared.u32 	[%r286+8], %r582;
$L__BB45_56:
	bar.sync 	0;
	setp.ne.s32 	%p29, %r62, 0;
	@%p29 bra 	$L__BB45_74;
	setp.gt.u32 	%p30, %r123, 32;
	ld.shared.u32 	%r287, [_ZZN3cub18CUB_300001_SM_10006detail6reduce28DeviceReduceSingleTileKernelINS2_10policy_hubIijN4cuda3std3__44plusIvEEE10Policy1000EPKiPijS9_iiNS7_10__identityEEEvT0_T1_T2_T3_T4_T6_E12temp_storage+12];
	selp.b32 	%r288, %r287, 0, %p30;
	add.s32 	%r289, %r288, %r582;
	setp.gt.u32 	%p31, %r123, 64;
	ld.shared.u32 	%r290, [_ZZN3cub18CUB_300001_SM_10006detail6reduce28DeviceReduceSingleTileKernelINS2_10policy_hubIijN4cuda3std3__44plusIvEEE10Policy1000EPKiPijS9_iiNS7_10__identityEEEvT0_T1_T2_T3_T4_T6_E12temp_storage+16];
	selp.b32 	%r291, %r290, 0, %p31;
	add.s32 	%r292, %r289, %r291;
	setp.gt.u32 	%p32, %r123, 96;
	ld.shared.u32 	%r293, [_ZZN3cub18CUB_300001_SM_10006detail6reduce28DeviceReduceSingleTileKernelINS2_10policy_hubIijN4cuda3std3__44plusIvEEE10Policy1000EPKiPijS9_iiNS7_10__identityEEEvT0_T1_T2_T3_T4_T6_E12temp_storage+20];
	selp.b32 	%r294, %r293, 0, %p32;
	add.s32 	%r295, %r292, %r294;
	setp.gt.u32 	%p33, %r123, 128;
	ld.shared.u32 	%r296, [_ZZN3cub18CUB_300001_SM_10006detail6reduce28DeviceReduceSingleTileKernelINS2_10policy_hubIijN4cuda3std3__44plusIvEEE10Policy1000EPKiPijS9_iiNS7_10__identityEEEvT0_T1_T2_T3_T4_T6_E12temp_storage+24];
	selp.b32 	%r297, %r296, 0, %p33;
	add.s32 	%r298, %r295, %r297;
	setp.gt.u32 	%p34, %r123, 160;
	ld.shared.u32 	%r299, [_ZZN3cub18CUB_300001_SM_10006detail6reduce28DeviceReduceSingleTileKernelINS2_10policy_hubIijN4cuda3std3__44plusIvEEE10Policy1000EPKiPijS9_iiNS7_10__identityEEEvT0_T1_T2_T3_T4_T6_E12temp_storage+28];
	selp.b32 	%r300, %r299, 0, %p34;
	add.s32 	%r301, %r298, %r300;
	setp.gt.u32 	%p35, %r123, 192;
	ld.shared.u32 	%r302, [_ZZN3cub18CUB_300001_SM_10006detail6reduce28DeviceReduceSingleTileKernelINS2_10policy_hubIijN4cuda3std3__44plusIvEEE10Policy1000EPKiPijS9_iiNS7_10__identityEEEvT0_T1_T2_T3_T4_T6_E12temp_storage+32];
	selp.b32 	%r303, %r302, 0, %p35;
	add.s32 	%r304, %r301, %r303;
	setp.gt.u32 	%p36, %r123, 224;
	ld.shared.u32 	%r305, [_ZZN3cub18CUB_300001_SM_10006detail6reduce28DeviceReduceSingleTileKernelINS2_10policy_hubIijN4cuda3std3__44plusIvEEE10Policy1000EPKiPijS9_iiNS7_10__identityEEEvT0_T1_T2_T3_T4_T6_E12temp_storage+36];
	selp.b32 	%r306, %r305, 0, %p36;
	add.s32 	%r582, %r304, %r306;
	bra.uni 	$L__BB45_74;
$L__BB45_58:
	mov.u32 	%r87, %tid.x;
	mul.wide.u32 	%rd34, %r87, 4;
	add.s64 	%rd18, %rd15, %rd34;
	// begin inline asm
	ld.global.nc.u32 %r125, [%rd18];
	// end inline asm
	add.s64 	%rd19, %rd18, 1024;
	// begin inline asm
	ld.global.nc.u32 %r126, [%rd19];
	// end inline asm
	add.s64 	%rd20, %rd18, 2048;
	// begin inline asm
	ld.global.nc.u32 %r127, [%rd20];
	// end inline asm
	add.s64 	%rd21, %rd18, 3072;
	// begin inline asm
	ld.global.nc.u32 %r128, [%rd21];
	// end inline asm
	add.s64 	%rd22, %rd18, 4096;
	// begin inline asm
	ld.global.nc.u32 %r129, [%rd22];
	// end inline asm
	add.s64 	%rd23, %rd18, 5120;
	// begin inline asm
	ld.global.nc.u32 %r130, [%rd23];
	// end inline asm
	add.s64 	%rd24, %rd18, 6144;
	// begin inline asm
	ld.global.nc.u32 %r131, [%rd24];
	// end inline asm
	add.s64 	%rd25, %rd18, 7168;
	// begin inline asm
	ld.global.nc.u32 %r132, [%rd25];
	// end inline asm
	add.s64 	%rd26, %rd18, 8192;
	// begin inline asm
	ld.global.nc.u32 %r133, [%rd26];
	// end inline asm
	add.s64 	%rd27, %rd18, 9216;
	// begin inline asm
	ld.global.nc.u32 %r134, [%rd27];
	// end inline asm
	add.s64 	%rd28, %rd18, 10240;
	// begin inline asm
	ld.global.nc.u32 %r135, [%rd28];
	// end inline asm
	add.s64 	%rd29, %rd18, 11264;
	// begin inline asm
	ld.global.nc.u32 %r136, [%rd29];
	// end inline asm
	add.s64 	%rd30, %rd18, 12288;
	// begin inline asm
	ld.global.nc.u32 %r137, [%rd30];
	// end inline asm
	add.s64 	%rd31, %rd18, 13312;
	// begin inline asm
	ld.global.nc.u32 %r138, [%rd31];
	// end inline asm
	add.s64 	%rd32, %rd18, 14336;
	// begin inline asm
	ld.global.nc.u32 %r139, [%rd32];
	// end inline asm
	add.s64 	%rd33, %rd18, 15360;
	// begin inline asm
	ld.global.nc.u32 %r140, [%rd33];
	// end inline asm
	add.s32 	%r142, %r126, %r125;
	add.s32 	%r143, %r127, %r142;
	add.s32 	%r144, %r128, %r143;
	add.s32 	%r145, %r129, %r144;
	add.s32 	%r146, %r130, %r145;
	add.s32 	%r147, %r131, %r146;
	add.s32 	%r148, %r132, %r147;
	add.s32 	%r149, %r133, %r148;
	add.s32 	%r150, %r134, %r149;
	add.s32 	%r151, %r135, %r150;
	add.s32 	%r152, %r136, %r151;
	add.s32 	%r153, %r137, %r152;
	add.s32 	%r154, %r138, %r153;
	add.s32 	%r155, %r139, %r154;
	add.s32 	%r581, %r140, %r155;
	add.s32 	%r89, %r123, -4096;
	setp.lt.u32 	%p4, %r89, 4096;
	mov.b32 	%r570, 4096;
	@%p4 bra 	$L__BB45_62;
	mov.b32 	%r570, 4096;
$L__BB45_60:
	add.s32 	%r173, %r87, %r570;
	mul.wide.u32 	%rd51, %r173, 4;
	add.s64 	%rd35, %rd15, %rd51;
	// begin inline asm
	ld.global.nc.u32 %r157, [%rd35];
	// end inline asm
	mul.wide.u32 	%rd52, %r570, 4;
	add.s64 	%rd53, %rd18, %rd52;
	add.s64 	%rd36, %rd53, 1024;
	// begin inline asm
	ld.global.nc.u32 %r158, [%rd36];
	// end inline asm
	add.s64 	%rd37, %rd53, 2048;
	// begin inline asm
	ld.global.nc.u32 %r159, [%rd37];
	// end inline asm
	add.s64 	%rd38, %rd53, 3072;
	// begin inline asm
	ld.global.nc.u32 %r160, [%rd38];
	// end inline asm
	add.s64 	%rd39, %rd53, 4096;
	// begin inline asm
	ld.global.nc.u32 %r161, [%rd39];
	// end inline asm
	add.s64 	%rd40, %rd53, 5120;
	// begin inline asm
	ld.global.nc.u32 %r162, [%rd40];
	// end inline asm
	add.s64 	%rd41, %rd53, 6144;
	// begin inline asm
	ld.global.nc.u32 %r163, [%rd41];
	// end inline asm
	add.s64 	%rd42, %rd53, 7168;
	// begin inline asm
	ld.global.nc.u32 %r164, [%rd42];
	// end inline asm
	add.s64 	%rd43, %rd53, 8192;
	// begin inline asm
	ld.global.nc.u32 %r165, [%rd43];
	// end inline asm
	add.s64 	%rd44, %rd53, 9216;
	// begin inline asm
	ld.global.nc.u32 %r166, [%rd44];
	// end inline asm
	add.s64 	%rd45, %rd53, 10240;
	// begin inline asm
	ld.global.nc.u32 %r167, [%rd45];
	// end inline asm
	add.s64 	%rd46, %rd53, 11264;
	// begin inline asm
	ld.global.nc.u32 %r168, [%rd46];
	// end inline asm
	add.s64 	%rd47, %rd53, 12288;
	// begin inline asm
	ld.global.nc.u32 %r169, [%rd47];
	// end inline asm
	add.s64 	%rd48, %rd53, 13312;
	// begin inline asm
	ld.global.nc.u32 %r170, [%rd48];
	// end inline asm
	add.s64 	%rd49, %rd53, 14336;
	// begin inline asm
	ld.global.nc.u32 %r171, [%rd49];
	// end inline asm
	add.s64 	%rd50, %rd53, 15360;
	// begin inline asm
	ld.global.nc.u32 %r172, [%rd50];
	// end inline asm
	add.s32 	%r174, %r157, %r581;
	add.s32 	%r175, %r158, %r174;
	add.s32 	%r176, %r159, %r175;
	add.s32 	%r177, %r160, %r176;
	add.s32 	%r178, %r161, %r177;
	add.s32 	%r179, %r162, %r178;
	add.s32 	%r180, %r163, %r179;
	add.s32 	%r181, %r164, %r180;
	add.s32 	%r182, %r165, %r181;
	add.s32 	%r183, %r166, %r182;
	add.s32 	%r184, %r167, %r183;
	add.s32 	%r185, %r168, %r184;
	add.s32 	%r186, %r169, %r185;
	add.s32 	%r187, %r170, %r186;
	add.s32 	%r188, %r171, %r187;
	add.s32 	%r581, %r172, %r188;
	sub.s32 	%r189, %r123, %r570;
	setp.lt.u32 	%p5, %r189, 4096;
	@%p5 bra 	$L__BB45_70;
	add.s32 	%r570, %r570, 4096;
	setp.le.u32 	%p6, %r570, %r89;
	@%p6 bra 	$L__BB45_60;
$L__BB45_62:
	setp.le.u32 	%p7, %r123, %r570;
	@%p7 bra 	$L__BB45_70;
	sub.s32 	%r96, %r123, %r570;
	setp.ge.s32 	%p8, %r87, %r96;
	@%p8 bra 	$L__BB45_70;
	not.b32 	%r191, %r87;
	add.s32 	%r192, %r123, %r191;
	sub.s32 	%r97, %r192, %r570;
	and.b32  	%r193, %r97, 768;
	setp.eq.s32 	%p9, %r193, 768;
	mov.u32 	%r575, %r87;
	@%p9 bra 	$L__BB45_67;
	add.s32 	%r572, %r87, %r570;
	shr.u32 	%r194, %r97, 8;
	add.s32 	%r195, %r194, 1;
	and.b32  	%r196, %r195, 3;
	neg.s32 	%r571, %r196;
	mov.u32 	%r575, %r87;
$L__BB45_66:
	.pragma "nounroll";
	mul.wide.u32 	%rd55, %r572, 4;
	add.s64 	%rd54, %rd15, %rd55;
	// begin inline asm
	ld.global.nc.u32 %r197, [%rd54];
	// end inline asm
	add.s32 	%r581, %r197, %r581;
	add.s32 	%r575, %r575, 256;
	add.s32 	%r572, %r572, 256;
	add.s32 	%r571, %r571, 1;
	setp.ne.s32 	%p10, %r571, 0;
	@%p10 bra 	$L__BB45_66;
$L__BB45_67:
	setp.lt.u32 	%p11, %r97, 768;
	@%p11 bra 	$L__BB45_70;
	add.s32 	%r579, %r575, 512;
	add.s32 	%r578, %r575, %r570;
$L__BB45_69:
	mul.wide.u32 	%rd60, %r578, 4;
	add.s64 	%rd56, %rd15, %rd60;
	// begin inline asm
	ld.global.nc.u32 %r198, [%rd56];
	// end inline asm
	add.s32 	%r202, %r198, %r581;
	add.s32 	%r203, %r578, 256;
	mul.wide.u32 	%rd61, %r203, 4;
	add.s64 	%rd57, %rd15, %rd61;
	// begin inline asm
	ld.global.nc.u32 %r199, [%rd57];
	// end inline asm
	add.s32 	%r204, %r199, %r202;
	add.s32 	%r205, %r578, 512;
	mul.wide.u32 	%rd62, %r205, 4;
	add.s64 	%rd58, %rd15, %rd62;
	// begin inline asm
	ld.global.nc.u32 %r200, [%rd58];
	// end inline asm
	add.s32 	%r206, %r200, %r204;
	add.s32 	%r207, %r578, 768;
	mul.wide.u32 	%rd63, %r207, 4;
	add.s64 	%rd59, %rd15, %rd63;
	// begin inline asm
	ld.global.nc.u32 %r201, [%rd59];
	// end inline asm
	add.s32 	%r581, %r201, %r206;
	add.s32 	%r117, %r579, 1024;
	add.s32 	%r208, %r579, 512;
	add.s32 	%r578, %r578, 1024;
	setp.lt.s32 	%p12, %r208, %r96;
	mov.u32 	%r579, %r117;
	@%p12 bra 	$L__BB45_69;
$L__BB45_70:
	// begin inline asm
	mov.u32 %r209, %laneid;
	// end inline asm
	mov.b32 	%r210, -1;
	redux.sync.add.s32 %r582, %r581, %r210;
	setp.ne.s32 	%p13, %r209, 0;
	@%p13 bra 	$L__BB45_72;
	shr.u32 	%r211, %r87, 3;
	and.b32  	%r212, %r211, 124;
	mov.u32 	%r213, _ZZN3cub18CUB_300001_SM_10006detail6reduce28DeviceReduceSingleTileKernelINS2_10policy_hubIijN4cuda3std3__44plusIvEEE10Policy1000EPKiPijS9_iiNS7_10__identityEEEvT0_T1_T2_T3_T4_T6_E12temp_storage;
	add.s32 	%r214, %r213, %r212;
	st.shared.u32 	[%r214+8], %r582;
$L__BB45_72:
	bar.sync 	0;
	setp.ne.s32 	%p14, %r87, 0;
	@%p14 bra 	$L__BB45_74;
	ld.shared.u32 	%r215, [_ZZN3cub18CUB_300001_SM_10006detail6reduce28DeviceReduceSingleTileKernelINS2_10policy_hubIijN4cuda3std3__44plusIvEEE10Policy1000EPKiPijS9_iiNS7_10__identityEEEvT0_T1_T2_T3_T4_T6_E12temp_storage+12];
	add.s32 	%r216, %r215, %r582;
	ld.shared.u32 	%r217, [_ZZN3cub18CUB_300001_SM_10006detail6reduce28DeviceReduceSingleTileKernelINS2_10policy_hubIijN4cuda3std3__44plusIvEEE10Policy1000EPKiPijS9_iiNS7_10__identityEEEvT0_T1_T2_T3_T4_T6_E12temp_storage+16];
	add.s32 	%r218, %r216, %r217;
	ld.shared.u32 	%r219, [_ZZN3cub18CUB_300001_SM_10006detail6reduce28DeviceReduceSingleTileKernelINS2_10policy_hubIijN4cuda3std3__44plusIvEEE10Policy1000EPKiPijS9_iiNS7_10__identityEEEvT0_T1_T2_T3_T4_T6_E12temp_storage+20];
	add.s32 	%r220, %r218, %r219;
	ld.shared.u32 	%r221, [_ZZN3cub18CUB_300001_SM_10006detail6reduce28DeviceReduceSingleTileKernelINS2_10policy_hubIijN4cuda3std3__44plusIvEEE10Policy1000EPKiPijS9_iiNS7_10__identityEEEvT0_T1_T2_T3_T4_T6_E12temp_storage+24];
	add.s32 	%r222, %r220, %r221;
	ld.shared.u32 	%r223, [_ZZN3cub18CUB_300001_SM_10006detail6reduce28DeviceReduceSingleTileKernelINS2_10policy_hubIijN4cuda3std3__44plusIvEEE10Policy1000EPKiPijS9_iiNS7_10__identityEEEvT0_T1_T2_T3_T4_T6_E12temp_storage+28];
	add.s32 	%r224, %r222, %r223;
	ld.shared.u32 	%r225, [_ZZN3cub18CUB_300001_SM_10006detail6reduce28DeviceReduceSingleTileKernelINS2_10policy_hubIijN4cuda3std3__44plusIvEEE10Policy1000EPKiPijS9_iiNS7_10__identityEEEvT0_T1_T2_T3_T4_T6_E12temp_storage+32];
	add.s32 	%r226, %r224, %r225;
	ld.shared.u32 	%r227, [_ZZN3cub18CUB_300001_SM_10006detail6reduce28DeviceReduceSingleTileKernelINS2_10policy_hubIijN4cuda3std3__44plusIvEEE10Policy1000EPKiPijS9_iiNS7_10__identityEEEvT0_T1_T2_T3_T4_T6_E12temp_storage+36];
	add.s32 	%r582, %r226, %r227;
$L__BB45_74:
	mov.u32 	%r527, %tid.x;
	setp.ne.s32 	%p75, %r527, 0;
	@%p75 bra 	$L__BB45_76;
	add.s32 	%r528, %r582, %r124;
	st.global.u32 	[%rd1], %r528;
$L__BB45_76:
	ret;

}
	// .globl	_ZN3cub18CUB_300001_SM_10006detail6reduce18DeviceReduceKernelINS2_10policy_hubIijN4cuda3std3__44plusIvEEE10Policy1000EPKijS9_iNS7_10__identityEEEvT0_PT3_T1_NS0_13GridEvenShareISI_EET2_T4_
.visible .entry _ZN3cub18CUB_300001_SM_10006detail6reduce18DeviceReduceKernelINS2_10policy_hubIijN4cuda3std3__44plusIvEEE10Policy1000EPKijS9_iNS7_10__identityEEEvT0_PT3_T1_NS0_13GridEvenShareISI_EET2_T4_(
	.param .u64 .ptr .align 1 _ZN3cub18CUB_300001_SM_10006detail6reduce18DeviceReduceKernelINS2_10policy_hubIijN4cuda3std3__44plusIvEEE10Policy1000EPKijS9_iNS7_10__identityEEEvT0_PT3_T1_NS0_13GridEvenShareISI_EET2_T4__param_0,
	.param .u64 .ptr .align 1 _ZN3cub18CUB_300001_SM_10006detail6reduce18DeviceReduceKernelINS2_10policy_hubIijN4cuda3std3__44plusIvEEE10Policy1000EPKijS9_iNS7_10__identityEEEvT0_PT3_T1_NS0_13GridEvenShareISI_EET2_T4__param_1,
	.param .u32 _ZN3cub18CUB_300001_SM_10006detail6reduce18DeviceReduceKernelINS2_10policy_hubIijN4cuda3std3__44plusIvEEE10Policy1000EPKijS9_iNS7_10__identityEEEvT0_PT3_T1_NS0_13GridEvenShareISI_EET2_T4__param_2,
	.param .align 4 .b8 _ZN3cub18CUB_300001_SM_10006detail6reduce18DeviceReduceKernelINS2_10policy_hubIijN4cuda3std3__44plusIvEEE10Policy1000EPKijS9_iNS7_10__identityEEEvT0_PT3_T1_NS0_13GridEvenShareISI_EET2_T4__param_3[40],
	.param .align 1 .b8 _ZN3cub18CUB_300001_SM_10006detail6reduce18DeviceReduceKernelINS2_10policy_hubIijN4cuda3std3__44plusIvEEE10Policy1000EPKijS9_iNS7_10__identityEEEvT0_PT3_T1_NS0_13GridEvenShareISI_EET2_T4__param_4[1],
	.param .align 1 .b8 _ZN3cub18CUB_300001_SM_10006detail6reduce18DeviceReduceKernelINS2_10policy_hubIijN4cuda3std3__44plusIvEEE10Policy1000EPKijS9_iNS7_10__identityEEEvT0_PT3_T1_NS0_13GridEvenShareISI_EET2_T4__param_5[1]
)
.maxntid 256
{
	.reg .pred 	%p<75>;
	.reg .b32 	%r<636>;
	.reg .b64 	%rd<112>;
	// demoted variable
	.shared .align 4 .b8 _ZZN3cub18CUB_300001_SM_10006detail6reduce18DeviceReduceKernelINS2_10policy_hubIijN4cuda3std3__44plusIvEEE10Policy1000EPKijS9_iNS7_10__identityEEEvT0_PT3_T1_NS0_13GridEvenShareISI_EET2_T4_E12temp_storage[44];
	ld.param.u32 	%r1, [_ZN3cub18CUB_300001_SM_10006detail6reduce18DeviceReduceKernelINS2_10policy_hubIijN4cuda3std3__44plusIvEEE10Policy1000EPKijS9_iNS7_10__identityEEEvT0_PT3_T1_NS0_13GridEvenShareISI_EET2_T4__param_3+20];
	ld.param.u64 	%rd1, [_ZN3cub18CUB_300001_SM_10006detail6reduce18DeviceReduceKernelINS2_10policy_hubIijN4cuda3std3__44plusIvEEE10Policy1000EPKijS9_iNS7_10__identityEEEvT0_PT3_T1_NS0_13GridEvenShareISI_EET2_T4__param_0];
	ld.param.u32 	%r2, [_ZN3cub18CUB_300001_SM_10006detail6reduce18DeviceReduceKernelINS2_10policy_hubIijN4cuda3std3__44plusIvEEE10Policy1000EPKijS9_iNS7_10__identityEEEvT0_PT3_T1_NS0_13GridEvenShareISI_EET2_T4__param_3+24];
	mov.u32 	%r3, %ctaid.x;
	shl.b32 	%r4, %r2, 12;
	shl.b32 	%r5, %r3, 12;
	and.b64  	%rd3, %rd1, 15;
	setp.ne.s64 	%p1, %rd3, 0;
	@%p1 bra 	$L__BB46_36;
	sub.s32 	%r6, %r1, %r5;
	setp.gt.u32 	%p38, %r6, 4095;
	@%p38 bra 	$L__BB46_20;
	mov.u32 	%r7, %tid.x;
	setp.ge.u32 	%p50, %r7, %r6;
	mov.b32 	%r589, 0;
	mov.u32 	%r583, %r7;
	@%p50 bra 	$L__BB46_4;
	add.s32 	%r474, %r5, %r7;
	mul.wide.u32 	%rd97, %r474, 4;
	add.s64 	%rd96, %rd1, %rd97;
	// begin inline asm
	ld.global.nc.u32 %r589, [%rd96];
	// end inline asm
	add.s32 	%r583, %r7, 256;
$L__BB46_4:
	setp.ge.u32 	%p51, %r583, %r6;
	@%p51 bra 	$L__BB46_11;
	not.b32 	%r476, %r583;
	add.s32 	%r12, %r1, %r476;
	and.b32  	%r477, %r12, 768;
	setp.eq.s32 	%p52, %r477, 768;
	@%p52 bra 	$L__BB46_8;
	add.s32 	%r580, %r583, %r5;
	shr.u32 	%r478, %r12, 8;
	add.s32 	%r479, %r478, 1;
	and.b32  	%r480, %r479, 3;
	neg.s32 	%r579, %r480;
$L__BB46_7:
	.pragma "nounroll";
	mul.wide.u32 	%rd99, %r580, 4;
	add.s64 	%rd98, %rd1, %rd99;
	// begin inline asm
	ld.global.nc.u32 %r481, [%rd98];
	// end inline asm
	add.s32 	%r589, %r481, %r589;
	add.s32 	%r583, %r583, 256;
	add.s32 	%r580, %r580, 256;
	add.s32 	%r579, %r579, 1;
	setp.ne.s32 	%p53, %r579, 0;
	@%p53 bra 	$L__BB46_7;
$L__BB46_8:
	sub.s32 	%r482, %r12, %r5;
	setp.lt.u32 	%p54, %r482, 768;
	@%p54 bra 	$L__BB46_11;
	add.s32 	%r587, %r583, 512;
	add.s32 	%r586, %r583, %r5;
$L__BB46_10:
	mul.wide.u32 	%rd104, %r586, 4;
	add.s64 	%rd100, %rd1, %rd104;
	// begin inline asm
	ld.global.nc.u32 %r483, [%rd100];
	// end inline asm
	add.s32 	%r487, %r483, %r589;
	add.s32 	%r488, %r586, 256;
	mul.wide.u32 	%rd105, %r488, 4;
	add.s64 	%rd101, %rd1, %rd105;
	// begin inline asm
	ld.global.nc.u32 %r484, [%rd101];
	// end inline asm
	add.s32 	%r489, %r484, %r487;
	add.s32 	%r490, %r586, 512;
	mul.wide.u32 	%rd106, %r490, 4;
	add.s64 	%rd102, %rd1, %rd106;
	// begin inline asm
	ld.global.nc.u32 %r485, [%rd102];
	// end inline asm
	add.s32 	%r491, %r485, %r489;
	add.s32 	%r492, %r586, 768;
	mul.wide.u32 	%rd107, %r492, 4;
	add.s64 	%rd103, %rd1, %rd107;
	// begin inline asm
	ld.global.nc.u32 %r486, [%rd103];
	// end inline asm
	add.s32 	%r589, %r486, %r491;
	add.s32 	%r32, %r587, 1024;
	add.s32 	%r493, %r587, 512;
	add.s32 	%r586, %r586, 1024;
	setp.lt.s32 	%p55, %r493, %r6;
	mov.u32 	%r587, %r32;
	@%p55 bra 	$L__BB46_10;
$L__BB46_11:
	setp.lt.u32 	%p56, %r6, 256;
	@%p56 bra 	$L__BB46_16;
	// begin inline asm
	mov.u32 %r557, %laneid;
	// end inline asm
	mov.b32 	%r558, -1;
	redux.sync.add.s32 %r635, %r589, %r558;
	setp.ne.s32 	%p72, %r557, 0;
	@%p72 bra 	$L__BB46_14;
	shr.u32 	%r559, %r7, 3;
	and.b32  	%r560, %r559, 124;
	mov.u32 	%r561, _ZZN3cub18CUB_300001_SM_10006detail6reduce18DeviceReduceKernelINS2_10policy_hubIijN4cuda3std3__44plusIvEEE10Policy1000EPKijS9_iNS7_10__identityEEEvT0_PT3_T1_NS0_13GridEvenShareISI_EET2_T4_E12temp_storage;
	add.s32 	%r562, %r561, %r560;
	st.shared.u32 	[%r562+8], %r635;
$L__BB46_14:
	bar.sync 	0;
	setp.ne.s32 	%p73, %r7, 0;
	@%p73 bra 	$L__BB46_71;
	ld.shared.u32 	%r563, [_ZZN3cub18CUB_300001_SM_10006detail6reduce18DeviceReduceKernelINS2_10policy_hubIijN4cuda3std3__44plusIvEEE10Policy1000EPKijS9_iNS7_10__identityEEEvT0_PT3_T1_NS0_13GridEvenShareISI_EET2_T4_E12temp_storage+12];
	add.s32 	%r564, %r563, %r635;
	ld.shared.u32 	%r565, [_ZZN3cub18CUB_300001_SM_10006detail6reduce18DeviceReduceKernelINS2_10policy_hubIijN4cuda3std3__44plusIvEEE10Policy1000EPKijS9_iNS7_10__identityEEEvT0_PT3_T1_NS0_13GridEvenShareISI_EET2_T4_E12temp_storage+16];
	add.s32 	%r566, %r564, %r565;
	ld.shared.u32 	%r567, [_ZZN3cub18CUB_300001_SM_10006detail6reduce18DeviceReduceKernelINS2_10policy_hubIijN4cuda3std3__44plusIvEEE10Policy1000EPKijS9_iNS7_10__identityEEEvT0_PT3_T1_NS0_13GridEvenShareISI_EET2_T4_E12temp_storage+20];
	add.s32 	%r568, %r566, %r567;
	ld.shared.u32 	%r569, [_ZZN3cub18CUB_300001_SM_10006detail6reduce18DeviceReduceKernelINS2_10policy_hubIijN4cuda3std3__44plusIvEEE10Policy1000EPKijS9_iNS7_10__identityEEEvT0_PT3_T1_NS0_13GridEvenShareISI_EET2_T4_E12temp_storage+24];
	add.s32 	%r570, %r568, %r569;
	ld.shared.u32 	%r571, [_ZZN3cub18CUB_300001_SM_10006detail6reduce18DeviceReduceKernelINS2_10policy_hubIijN4cuda3std3__44plusIvEEE10Policy1000EPKijS9_iNS7_10__identityEEEvT0_PT3_T1_NS0_13GridEvenShareISI_EET2_T4_E12temp_storage+28];
	add.s32 	%r572, %r570, %r571;
	ld.shared.u32 	%r573, [_ZZN3cub18CUB_300001_SM_10006detail6reduce18DeviceReduceKernelINS2_10policy_hubIijN4cuda3std3__44plusIvEEE10Policy1000EPKijS9_iNS7_10__identityEEEvT0_PT3_T1_NS0_13GridEvenShareISI_EET2_T4_E12temp_storage+32];
	add.s32 	%r574, %r572, %r573;
	ld.shared.u32 	%r575, [_ZZN3cub18CUB_300001_SM_10006detail6reduce18DeviceReduceKernelINS2_10policy_hubIijN4cuda3std3__44plusIvEEE10Policy1000EPKijS9_iNS7_10__identityEEEvT0_PT3_T1_NS0_13GridEvenShareISI_EET2_T4_E12temp_storage+36];
	add.s32 	%r635, %r574, %r575;
	bra.uni 	$L__BB46_71;
$L__BB46_16:
	// begin inline asm
	mov.u32 %r494, %laneid;
	// end inline asm
	and.b32  	%r520, %r7, 992;
	add.s32 	%r521, %r520, 32;
	setp.gt.u32 	%p57, %r521, %r6;
	not.b32 	%r522, %r520;
	add.s32 	%r523, %r6, %r522;
	selp.b32 	%r518, %r523, 31, %p57;
	mov.b32 	%r497, 1;
	mov.b32 	%r519, -1;
	// begin inline asm
	shfl.sync.down.b32 %r495, %r589, %r497, %r518, %r519;
	// end inline asm
	setp.lt.s32 	%p58, %r494, %r518;
	selp.b32 	%r524, %r495, 0, %p58;
	add.s32 	%r501, %r524, %r589;
	mov.b32 	%r502, 2;
	// begin inline asm
	shfl.sync.down.b32 %r500, %r501, %r502, %r518, %r519;
	// end inline asm
	add.s32 	%r525, %r494, 2;
	setp.gt.s32 	%p59, %r525, %r518;
	selp.b32 	%r526, 0, %r500, %p59;
	add.s32 	%r506, %r501, %r526;
	mov.b32 	%r507, 4;
	// begin inline asm
	shfl.sync.down.b32 %r505, %r506, %r507, %r518, %r519;
	// end inline asm
	add.s32 	%r527, %r494, 4;
	setp.gt.s32 	%p60, %r527, %r518;
	selp.b32 	%r528, 0, %r505, %p60;
	add.s32 	%r511, %r506, %r528;
	mov.b32 	%r512, 8;
	// begin inline asm
	shfl.sync.down.b32 %r510, %r511, %r512, %r518, %r519;
	// end inline asm
	add.s32 	%r529, %r494, 8;
	setp.gt.s32 	%p61, %r529, %r518;
	selp.b32 	%r530, 0, %r510, %p61;
	add.s32 	%r516, %r511, %r530;
	mov.b32 	%r517, 16;
	// begin inline asm
	shfl.sync.down.b32 %r515, %r516, %r517, %r518, %r519;
	// end inline asm
	add.s32 	%r531, %r494, 16;
	setp.gt.s32 	%p62, %r531, %r518;
	selp.b32 	%r532, 0, %r515, %p62;
	add.s32 	%r635, %r516, %r532;
	setp.ne.s32 	%p63, %r494, 0;
	@%p63 bra 	$L__BB46_18;
	shr.u32 	%r533, %r7, 3;
	and.b32  	%r534, %r533, 124;
	mov.u32 	%r535, _ZZN3cub18CUB_300001_SM_10006detail6reduce18DeviceReduceKernelINS2_10policy_hubIijN4cuda3std3__44plusIvEEE10Policy1000EPKijS9_iNS7_10__identityEEEvT0_PT3_T1_NS0_13GridEvenShareISI_EET2_T4_E12temp_storage;
	add.s32 	%r536, %r535, %r534;
	st.shared.u32 	[%r536+8], %r635;
$L__BB46_18:
	bar.sync 	0;
	setp.ne.s32 	%p64, %r7, 0;
	@%p64 bra 	$L__BB46_71;
	setp.gt.u32 	%p65, %r6, 32;
	ld.shared.u32 	%r537, [_ZZN3cub18CUB_300001_SM_10006detail6reduce18DeviceReduceKernelINS2_10policy_hubIijN4cuda3std3__44plusIvEEE10Policy1000EPKijS9_iNS7_10__identityEEEvT0_PT3_T1_NS0_13GridEvenShareISI_EET2_T4_E12temp_storage+12];
	selp.b32 	%r538, %r537, 0, %p65;
	add.s32 	%r539, %r538, %r635;
	setp.gt.u32 	%p66, %r6, 64;
	ld.shared.u32 	%r540, [_ZZN3cub18CUB_300001_SM_10006detail6reduce18DeviceReduceKernelINS2_10policy_hubIijN4cuda3std3__44plusIvEEE10Policy1000EPKijS9_iNS7_10__identityEEEvT0_PT3_T1_NS0_13GridEvenShareISI_EET2_T4_E12temp_storage+16];
	selp.b32 	%r541, %r540, 0, %p66;
	add.s32 	%r542, %r539, %r541;
	setp.gt.u32 	%p67, %r6, 96;
	ld.shared.u32 	%r543, [_ZZN3cub18CUB_300001_SM_10006detail6reduce18DeviceReduceKernelINS2_10policy_hubIijN4cuda3std3__44plusIvEEE10Policy1000EPKijS9_iNS7_10__identityEEEvT0_PT3_T1_NS0_13GridEvenShareISI_EET2_T4_E12temp_storage+20];
	selp.b32 	%r544, %r543, 0, %p67;
	add.s32 	%r545, %r542, %r544;
	setp.gt.u32 	%p68, %r6, 128;
	ld.shared.u32 	%r546, [_ZZN3cub18CUB_300001_SM_10006detail6reduce18DeviceReduceKernelINS2_10policy_hubIijN4cuda3std3__44plusIvEEE10Policy1000EPKijS9_iNS7_10__identityEEEvT0_PT3_T1_NS0_13GridEvenShareISI_EET2_T4_E12temp_storage+24];
	selp.b32 	%r547, %r546, 0, %p68;
	add.s32 	%r548, %r545, %r547;
	setp.gt.u32 	%p69, %r6, 160;
	ld.shared.u32 	%r549, [_ZZN3cub18CUB_300001_SM_10006detail6reduce18DeviceReduceKernelINS2_10policy_hubIijN4cuda3std3__44plusIvEEE10Policy1000EPKijS9_iNS7_10__identityEEEvT0_PT3_T1_NS0_13GridEvenShareISI_EET2_T4_E12temp_storage+28];
	selp.b32 	%r550, %r549, 0, %p69;
	add.s32 	%r551, %r548, %r550;
	setp.gt.u32 	%p70, %r6, 192;
	ld.shared.u32 	%r552, [_ZZN3cub18CUB_300001_SM_10006detail6reduce18DeviceReduceKernelINS2_10policy_hubIijN4cuda3std3__44plusIvEEE10Policy1000EPKijS9_iNS7_10__identityEEEvT0_PT3_T1_NS0_13GridEvenShareISI_EET2_T4_E12temp_storage+32];
	selp.b32 	%r553, %r552, 0, %p70;
	add.s32 	%r554, %r551, %r553;
	setp.gt.u32 	%p71, %r6, 224;
	ld.shared.u32 	%r555, [_ZZN3cub18CUB_300001_SM_10006detail6reduce18DeviceReduceKernelINS2_10policy_hubIijN4cuda3std3__44plusIvEEE10Policy1000EPKijS9_iNS7_10__identityEEEvT0_PT3_T1_NS0_13GridEvenShareISI_EET2_T4_E12temp_storage+36];
	selp.b32 	%r556, %r555, 0, %p71;
	add.s32 	%r635, %r554, %r556;
	bra.uni 	$L__BB46_71;
$L__BB46_20:
	mov.u32 	%r39, %tid.x;
	shl.b32 	%r40, %r39, 2;
	add.s32 	%r366, %r5, %r40;
	mul.wide.u32 	%rd72, %r366, 4;
	add.s64 	%rd62, %rd1, %rd72;
	// begin inline asm
	ld.global.nc.v2.u64 {%rd60, %rd61}, [%rd62];
	// end inline asm
	mov.b64 	{%r367, %r368}, %rd61;
	mov.b64 	{%r369, %r370}, %rd60;
	add.s64 	%rd65, %rd62, 4096;
	// begin inline asm
	ld.global.nc.v2.u64 {%rd63, %rd64}, [%rd65];
	// end inline asm
	mov.b64 	{%r371, %r372}, %rd64;
	mov.b64 	{%r373, %r374}, %rd63;
	add.s64 	%rd68, %rd62, 8192;
	// begin inline asm
	ld.global.nc.v2.u64 {%rd66, %rd67}, [%rd68];
	// end inline asm
	mov.b64 	{%r375, %r376}, %rd67;
	mov.b64 	{%r377, %r378}, %rd66;
	add.s64 	%rd71, %rd62, 12288;
	// begin inline asm
	ld.global.nc.v2.u64 {%rd69, %rd70}, [%rd71];
	// end inline asm
	mov.b64 	{%r379, %r380}, %rd70;
	mov.b64 	{%r381, %r382}, %rd69;
	add.s32 	%r383, %r370, %r369;
	add.s32 	%r384, %r367, %r383;
	add.s32 	%r385, %r368, %r384;
	add.s32 	%r386, %r373, %r385;
	add.s32 	%r387, %r374, %r386;
	add.s32 	%r388, %r371, %r387;
	add.s32 	%r389, %r372, %r388;
	add.s32 	%r390, %r377, %r389;
	add.s32 	%r391, %r378, %r390;
	add.s32 	%r392, %r375, %r391;
	add.s32 	%r393, %r376, %r392;
	add.s32 	%r394, %r381, %r393;
	add.s32 	%r395, %r382, %r394;
	add.s32 	%r396, %r379, %r395;
	add.s32 	%r605, %r380, %r396;
	setp.lt.u32 	%p39, %r6, %r4;
	@%p39 bra 	$L__BB46_32;
	add.s32 	%r42, %r4, %r5;
	add.s32 	%r591, %r42, 256;
	add.s32 	%r590, %r42, %r39;
	mov.b32 	%r592, 0;
$L__BB46_22:
	add.s32 	%r5, %r5, %r4;
	add.s32 	%r398, %r1, -4096;
	setp.gt.u32 	%p40, %r5, %r398;
	@%p40 bra 	$L__BB46_24;
	add.s32 	%r399, %r5, %r40;
	mul.wide.u32 	%rd85, %r399, 4;
	add.s64 	%rd75, %rd1, %rd85;
	// begin inline asm
	ld.global.nc.v2.u64 {%rd73, %rd74}, [%rd75];
	// end inline asm
	mov.b64 	{%r400, %r401}, %rd74;
	mov.b64 	{%r402, %r403}, %rd73;
	add.s64 	%rd78, %rd75, 4096;
	// begin inline asm
	ld.global.nc.v2.u64 {%rd76, %rd77}, [%rd78];
	// end inline asm
	mov.b64 	{%r404, %r405}, %rd77;
	mov.b64 	{%r406, %r407}, %rd76;
	add.s64 	%rd81, %rd75, 8192;
	// begin inline asm
	ld.global.nc.v2.u64 {%rd79, %rd80}, [%rd81];
	// end inline asm
	mov.b64 	{%r408, %r409}, %rd80;
	mov.b64 	{%r410, %r411}, %rd79;
	add.s64 	%rd84, %rd75, 12288;
	// begin inline asm
	ld.global.nc.v2.u64 {%rd82, %rd83}, [%rd84];
	// end inline asm
	mov.b64 	{%r412, %r413}, %rd83;
	mov.b64 	{%r414, %r415}, %rd82;
	add.s32 	%r416, %r402, %r605;
	add.s32 	%r417, %r403, %r416;
	add.s32 	%r418, %r400, %r417;
	add.s32 	%r419, %r401, %r418;
	add.s32 	%r420, %r406, %r419;
	add.s32 	%r421, %r407, %r420;
	add.s32 	%r422, %r404, %r421;
	add.s32 	%r423, %r405, %r422;
	add.s32 	%r424, %r410, %r423;
	add.s32 	%r425, %r411, %r424;
	add.s32 	%r426, %r408, %r425;
	add.s32 	%r427, %r409, %r426;
	add.s32 	%r428, %r414, %r427;
	add.s32 	%r429, %r415, %r428;
	add.s32 	%r430, %r412, %r429;
	add.s32 	%r605, %r413, %r430;
	sub.s32 	%r431, %r1, %r5;
	setp.lt.u32 	%p41, %r431, %r4;
	add.s32 	%r592, %r592, 1;
	add.s32 	%r591, %r591, %r4;
	add.s32 	%r590, %r590, %r4;
	@%p41 bra 	$L__BB46_32;
	bra.uni 	$L__BB46_22;
$L__BB46_24:
	setp.le.u32 	%p42, %r1, %r5;
	@%p42 bra 	$L__BB46_32;
	sub.s32 	%r55, %r1, %r5;
	setp.ge.s32 	%p43, %r39, %r55;
	@%p43 bra 	$L__BB46_32;
	not.b32 	%r433, %r39;
	add.s32 	%r434, %r1, %r433;
	sub.s32 	%r435, %r434, %r42;
	mul.lo.s32 	%r436, %r2, %r592;
	shl.b32 	%r437, %r436, 12;
	sub.s32 	%r56, %r435, %r437;
	shr.u32 	%r438, %r434, 8;
	add.s32 	%r57, %r438, 1;
	and.b32  	%r439, %r434, 768;
	setp.eq.s32 	%p44, %r439, 768;
	mov.u32 	%r599, %r39;
	@%p44 bra 	$L__BB46_29;
	and.b32  	%r440, %r57, 3;
	neg.s32 	%r595, %r440;
	mov.u32 	%r599, %r39;
$L__BB46_28:
	.pragma "nounroll";
	mul.wide.u32 	%rd87, %r590, 4;
	add.s64 	%rd86, %rd1, %rd87;
	// begin inline asm
	ld.global.nc.u32 %r441, [%rd86];
	// end inline asm
	add.s32 	%r605, %r441, %r605;
	add.s32 	%r599, %r599, 256;
	add.s32 	%r590, %r590, 256;
	add.s32 	%r595, %r595, 1;
	setp.ne.s32 	%p45, %r595, 0;
	@%p45 bra 	$L__BB46_28;
$L__BB46_29:
	setp.lt.u32 	%p46, %r56, 768;
	@%p46 bra 	$L__BB46_32;
	add.s32 	%r603, %r599, 512;
	add.s32 	%r602, %r599, %r591;
$L__BB46_31:
	add.s32 	%r446, %r602, -256;
	mul.wide.u32 	%rd92, %r446, 4;
	add.s64 	%rd88, %rd1, %rd92;
	// begin inline asm
	ld.global.nc.u32 %r442, [%rd88];
	// end inline asm
	add.s32 	%r447, %r442, %r605;
	mul.wide.u32 	%rd93, %r602, 4;
	add.s64 	%rd89, %rd1, %rd93;
	// begin inline asm
	ld.global.nc.u32 %r443, [%rd89];
	// end inline asm
	add.s32 	%r448, %r443, %r447;
	add.s32 	%r449, %r602, 256;
	mul.wide.u32 	%rd94, %r449, 4;
	add.s64 	%rd90, %rd1, %rd94;
	// begin inline asm
	ld.global.nc.u32 %r444, [%rd90];
	// end inline asm
	add.s32 	%r450, %r444, %r448;
	add.s32 	%r451, %r602, 512;
	mul.wide.u32 	%rd95, %r451, 4;
	add.s64 	%rd91, %rd1, %rd95;
	// begin inline asm
	ld.global.nc.u32 %r445, [%rd91];
	// end inline asm
	add.s32 	%r605, %r445, %r450;
	add.s32 	%r76, %r603, 1024;
	add.s32 	%r452, %r603, 512;
	add.s32 	%r602, %r602, 1024;
	setp.lt.s32 	%p47, %r452, %r55;
	mov.u32 	%r603, %r76;
	@%p47 bra 	$L__BB46_31;
$L__BB46_32:
	// begin inline asm
	mov.u32 %r453, %laneid;
	// end inline asm
	mov.b32 	%r454, -1;
	redux.sync.add.s32 %r635, %r605, %r454;
	setp.ne.s32 	%p48, %r453, 0;
	@%p48 bra 	$L__BB46_34;
	shr.u32 	%r455, %r39, 3;
	and.b32  	%r456, %r455, 124;
	mov.u32 	%r457, _ZZN3cub18CUB_300001_SM_10006detail6reduce18DeviceReduceKernelINS2_10policy_hubIijN4cuda3std3__44plusIvEEE10Policy1000EPKijS9_iNS7_10__identityEEEvT0_PT3_T1_NS0_13GridEvenShareISI_EET2_T4_E12temp_storage;
	add.s32 	%r458, %r457, %r456;
	st.shared.u32 	[%r458+8], %r635;
$L__BB46_34:
	bar.sync 	0;
	setp.ne.s32 	%p49, %r39, 0;
	@%p49 bra 	$L__BB46_71;
	ld.shared.u32 	%r459, [_ZZN3cub18CUB_300001_SM_10006detail6reduce18DeviceReduceKernelINS2_10policy_hubIijN4cuda3std3__44plusIvEEE10Policy1000EPKijS9_iNS7_10__identityEEEvT0_PT3_T1_NS0_13GridEvenShareISI_EET2_T4_E12temp_storage+12];
	add.s32 	%r460, %r459, %r635;
	ld.shared.u32 	%r461, [_ZZN3cub18CUB_300001_SM_10006detail6reduce18DeviceReduceKernelINS2_10policy_hubIijN4cuda3std3__44plusIvEEE10Policy1000EPKijS9_iNS7_10__identityEEEvT0_PT3_T1_NS0_13GridEvenShareISI_EET2_T4_E12temp_storage+16];
	add.s32 	%r462, %r460, %r461;
	ld.shared.u32 	%r463, [_ZZN3cub18CUB_300001_SM_10006detail6reduce18DeviceReduceKernelINS2_10policy_hubIijN4cuda3std3__44plusIvEEE10Policy1000EPKijS9_iNS7_10__identityEEEvT0_PT3_T1_NS0_13GridEvenShareISI_EET2_T4_E12temp_storage+20];
	add.s32 	%r464, %r462, %r463;
	ld.shared.u32 	%r465, [_ZZN3cub18CUB_300001_SM_10006detail6reduce18DeviceReduceKernelINS2_10policy_hubIijN4cuda3std3__44plusIvEEE10Policy1000EPKijS9_iNS7_10__identityEEEvT0_PT3_T1_NS0_13GridEvenShareISI_EET2_T4_E12temp_storage+24];
	add.s32 	%r466, %r464, %r465;
	ld.shared.u32 	%r467, [_ZZN3cub18CUB_300001_SM_10006detail6reduce18DeviceReduceKernelINS2_10policy_hubIijN4cuda3std3__44plusIvEEE10Policy1000EPKijS9_iNS7_10__identityEEEvT0_PT3_T1_NS0_13GridEvenShareISI_EET2_T4_E12temp_storage+28];
	add.s32 	%r468, %r466, %r467;
	ld.shared.u32 	%r469, [_ZZN3cub18CUB_300001_SM_10006detail6reduce18DeviceReduceKernelINS2_10policy_hubIijN4cuda3std3__44plusIvEEE10Policy1000EPKijS9_iNS7_10__identityEEEvT0_PT3_T1_NS0_13GridEvenShareISI_EET2_T4_E12temp_storage+32];
	add.s32 	%r470, %r468, %r469;
	ld.shared.u32 	%r471, [_ZZN3cub18CUB_300001_SM_10006detail6reduce18DeviceReduceKernelINS2_10policy_hubIijN4cuda3std3__44plusIvEEE10Policy1000EPKijS9_iNS7_10__identityEEEvT0_PT3_T1_NS0_13GridEvenShareISI_EET2_T4_E12temp_storage+36];
	add.s32 	%r635, %r470, %r471;
	bra.uni 	$L__BB46_71;
$L__BB46_36:
	sub.s32 	%r81, %r1, %r5;
	setp.gt.u32 	%p2, %r81, 4095;
	@%p2 bra 	$L__BB46_55;
	mov.u32 	%r82, %tid.x;
	setp.ge.u32 	%p14, %r82, %r81;
	mov.b32 	%r618, 0;
	mov.u32 	%r612, %r82;
	@%p14 bra 	$L__BB46_39;
	add.s32 	%r264, %r5, %r82;
	mul.wide.u32 	%rd49, %r264, 4;
	add.s64 	%rd48, %rd1, %rd49;
	// begin inline asm
	ld.global.nc.u32 %r618, [%rd48];
	// end inline asm
	add.s32 	%r612, %r82, 256;
$L__BB46_39:
	setp.ge.u32 	%p15, %r612, %r81;
	@%p15 bra 	$L__BB46_46;
	not.b32 	%r266, %r612;
	add.s32 	%r87, %r1, %r266;
	and.b32  	%r267, %r87, 768;
	setp.eq.s32 	%p16, %r267, 768;
	@%p16 bra 	$L__BB46_43;
	add.s32 	%r609, %r612, %r5;
	shr.u32 	%r268, %r87, 8;
	add.s32 	%r269, %r268, 1;
	and.b32  	%r270, %r269, 3;
	neg.s32 	%r608, %r270;
$L__BB46_42:
	.pragma "nounroll";
	mul.wide.u32 	%rd51, %r609, 4;
	add.s64 	%rd50, %rd1, %rd51;
	// begin inline asm
	ld.global.nc.u32 %r271, [%rd50];
	// end inline asm
	add.s32 	%r618, %r271, %r618;
	add.s32 	%r612, %r612, 256;
	add.s32 	%r609, %r609, 256;
	add.s32 	%r608, %r608, 1;
	setp.ne.s32 	%p17, %r608, 0;
	@%p17 bra 	$L__BB46_42;
$L__BB46_43:
	sub.s32 	%r272, %r87, %r5;
	setp.lt.u32 	%p18, %r272, 768;
	@%p18 bra 	$L__BB46_46;
	add.s32 	%r616, %r612, 512;
	add.s32 	%r615, %r612, %r5;
$L__BB46_45:
	mul.wide.u32 	%rd56, %r615, 4;
	add.s64 	%rd52, %rd1, %rd56;
	// begin inline asm
	ld.global.nc.u32 %r273, [%rd52];
	// end inline asm
	add.s32 	%r277, %r273, %r618;
	add.s32 	%r278, %r615, 256;
	mul.wide.u32 	%rd57, %r278, 4;
	add.s64 	%rd53, %rd1, %rd57;
	// begin inline asm
	ld.global.nc.u32 %r274, [%rd53];
	// end inline asm
	add.s32 	%r279, %r274, %r277;
	add.s32 	%r280, %r615, 512;
	mul.wide.u32 	%rd58, %r280, 4;
	add.s64 	%rd54, %rd1, %rd58;
	// begin inline asm
	ld.global.nc.u32 %r275, [%rd54];
	// end inline asm
	add.s32 	%r281, %r275, %r279;
	add.s32 	%r282, %r615, 768;
	mul.wide.u32 	%rd59, %r282, 4;
	add.s64 	%rd55, %rd1, %rd59;
	// begin inline asm
	ld.global.nc.u32 %r276, [%rd55];
	// end inline asm
	add.s32 	%r618, %r276, %r281;
	add.s32 	%r107, %r616, 1024;
	add.s32 	%r283, %r616, 512;
	add.s32 	%r615, %r615, 1024;
	setp.lt.s32 	%p19, %r283, %r81;
	mov.u32 	%r616, %r107;
	@%p19 bra 	$L__BB46_45;
$L__BB46_46:
	setp.lt.u32 	%p20, %r81, 256;
	@%p20 bra 	$L__BB46_51;
	// begin inline asm
	mov.u32 %r347, %laneid;
	// end inline asm
	mov.b32 	%r348, -1;
	redux.sync.add.s32 %r635, %r618, %r348;
	setp.ne.s32 	%p36, %r347, 0;
	@%p36 bra 	$L__BB46_49;
	shr.u32 	%r349, %r82, 3;
	and.b32  	%r350, %r349, 124;
	mov.u32 	%r351, _ZZN3cub18CUB_300001_SM_10006detail6reduce18DeviceReduceKernelINS2_10policy_hubIijN4cuda3std3__44plusIvEEE10Policy1000EPKijS9_iNS7_10__identityEEEvT0_PT3_T1_NS0_13GridEvenShareISI_EET2_T4_E12temp_storage;
	add.s32 	%r352, %r351, %r350;
	st.shared.u32 	[%r352+8], %r635;
$L__BB46_49:
	bar.sync 	0;
	setp.ne.s32 	%p37, %r82, 0;
	@%p37 bra 	$L__BB46_71;
	ld.shared.u32 	%r353, [_ZZN3cub18CUB_300001_SM_10006detail6reduce18DeviceReduceKernelINS2_10policy_hubIijN4cuda3std3__44plusIvEEE10Policy1000EPKijS9_iNS7_10__identityEEEvT0_PT3_T1_NS0_13GridEvenShareISI_EET2_T4_E12temp_storage+12];
	add.s32 	%r354, %r353, %r635;
	ld.shared.u32 	%r355, [_ZZN3cub18CUB_300001_SM_10006detail6reduce18DeviceReduceKernelINS2_10policy_hubIijN4cuda3std3__44plusIvEEE10Policy1000EPKijS9_iNS7_10__identityEEEvT0_PT3_T1_NS0_13GridEvenShareISI_EET2_T4_E12temp_storage+16];
	add.s32 	%r356, %r354, %r355;
	ld.shared.u32 	%r357, [_ZZN3cub18CUB_300001_SM_10006detail6reduce18DeviceReduceKernelINS2_10policy_hubIijN4cuda3std3__44plusIvEEE10Policy1000EPKijS9_iNS7_10__identityEEEvT0_PT3_T1_NS0_13GridEvenShareISI_EET2_T4_E12temp_storage+20];
	add.s32 	%r358, %r356, %r357;
	ld.shared.u32 	%r359, [_ZZN3cub18CUB_300001_SM_10006detail6reduce18DeviceReduceKernelINS2_10policy_hubIijN4cuda3std3__44plusIvEEE10Policy1000EPKijS9_iNS7_10__identityEEEvT0_PT3_T1_NS0_13GridEvenShareISI_EET2_T4_E12temp_storage+24];
	add.s32 	%r360, %r358, %r359;
	ld.shared.u32 	%r361, [_ZZN3cub18CUB_300001_SM_10006detail6reduce18DeviceReduceKernelINS2_10policy_hubIijN4cuda3std3__44plusIvEEE10Policy1000EPKijS9_iNS7_10__identityEEEvT0_PT3_T1_NS0_13GridEvenShareISI_EET2_T4_E12temp_storage+28];
	add.s32 	%r362, %r360, %r361;
	ld.shared.u32 	%r363, [_ZZN3cub18CUB_300001_SM_10006detail6reduce18DeviceReduceKernelINS2_10policy_hubIijN4cuda3std3__44plusIvEEE10Policy1000EPKijS9_iNS7_10__identityEEEvT0_PT3_T1_NS0_13GridEvenShareISI_EET2_T4_E12temp_storage+32];
	add.s32 	%r364, %r362, %r363;
	ld.shared.u32 	%r365, [_ZZN3cub18CUB_300001_SM_10006detail6reduce18DeviceReduceKernelINS2_10policy_hubIijN4cuda3std3__44plusIvEEE10Policy1000EPKijS9_iNS7_10__identityEEEvT0_PT3_T1_NS0_13GridEvenShareISI_EET2_T4_E12temp_storage+36];
	add.s32 	%r635, %r364, %r365;
	bra.uni 	$L__BB46_71;
$L__BB46_51:
	// begin inline asm
	mov.u32 %r284, %laneid;
	// end inline asm
	and.b32  	%r310, %r82, 992;
	add.s32 	%r311, %r310, 32;
	setp.gt.u32 	%p21, %r311, %r81;
	not.b32 	%r312, %r310;
	add.s32 	%r313, %r81, %r312;
	selp.b32 	%r308, %r313, 31, %p21;
	mov.b32 	%r287, 1;
	mov.b32 	%r309, -1;
	// begin inline asm
	shfl.sync.down.b32 %r285, %r618, %r287, %r308, %r309;
	// end inline asm
	setp.lt.s32 	%p22, %r284, %r308;
	selp.b32 	%r314, %r285, 0, %p22;
	add.s32 	%r291, %r314, %r618;
	mov.b32 	%r292, 2;
	// begin inline asm
	shfl.sync.down.b32 %r290, %r291, %r292, %r308, %r309;
	// end inline asm
	add.s32 	%r315, %r284, 2;
	setp.gt.s32 	%p23, %r315, %r308;
	selp.b32 	%r316, 0, %r290, %p23;
	add.s32 	%r296, %r291, %r316;
	mov.b32 	%r297, 4;
	// begin inline asm
	shfl.sync.down.b32 %r295, %r296, %r297, %r308, %r309;
	// end inline asm
	add.s32 	%r317, %r284, 4;
	setp.gt.s32 	%p24, %r317, %r308;
	selp.b32 	%r318, 0, %r295, %p24;
	add.s32 	%r301, %r296, %r318;
	mov.b32 	%r302, 8;
	// begin inline asm
	shfl.sync.down.b32 %r300, %r301, %r302, %r308, %r309;
	// end inline asm
	add.s32 	%r319, %r284, 8;
	setp.gt.s32 	%p25, %r319, %r308;
	selp.b32 	%r320, 0, %r300, %p25;
	add.s32 	%r306, %r301, %r320;
	mov.b32 	%r307, 16;
	// begin inline asm
	shfl.sync.down.b32 %r305, %r306, %r307, %r308, %r309;
	// end inline asm
	add.s32 	%r321, %r284, 16;
	setp.gt.s32 	%p26, %r321, %r308;
	selp.b32 	%r322, 0, %r305, %p26;
	add.s32 	%r635, %r306, %r322;
	setp.ne.s32 	%p27, %r284, 0;
	@%p27 bra 	$L__BB46_53;
	shr.u32 	%r323, %r82, 3;
	and.b32  	%r324, %r323, 124;
	mov.u32 	%r325, _ZZN3cub18CUB_300001_SM_10006detail6reduce18DeviceReduceKernelINS2_10policy_hubIijN4cuda3std3__44plusIvEEE10Policy1000EPKijS9_iNS7_10__identityEEEvT0_PT3_T1_NS0_13GridEvenShareISI_EET2_T4_E12temp_storage;
	add.s32 	%r326, %r325, %r324;
	st.shared.u32 	[%r326+8], %r635;
$L__BB46_53:
	bar.sync 	0;
	setp.ne.s32 	%p28, %r82, 0;
	@%p28 bra 	$L__BB46_71;
	setp.gt.u32 	%p29, %r81, 32;
	ld.shared.u32 	%r327, [_ZZN3cub18CUB_300001_SM_10006detail6reduce18DeviceReduceKernelINS2_10policy_hubIijN4cuda3std3__44plusIvEEE10Policy1000EPKijS9_iNS7_10__identityEEEvT0_PT3_T1_NS0_13GridEvenShareISI_EET2_T4_E12temp_storage+12];
	selp.b32 	%r328, %r327, 0, %p29;
	add.s32 	%r329, %r328, %r635;
	setp.gt.u32 	%p30, %r81, 64;
	ld.shared.u32 	%r330, [_ZZN3cub18CUB_300001_SM_10006detail6reduce18DeviceReduceKernelINS2_10policy_hubIijN4cuda3std3__44plusIvEEE10Policy1000EPKijS9_iNS7_10__identityEEEvT0_PT3_T1_NS0_13GridEvenShareISI_EET2_T4_E12temp_storage+16];
	selp.b32 	%r331, %r330, 0, %p30;
	add.s32 	%r332, %r329, %r331;
	setp.gt.u32 	%p31, %r81, 96;
	ld.shared.u32 	%r333, [_ZZN3cub18CUB_300001_SM_10006detail6reduce18DeviceReduceKernelINS2_10policy_hubIijN4cuda3std3__44plusIvEEE10Policy1000EPKijS9_iNS7_10__identityEEEvT0_PT3_T1_NS0_13GridEvenShareISI_EET2_T4_E12temp_storage+20];
	selp.b32 	%r334, %r333, 0, %p31;
	add.s32 	%r335, %r332, %r334;
	setp.gt.u32 	%p32, %r81, 128;
	ld.shared.u32 	%r336, [_ZZN3cub18CUB_300001_SM_10006detail6reduce18DeviceReduceKernelINS2_10policy_hubIijN4cuda3std3__44plusIvEEE10Policy1000EPKijS9_iNS7_10__identityEEEvT0_PT3_T1_NS0_13GridEvenShareISI_EET2_T4_E12temp_storage+24];
	selp.b32 	%r337, %r336, 0, %p32;
	add.s32 	%r338, %r335, %r337;
	setp.gt.u32 	%p33, %r81, 160;
	ld.shared.u32 	%r339, [_ZZN3cub18CUB_300001_SM_10006detail6reduce18DeviceReduceKernelINS2_10policy_hubIijN4cuda3std3__44plusIvEEE10Policy1000EPKijS9_iNS7_10__identityEEEvT0_PT3_T1_NS0_13GridEvenShareISI_EET2_T4_E12temp_storage+28];
	selp.b32 	%r340, %r339, 0, %p33;
	add.s32 	%r341, %r338, %r340;
	setp.gt.u32 	%p34, %r81, 192;
	ld.shared.u32 	%r342, [_ZZN3cub18CUB_300001_SM_10006detail6reduce18DeviceReduceKernelINS2_10policy_hubIijN4cuda3std3__44plusIvEEE10Policy1000EPKijS9_iNS7_10__identityEEEvT0_PT3_T1_NS0_13GridEvenShareISI_EET2_T4_E12temp_storage+32];
	selp.b32 	%r343, %r342, 0, %p34;
	add.s32 	%r344, %r341, %r343;
	setp.gt.u32 	%p35, %r81, 224;
	ld.shared.u32 	%r345, [_ZZN3cub18CUB_300001_SM_10006detail6reduce18DeviceReduceKernelINS2_10policy_hubIijN4cuda3std3__44plusIvEEE10Policy1000EPKijS9_iNS7_10__identityEEEvT0_PT3_T1_NS0_13GridEvenShareISI_EET2_T4_E12temp_storage+36];
	selp.b32 	%r346, %r345, 0, %p35;
	add.s32 	%r635, %r344, %r346;
	bra.uni 	$L__BB46_71;
$L__BB46_55:
	mov.u32 	%r114, %tid.x;
	add.s32 	%r172, %r114, %r5;
	mul.wide.u32 	%rd20, %r172, 4;
	add.s64 	%rd4, %rd1, %rd20;
	// begin inline asm
	ld.global.nc.u32 %r156, [%rd4];
	// end inline asm
	add.s64 	%rd5, %rd4, 1024;
	// begin inline asm
	ld.global.nc.u32 %r157, [%rd5];
	// end inline asm
	add.s64 	%rd6, %rd4, 2048;
	// begin inline asm
	ld.global.nc.u32 %r158, [%rd6];
	// end inline asm
	add.s64 	%rd7, %rd4, 3072;
	// begin inline asm
	ld.global.nc.u32 %r159, [%rd7];
	// end inline asm
	add.s64 	%rd8, %rd4, 4096;
	// begin inline asm
	ld.global.nc.u32 %r160, [%rd8];
	// end inline asm
	add.s64 	%rd9, %rd4, 5120;
	// begin inline asm
	ld.global.nc.u32 %r161, [%rd9];
	// end inline asm
	add.s64 	%rd10, %rd4, 6144;
	// begin inline asm
	ld.global.nc.u32 %r162, [%rd10];
	// end inline asm
	add.s64 	%rd11, %rd4, 7168;
	// begin inline asm
	ld.global.nc.u32 %r163, [%rd11];
	// end inline asm
	add.s64 	%rd12, %rd4, 8192;
	// begin inline asm
	ld.global.nc.u32 %r164, [%rd12];
	// end inline asm
	add.s64 	%rd13, %rd4, 9216;
	// begin inline asm
	ld.global.nc.u32 %r165, [%rd13];
	// end inline asm
	add.s64 	%rd14, %rd4, 10240;
	// begin inline asm
	ld.global.nc.u32 %r166, [%rd14];
	// end inline asm
	add.s64 	%rd15, %rd4, 11264;
	// begin inline asm
	ld.global.nc.u32 %r167, [%rd15];
	// end inline asm
	add.s64 	%rd16, %rd4, 12288;
	// begin inline asm
	ld.global.nc.u32 %r168, [%rd16];
	// end inline asm
	add.s64 	%rd17, %rd4, 13312;
	// begin inline asm
	ld.global.nc.u32 %r169, [%rd17];
	// end inline asm
	add.s64 	%rd18, %rd4, 14336;
	// begin inline asm
	ld.global.nc.u32 %r170, [%rd18];
	// end inline asm
	add.s64 	%rd19, %rd4, 15360;
	// begin inline asm
	ld.global.nc.u32 %r171, [%rd19];
	// end inline asm
	add.s32 	%r173, %r157, %r156;
	add.s32 	%r174, %r158, %r173;
	add.s32 	%r175, %r159, %r174;
	add.s32 	%r176, %r160, %r175;
	add.s32 	%r177, %r161, %r176;
	add.s32 	%r178, %r162, %r177;
	add.s32 	%r179, %r163, %r178;
	add.s32 	%r180, %r164, %r179;
	add.s32 	%r181, %r165, %r180;
	add.s32 	%r182, %r166, %r181;
	add.s32 	%r183, %r167, %r182;
	add.s32 	%r184, %r168, %r183;
	add.s32 	%r185, %r169, %r184;
	add.s32 	%r186, %r170, %r185;
	add.s32 	%r634, %r171, %r186;
	setp.lt.u32 	%p3, %r81, %r4;
	@%p3 bra 	$L__BB46_67;
	add.s32 	%r116, %r4, %r5;
	add.s32 	%r620, %r116, 256;
	add.s32 	%r619, %r116, %r114;
	mov.b32 	%r621, 0;
$L__BB46_57:
	add.s32 	%r5, %r5, %r4;
	add.s32 	%r188, %r1, -4096;
	setp.gt.u32 	%p4, %r5, %r188;
	@%p4 bra 	$L__BB46_59;
	add.s32 	%r205, %r114, %r5;
	mul.wide.u32 	%rd37, %r205, 4;
	add.s64 	%rd21, %rd1, %rd37;
	// begin inline asm
	ld.global.nc.u32 %r189, [%rd21];
	// end inline asm
	add.s64 	%rd22, %rd21, 1024;
	// begin inline asm
	ld.global.nc.u32 %r190, [%rd22];
	// end inline asm
	add.s64 	%rd23, %rd21, 2048;
	// begin inline asm
	ld.global.nc.u32 %r191, [%rd23];
	// end inline asm
	add.s64 	%rd24, %rd21, 3072;
	// begin inline asm
	ld.global.nc.u32 %r192, [%rd24];
	// end inline asm
	add.s64 	%rd25, %rd21, 4096;
	// begin inline asm
	ld.global.nc.u32 %r193, [%rd25];
	// end inline asm
	add.s64 	%rd26, %rd21, 5120;
	// begin inline asm
	ld.global.nc.u32 %r194, [%rd26];
	// end inline asm
	add.s64 	%rd27, %rd21, 6144;
	// begin inline asm
	ld.global.nc.u32 %r195, [%rd27];
	// end inline asm
	add.s64 	%rd28, %rd21, 7168;
	// begin inline asm
	ld.global.nc.u32 %r196, [%rd28];
	// end inline asm
	add.s64 	%rd29, %rd21, 8192;
	// begin inline asm
	ld.global.nc.u32 %r197, [%rd29];
	// end inline asm
	add.s64 	%rd30, %rd21, 9216;
	// begin inline asm
	ld.global.nc.u32 %r198, [%rd30];
	// end inline asm
	add.s64 	%rd31, %rd21, 10240;
	// begin inline asm
	ld.global.nc.u32 %r199, [%rd31];
	// end inline asm
	add.s64 	%rd32, %rd21, 11264;
	// begin inline asm
	ld.global.nc.u32 %r200, [%rd32];
	// end inline asm
	add.s64 	%rd33, %rd21, 12288;
	// begin inline asm
	ld.global.nc.u32 %r201, [%rd33];
	// end inline asm
	add.s64 	%rd34, %rd21, 13312;
	// begin inline asm
	ld.global.nc.u32 %r202, [%rd34];
	// end inline asm
	add.s64 	%rd35, %rd21, 14336;
	// begin inline asm
	ld.global.nc.u32 %r203, [%rd35];
	// end inline asm
	add.s64 	%rd36, %rd21, 15360;
	// begin inline asm
	ld.global.nc.u32 %r204, [%rd36];
	// end inline asm
	add.s32 	%r206, %r189, %r634;
	add.s32 	%r207, %r190, %r206;
	add.s32 	%r208, %r191, %r207;
	add.s32 	%r209, %r192, %r208;
	add.s32 	%r210, %r193, %r209;
	add.s32 	%r211, %r194, %r210;
	add.s32 	%r212, %r195, %r211;
	add.s32 	%r213, %r196, %r212;
	add.s32 	%r214, %r197, %r213;
	add.s32 	%r215, %r198, %r214;
	add.s32 	%r216, %r199, %r215;
	add.s32 	%r217, %r200, %r216;
	add.s32 	%r218, %r201, %r217;
	add.s32 	%r219, %r202, %r218;
	add.s32 	%r220, %r203, %r219;
	add.s32 	%r634, %r204, %r220;
	sub.s32 	%r221, %r1, %r5;
	setp.lt.u32 	%p5, %r221, %r4;
	add.s32 	%r621, %r621, 1;
	add.s32 	%r620, %r620, %r4;
	add.s32 	%r619, %r619, %r4;
	@%p5 bra 	$L__BB46_67;
	bra.uni 	$L__BB46_57;
$L__BB46_59:
	setp.le.u32 	%p6, %r1, %r5;
	@%p6 bra 	$L__BB46_67;
	sub.s32 	%r129, %r1, %r5;
	setp.ge.s32 	%p7, %r114, %r129;
	@%p7 bra 	$L__BB46_67;
	not.b32 	%r223, %r114;
	add.s32 	%r224, %r1, %r223;
	sub.s32 	%r225, %r224, %r116;
	mul.lo.s32 	%r226, %r2, %r621;
	shl.b32 	%r227, %r226, 12;
	sub.s32 	%r130, %r225, %r227;
	shr.u32 	%r228, %r224, 8;
	add.s32 	%r131, %r228, 1;
	and.b32  	%r229, %r224, 768;
	setp.eq.s32 	%p8, %r229, 768;
	mov.u32 	%r628, %r114;
	@%p8 bra 	$L__BB46_64;
	and.b32  	%r230, %r131, 3;
	neg.s32 	%r624, %r230;
	mov.u32 	%r628, %r114;
$L__BB46_63:
	.pragma "nounroll";
	mul.wide.u32 	%rd39, %r619, 4;
	add.s64 	%rd38, %rd1, %rd39;
	// begin inline asm
	ld.global.nc.u32 %r231, [%rd38];
	// end inline asm
	add.s32 	%r634, %r231, %r634;
	add.s32 	%r628, %r628, 256;
	add.s32 	%r619, %r619, 256;
	add.s32 	%r624, %r624, 1;
	setp.ne.s32 	%p9, %r624, 0;
	@%p9 bra 	$L__BB46_63;
$L__BB46_64:
	setp.lt.u32 	%p10, %r130, 768;
	@%p10 bra 	$L__BB46_67;
	add.s32 	%r632, %r628, 512;
	add.s32 	%r631, %r628, %r620;
$L__BB46_66:
	add.s32 	%r236, %r631, -256;
	mul.wide.u32 	%rd44, %r236, 4;
	add.s64 	%rd40, %rd1, %rd44;
	// begin inline asm
	ld.global.nc.u32 %r232, [%rd40];
	// end inline asm
	add.s32 	%r237, %r232, %r634;
	mul.wide.u32 	%rd45, %r631, 4;
	add.s64 	%rd41, %rd1, %rd45;
	// begin inline asm
	ld.global.nc.u32 %r233, [%rd41];
	// end inline asm
	add.s32 	%r238, %r233, %r237;
	add.s32 	%r239, %r631, 256;
	mul.wide.u32 	%rd46, %r239, 4;
	add.s64 	%rd42, %rd1, %rd46;
	// begin inline asm
	ld.global.nc.u32 %r234, [%rd42];
	// end inline asm
	add.s32 	%r240, %r234, %r238;
	add.s32 	%r241, %r631, 512;
	mul.wide.u32 	%rd47, %r241, 4;
	add.s64 	%rd43, %rd1, %rd47;
	// begin inline asm
	ld.global.nc.u32 %r235, [%rd43];
	// end inline asm
	add.s32 	%r634, %r235, %r240;
	add.s32 	%r150, %r632, 1024;
	add.s32 	%r242, %r632, 512;
	add.s32 	%r631, %r631, 1024;
	setp.lt.s32 	%p11, %r242, %r129;
	mov.u32 	%r632, %r150;
	@%p11 bra 	$L__BB46_66;
$L__BB46_67:
	// begin inline asm
	mov.u32 %r243, %laneid;
	// end inline asm
	mov.b32 	%r244, -1;
	redux.sync.add.s32 %r635, %r634, %r244;
	setp.ne.s32 	%p12, %r243, 0;
	@%p12 bra 	$L__BB46_69;
	shr.u32 	%r245, %r114, 3;
	and.b32  	%r246, %r245, 124;
	mov.u32 	%r247, _ZZN3cub18CUB_300001_SM_10006detail6reduce18DeviceReduceKernelINS2_10policy_hubIijN4cuda3std3__44plusIvEEE10Policy1000EPKijS9_iNS7_10__identityEEEvT0_PT3_T1_NS0_13GridEvenShareISI_EET2_T4_E12temp_storage;
	add.s32 	%r248, %r247, %r246;
	st.shared.u32 	[%r248+8], %r635;
$L__BB46_69:
	bar.sync 	0;
	setp.ne.s32 	%p13, %r114, 0;
	@%p13 bra 	$L__BB46_71;
	ld.shared.u32 	%r249, [_ZZN3cub18CUB_300001_SM_10006detail6reduce18DeviceReduceKernelINS2_10policy_hubIijN4cuda3std3__44plusIvEEE10Policy1000EPKijS9_iNS7_10__identityEEEvT0_PT3_T1_NS0_13GridEvenShareISI_EET2_T4_E12temp_storage+12];
	add.s32 	%r250, %r249, %r635;
	ld.shared.u32 	%r251, [_ZZN3cub18CUB_300001_SM_10006detail6reduce18DeviceReduceKernelINS2_10policy_hubIijN4cuda3std3__44plusIvEEE10Policy1000EPKijS9_iNS7_10__identityEEEvT0_PT3_T1_NS0_13GridEvenShareISI_EET2_T4_E12temp_storage+16];
	add.s32 	%r252, %r250, %r251;
	ld.shared.u32 	%r253, [_ZZN3cub18CUB_300001_SM_10006detail6reduce18DeviceReduceKernelINS2_10policy_hubIijN4cuda3std3__44plusIvEEE10Policy1000EPKijS9_iNS7_10__identityEEEvT0_PT3_T1_NS0_13GridEvenShareISI_EET2_T4_E12temp_storage+20];
	add.s32 	%r254, %r252, %r253;
	ld.shared.u32 	%r255, [_ZZN3cub18CUB_300001_SM_10006detail6reduce18DeviceReduceKernelINS2_10policy_hubIijN4cuda3std3__44plusIvEEE10Policy1000EPKijS9_iNS7_10__identityEEEvT0_PT3_T1_NS0_13GridEvenShareISI_EET2_T4_E12temp_storage+24];
	add.s32 	%r256, %r254, %r255;
	ld.shared.u32 	%r257, [_ZZN3cub18CUB_300001_SM_10006detail6reduce18DeviceReduceKernelINS2_10policy_hubIijN4cuda3std3__44plusIvEEE10Policy1000EPKijS9_iNS7_10__identityEEEvT0_PT3_T1_NS0_13GridEvenShareISI_EET2_T4_E12temp_storage+28];
	add.s32 	%r258, %r256, %r257;
	ld.shared.u32 	%r259, [_ZZN3cub18CUB_300001_SM_10006detail6reduce18DeviceReduceKernelINS2_10policy_hubIijN4cuda3std3__44plusIvEEE10Policy1000EPKijS9_iNS7_10__identityEEEvT0_PT3_T1_NS0_13GridEvenShareISI_EET2_T4_E12temp_storage+32];
	add.s32 	%r260, %r258, %r259;
	ld.shared.u32 	%r261, [_ZZN3cub18CUB_300001_SM_10006detail6reduce18DeviceReduceKernelINS2_10policy_hubIijN4cuda3std3__44plusIvEEE10Policy1000EPKijS9_iNS7_10__identityEEEvT0_PT3_T1_NS0_13GridEvenShareISI_EET2_T4_E12temp_storage+36];
	add.s32 	%r635, %r260, %r261;
$L__BB46_71:
	mov.u32 	%r576, %tid.x;
	setp.ne.s32 	%p74, %r576, 0;
	@%p74 bra 	$L__BB46_73;
	ld.param.u64 	%rd111, [_ZN3cub18CUB_300001_SM_10006detail6reduce18DeviceReduceKernelINS2_10policy_hubIijN4cuda3std3__44plusIvEEE10Policy1000EPKijS9_iNS7_10__identityEEEvT0_PT3_T1_NS0_13GridEvenShareISI_EET2_T4__param_1];
	cvta.to.global.u64 	%rd108, %rd111;
	mul.wide.u32 	%rd109, %r3, 4;
	add.s64 	%rd110, %rd108, %rd109;
	st.global.u32 	[%rd110], %r635;
$L__BB46_73:
	ret;

}
	// .globl	_ZN3cub18CUB_300001_SM_10006detail6reduce28DeviceReduceSingleTileKernelINS2_10policy_hubIijN4cuda3std3__44plusIvEEE10Policy1000EPiSC_iS9_iiNS7_10__identityEEEvT0_T1_T2_T3_T4_T6_
.visible .entry _ZN3cub18CUB_300001_SM_10006detail6reduce28DeviceReduceSingleTileKernelINS2_10policy_hubIijN4cuda3std3__44plusIvEEE10Policy1000EPiSC_iS9_iiNS7_10__identityEEEvT0_T1_T2_T3_T4_T6_(
	.param .u64 .ptr .align 1 _ZN3cub18CUB_300001_SM_10006detail6reduce28DeviceReduceSingleTileKernelINS2_10policy_hubIijN4cuda3std3__44plusIvEEE10Policy1000EPiSC_iS9_iiNS7_10__identityEEEvT0_T1_T2_T3_T4_T6__param_0,
	.param .u64 .ptr .align 1 _ZN3cub18CUB_300001_SM_10006detail6reduce28DeviceReduceSingleTileKernelINS2_10policy_hubIijN4cuda3std3__44plusIvEEE10Policy1000EPiSC_iS9_iiNS7_10__identityEEEvT0_T1_T2_T3_T4_T6__param_1,
	.param .u32 _ZN3cub18CUB_300001_SM_10006detail6reduce28DeviceReduceSingleTileKernelINS2_10policy_hubIijN4cuda3std3__44plusIvEEE10Policy1000EPiSC_iS9_iiNS7_10__identityEEEvT0_T1_T2_T3_T4_T6__param_2,
	.param .align 1 .b8 _ZN3cub18CUB_300001_SM_10006detail6reduce28DeviceReduceSingleTileKernelINS2_10policy_hubIijN4cuda3std3__44plusIvEEE10Policy1000EPiSC_iS9_iiNS7_10__identityEEEvT0_T1_T2_T3_T4_T6__param_3[1],
	.param .u32 _ZN3cub18CUB_300001_SM_10006detail6reduce28DeviceReduceSingleTileKernelINS2_10policy_hubIijN4cuda3std3__44plusIvEEE10Policy1000EPiSC_iS9_iiNS7_10__identityEEEvT0_T1_T2_T3_T4_T6__param_4,
	.param .align 1 .b8 _ZN3cub18CUB_300001_SM_10006detail6reduce28DeviceReduceSingleTileKernelINS2_10policy_hubIijN4cuda3std3__44plusIvEEE10Policy1000EPiSC_iS9_iiNS7_10__identityEEEvT0_T1_T2_T3_T4_T6__param_5[1]
)
.maxntid 256
.minnctapersm 1
{
	.reg .pred 	%p<77>;
	.reg .b32 	%r<571>;
	.reg .b64 	%rd<125>;
	// demoted variable
	.shared .align 4 .b8 _ZZN3cub18CUB_300001_SM_10006detail6reduce28DeviceReduceSingleTileKernelINS2_10policy_hubIijN4cuda3std3__44plusIvEEE10Policy1000EPiSC_iS9_iiNS7_10__identityEEEvT0_T1_T2_T3_T4_T6_E12temp_storage[44];
	ld.param.u64 	%rd16, [_ZN3cub18CUB_300001_SM_10006detail6reduce28DeviceReduceSingleTileKernelINS2_10policy_hubIijN4cuda3std3__44plusIvEEE10Policy1000EPiSC_iS9_iiNS7_10__identityEEEvT0_T1_T2_T3_T4_T6__param_0];
	ld.param.u64 	%rd17, [_ZN3cub18CUB_300001_SM_10006detail6reduce28DeviceReduceSingleTileKernelINS2_10policy_hubIijN4cuda3std3__44plusIvEEE10Policy1000EPiSC_iS9_iiNS7_10__identityEEEvT0_T1_T2_T3_T4_T6__param_1];
	ld.param.u32 	%r120, [_ZN3cub18CUB_300001_SM_10006detail6reduce28DeviceReduceSingleTileKernelINS2_10policy_hubIijN4cuda3std3__44plusIvEEE10Policy1000EPiSC_iS9_iiNS7_10__identityEEEvT0_T1_T2_T3_T4_T6__param_2];
	ld.param.u32 	%r121, [_ZN3cub18CUB_300001_SM_10006detail6reduce28DeviceReduceSingleTileKernelINS2_10policy_hubIijN4cuda3std3__44plusIvEEE10Policy1000EPiSC_iS9_iiNS7_10__identityEEEvT0_T1_T2_T3_T4_T6__param_4];
	cvta.to.global.u64 	%rd1, %rd17;
	setp.ne.s32 	%p1, %r120, 0;
	@%p1 bra 	$L__BB47_3;
	mov.u32 	%r517, %tid.x;
	setp.ne.s32 	%p76, %r517, 0;
	@%p76 bra 	$L__BB47_74;
	st.global.u32 	[%rd1], %r121;
	bra.uni 	$L__BB47_74;
$L__BB47_3:
	and.b64  	%rd18, %rd16, 15;
	setp.ne.s64 	%p2, %rd18, 0;
	@%p2 bra 	$L__BB47_38;
	setp.gt.s32 	%p39, %r120, 4095;
	@%p39 bra 	$L__BB47_22;
	mov.u32 	%r1, %tid.x;
	setp.ge.s32 	%p51, %r1, %r120;
	mov.b32 	%r528, 0;
	mov.u32 	%r523, %r1;
	@%p51 bra 	$L__BB47_7;
	mul.wide.u32 	%rd113, %r1, 4;
	add.s64 	%rd112, %rd16, %rd113;
	// begin inline asm
	ld.global.nc.u32 %r528, [%rd112];
	// end inline asm
	add.s32 	%r523, %r1, 256;
$L__BB47_7:
	setp.ge.s32 	%p52, %r523, %r120;
	@%p52 bra 	$L__BB47_13;
	not.b32 	%r420, %r523;
	add.s32 	%r6, %r120, %r420;
	and.b32  	%r421, %r6, 768;
	setp.eq.s32 	%p53, %r421, 768;
	@%p53 bra 	$L__BB47_11;
	mul.wide.u32 	%rd114, %r523, 4;
	add.s64 	%rd121, %rd16, %rd114;
	shr.u32 	%r422, %r6, 8;
	add.s32 	%r423, %r422, 1;
	and.b32  	%r424, %r423, 3;
	neg.s32 	%r520, %r424;
$L__BB47_10:
	.pragma "nounroll";
	// begin inline asm
	ld.global.nc.u32 %r425, [%rd121];
	// end inline asm
	add.s32 	%r528, %r425, %r528;
	add.s32 	%r523, %r523, 256;
	add.s64 	%rd121, %rd121, 1024;
	add.s32 	%r520, %r520, 1;
	setp.ne.s32 	%p54, %r520, 0;
	@%p54 bra 	$L__BB47_10;
$L__BB47_11:
	setp.lt.u32 	%p55, %r6, 768;
	@%p55 bra 	$L__BB47_13;
$L__BB47_12:
	mul.wide.s32 	%rd120, %r523, 4;
	add.s64 	%rd116, %rd16, %rd120;
	// begin inline asm
	ld.global.nc.u32 %r426, [%rd116];
	// end inline asm
	add.s32 	%r430, %r426, %r528;
	add.s64 	%rd117, %rd116, 1024;
	// begin inline asm
	ld.global.nc.u32 %r427, [%rd117];
	// end inline asm
	add.s32 	%r431, %r427, %r430;
	add.s64 	%rd118, %rd116, 2048;
	// begin inline asm
	ld.global.nc.u32 %r428, [%rd118];
	// end inline asm
	add.s32 	%r432, %r428, %r431;
	add.s64 	%rd119, %rd116, 3072;
	// begin inline asm
	ld.global.nc.u32 %r429, [%rd119];
	// end inline asm
	add.s32 	%r528, %r429, %r432;
	add.s32 	%r523, %r523, 1024;
	setp.lt.s32 	%p56, %r523, %r120;
	@%p56 bra 	$L__BB47_12;
$L__BB47_13:
	setp.lt.s32 	%p57, %r120, 256;
	@%p57 bra 	$L__BB47_18;
	// begin inline asm
	mov.u32 %r496, %laneid;
	// end inline asm
	mov.b32 	%r497, -1;
	redux.sync.add.s32 %r570, %r528, %r497;
	setp.ne.s32 	%p73, %r496, 0;
	@%p73 bra 	$L__BB47_16;
	shr.u32 	%r498, %r1, 3;
	and.b32  	%r499, %r498, 124;
	mov.u32 	%r500, _ZZN3cub18CUB_300001_SM_10006detail6reduce28DeviceReduceSingleTileKernelINS2_10policy_hubIijN4cuda3std3__44plusIvEEE10Policy1000EPiSC_iS9_iiNS7_10__identityEEEvT0_T1_T2_T3_T4_T6_E12temp_storage;
	add.s32 	%r501, %r500, %r499;
	st.shared.u32 	[%r501+8], %r570;
$L__BB47_16:
	bar.sync 	0;
	setp.ne.s32 	%p74, %r1, 0;
	@%p74 bra 	$L__BB47_72;
	ld.shared.u32 	%r502, [_ZZN3cub18CUB_300001_SM_10006detail6reduce28DeviceReduceSingleTileKernelINS2_10policy_hubIijN4cuda3std3__44plusIvEEE10Policy1000EPiSC_iS9_iiNS7_10__identityEEEvT0_T1_T2_T3_T4_T6_E12temp_storage+12];
	add.s32 	%r503, %r502, %r570;
	ld.shared.u32 	%r504, [_ZZN3cub18CUB_300001_SM_10006detail6reduce28DeviceReduceSingleTileKernelINS2_10policy_hubIijN4cuda3std3__44plusIvEEE10Policy1000EPiSC_iS9_iiNS7_10__identityEEEvT0_T1_T2_T3_T4_T6_E12temp_storage+16];
	add.s32 	%r505, %r503, %r504;
	ld.shared.u32 	%r506, [_ZZN3cub18CUB_300001_SM_10006detail6reduce28DeviceReduceSingleTileKernelINS2_10policy_hubIijN4cuda3std3__44plusIvEEE10Policy1000EPiSC_iS9_iiNS7_10__identityEEEvT0_T1_T2_T3_T4_T6_E12temp_storage+20];
	add.s32 	%r507, %r505, %r506;
	ld.shared.u32 	%r508, [_ZZN3cub18CUB_300001_SM_10006detail6reduce28DeviceReduceSingleTileKernelINS2_10policy_hubIijN4cuda3std3__44plusIvEEE10Policy1000EPiSC_iS9_iiNS7_10__identityEEEvT0_T1_T2_T3_T4_T6_E12temp_storage+24];
	add.s32 	%r509, %r507, %r508;
	ld.shared.u32 	%r510, [_ZZN3cub18CUB_300001_SM_10006detail6reduce28DeviceReduceSingleTileKernelINS2_10policy_hubIijN4cuda3std3__44plusIvEEE10Policy1000EPiSC_iS9_iiNS7_10__identityEEEvT0_T1_T2_T3_T4_T6_E12temp_storage+28];
	add.s32 	%r511, %r509, %r510;
	ld.shared.u32 	%r512, [_ZZN3cub18CUB_300001_SM_10006detail6reduce28DeviceReduceSingleTileKernelINS2_10policy_hubIijN4cuda3std3__44plusIvEEE10Policy1000EPiSC_iS9_iiNS7_10__identityEEEvT0_T1_T2_T3_T4_T6_E12temp_storage+32];
	add.s32 	%r513, %r511, %r512;
	ld.shared.u32 	%r514, [_ZZN3cub18CUB_300001_SM_10006detail6reduce28DeviceReduceSingleTileKernelINS2_10policy_hubIijN4cuda3std3__44plusIvEEE10Policy1000EPiSC_iS9_iiNS7_10__identityEEEvT0_T1_T2_T3_T4_T6_E12temp_storage+36];
	add.s32 	%r570, %r513, %r514;
	bra.uni 	$L__BB47_72;
$L__BB47_18:
	// begin inline asm
	mov.u32 %r433, %laneid;
	// end inline asm
	and.b32  	%r459, %r1, 992;
	add.s32 	%r460, %r459, 32;
	setp.gt.s32 	%p58, %r460, %r120;
	not.b32 	%r461, %r459;
	add.s32 	%r462, %r120, %r461;
	selp.b32 	%r457, %r462, 31, %p58;
	mov.b32 	%r436, 1;
	mov.b32 	%r458, -1;
	// begin inline asm
	shfl.sync.down.b32 %r434, %r528, %r436, %r457, %r458;
	// end inline asm
	setp.lt.s32 	%p59, %r433, %r457;
	selp.b32 	%r463, %r434, 0, %p59;
	add.s32 	%r440, %r463, %r528;
	mov.b32 	%r441, 2;
	// begin inline asm
	shfl.sync.down.b32 %r439, %r440, %r441, %r457, %r458;
	// end inline asm
	add.s32 	%r464, %r433, 2;
	setp.gt.s32 	%p60, %r464, %r457;
	selp.b32 	%r465, 0, %r439, %p60;
	add.s32 	%r445, %r440, %r465;
	mov.b32 	%r446, 4;
	// begin inline asm
	shfl.sync.down.b32 %r444, %r445, %r446, %r457, %r458;
	// end inline asm
	add.s32 	%r466, %r433, 4;
	setp.gt.s32 	%p61, %r466, %r457;
	selp.b32 	%r467, 0, %r444, %p61;
	add.s32 	%r450, %r445, %r467;
	mov.b32 	%r451, 8;
	// begin inline asm
	shfl.sync.down.b32 %r449, %r450, %r451, %r457, %r458;
	// end inline asm
	add.s32 	%r468, %r433, 8;
	setp.gt.s32 	%p62, %r468, %r457;
	selp.b32 	%r469, 0, %r449, %p62;
	add.s32 	%r455, %r450, %r469;
	mov.b32 	%r456, 16;
	// begin inline asm
	shfl.sync.down.b32 %r454, %r455, %r456, %r457, %r458;
	// end inline asm
	add.s32 	%r470, %r433, 16;
	setp.gt.s32 	%p63, %r470, %r457;
	selp.b32 	%r471, 0, %r454, %p63;
	add.s32 	%r570, %r455, %r471;
	setp.ne.s32 	%p64, %r433, 0;
	@%p64 bra 	$L__BB47_20;
	shr.u32 	%r472, %r1, 3;
	and.b32  	%r473, %r472, 124;
	mov.u32 	%r474, _ZZN3cub18CUB_300001_SM_10006detail6reduce28DeviceReduceSingleTileKernelINS2_10policy_hubIijN4cuda3std3__44plusIvEEE10Policy1000EPiSC_iS9_iiNS7_10__identityEEEvT0_T1_T2_T3_T4_T6_E12temp_storage;
	add.s32 	%r475, %r474, %r473;
	st.shared.u32 	[%r475+8], %r570;
$L__BB47_20:
	bar.sync 	0;
	setp.ne.s32 	%p65, %r1, 0;
	@%p65 bra 	$L__BB47_72;
	setp.gt.s32 	%p66, %r120, 32;
	ld.shared.u32 	%r476, [_ZZN3cub18CUB_300001_SM_10006detail6reduce28DeviceReduceSingleTileKernelINS2_10policy_hubIijN4cuda3std3__44plusIvEEE10Policy1000EPiSC_iS9_iiNS7_10__identityEEEvT0_T1_T2_T3_T4_T6_E12temp_storage+12];
	selp.b32 	%r477, %r476, 0, %p66;
	add.s32 	%r478, %r477, %r570;
	setp.gt.s32 	%p67, %r120, 64;
	ld.shared.u32 	%r479, [_ZZN3cub18CUB_300001_SM_10006detail6reduce28DeviceReduceSingleTileKernelINS2_10policy_hubIijN4cuda3std3__44plusIvEEE10Policy1000EPiSC_iS9_iiNS7_10__identityEEEvT0_T1_T2_T3_T4_T6_E12temp_storage+16];
	selp.b32 	%r480, %r479, 0, %p67;
	add.s32 	%r481, %r478, %r480;
	setp.gt.s32 	%p68, %r120, 96;
	ld.shared.u32 	%r482, [_ZZN3cub18CUB_300001_SM_10006detail6reduce28DeviceReduceSingleTileKernelINS2_10policy_hubIijN4cuda3std3__44plusIvEEE10Policy1000EPiSC_iS9_iiNS7_10__identityEEEvT0_T1_T2_T3_T4_T6_E12temp_storage+20];
	selp.b32 	%r483, %r482, 0, %p68;
	add.s32 	%r484, %r481, %r483;
	setp.gt.s32 	%p69, %r120, 128;
	ld.shared.u32 	%r485, [_ZZN3cub18CUB_300001_SM_10006detail6reduce28DeviceReduceSingleTileKernelINS2_10policy_hubIijN4cuda3std3__44plusIvEEE10Policy1000EPiSC_iS9_iiNS7_10__identityEEEvT0_T1_T2_T3_T4_T6_E12temp_storage+24];
	selp.b32 	%r486, %r485, 0, %p69;
	add.s32 	%r487, %r484, %r486;
	setp.gt.s32 	%p70, %r120, 160;
	ld.shared.u32 	%r488, [_ZZN3cub18CUB_300001_SM_10006detail6reduce28DeviceReduceSingleTileKernelINS2_10policy_hubIijN4cuda3std3__44plusIvEEE10Policy1000EPiSC_iS9_iiNS7_10__identityEEEvT0_T1_T2_T3_T4_T6_E12temp_storage+28];
	selp.b32 	%r489, %r488, 0, %p70;
	add.s32 	%r490, %r487, %r489;
	setp.gt.s32 	%p71, %r120, 192;
	ld.shared.u32 	%r491, [_ZZN3cub18CUB_300001_SM_10006detail6reduce28DeviceReduceSingleTileKernelINS2_10policy_hubIijN4cuda3std3__44plusIvEEE10Policy1000EPiSC_iS9_iiNS7_10__identityEEEvT0_T1_T2_T3_T4_T6_E12temp_storage+32];
	selp.b32 	%r492, %r491, 0, %p71;
	add.s32 	%r493, %r490, %r492;
	setp.gt.s32 	%p72, %r120, 224;
	ld.shared.u32 	%r494, [_ZZN3cub18CUB_300001_SM_10006detail6reduce28DeviceReduceSingleTileKernelINS2_10policy_hubIijN4cuda3std3__44plusIvEEE10Policy1000EPiSC_iS9_iiNS7_10__identityEEEvT0_T1_T2_T3_T4_T6_E12temp_storage+36];
	selp.b32 	%r495, %r494, 0, %p72;
	add.s32 	%r570, %r493, %r495;
	bra.uni 	$L__BB47_72;
$L__BB47_22:
	mov.u32 	%r26, %tid.x;
	shl.b32 	%r319, %r26, 2;
	mul.wide.u32 	%rd86, %r319, 4;
	add.s64 	%rd76, %rd16, %rd86;
	// begin inline asm
	ld.global.nc.v2.u64 {%rd74, %rd75}, [%rd76];
	// end inline asm
	mov.b64 	{%r320, %r321}, %rd75;
	mov.b64 	{%r322, %r323}, %rd74;
	add.s64 	%rd79, %rd76, 4096;
	// begin inline asm
	ld.global.nc.v2.u64 {%rd77, %rd78}, [%rd79];
	// end inline asm
	mov.b64 	{%r324, %r325}, %rd78;
	mov.b64 	{%r326, %r327}, %rd77;
	add.s64 	%rd82, %rd76, 8192;
	// begin inline asm
	ld.global.nc.v2.u64 {%rd80, %rd81}, [%rd82];
	// end inline asm
	mov.b64 	{%r328, %r329}, %rd81;
	mov.b64 	{%r330, %r331}, %rd80;
	add.s64 	%rd85, %rd76, 12288;
	// begin inline asm
	ld.global.nc.v2.u64 {%rd83, %rd84}, [%rd85];
	// end inline asm
	mov.b64 	{%r332, %r333}, %rd84;
	mov.b64 	{%r334, %r335}, %rd83;
	add.s32 	%r336, %r323, %r322;
	add.s32 	%r337, %r320, %r336;
	add.s32 	%r338, %r321, %r337;
	add.s32 	%r339, %r326, %r338;
	add.s32 	%r340, %r327, %r339;
	add.s32 	%r341, %r324, %r340;
	add.s32 	%r342, %r325, %r341;
	add.s32 	%r343, %r330, %r342;
	add.s32 	%r344, %r331, %r343;
	add.s32 	%r345, %r328, %r344;
	add.s32 	%r346, %r329, %r345;
	add.s32 	%r347, %r334, %r346;
	add.s32 	%r348, %r335, %r347;
	add.s32 	%r349, %r332, %r348;
	add.s32 	%r543, %r333, %r349;
	setp.lt.u32 	%p40, %r120, 8192;
	mov.b32 	%r532, 4096;
	@%p40 bra 	$L__BB47_26;
	add.s32 	%r28, %r120, -4096;
	mov.b32 	%r532, 4096;
$L__BB47_24:
	mul.wide.s32 	%rd99, %r532, 4;
	add.s64 	%rd89, %rd76, %rd99;
	// begin inline asm
	ld.global.nc.v2.u64 {%rd87, %rd88}, [%rd89];
	// end inline asm
	mov.b64 	{%r351, %r352}, %rd88;
	mov.b64 	{%r353, %r354}, %rd87;
	add.s64 	%rd92, %rd89, 4096;
	// begin inline asm
	ld.global.nc.v2.u64 {%rd90, %rd91}, [%rd92];
	// end inline asm
	mov.b64 	{%r355, %r356}, %rd91;
	mov.b64 	{%r357, %r358}, %rd90;
	add.s64 	%rd95, %rd89, 8192;
	// begin inline asm
	ld.global.nc.v2.u64 {%rd93, %rd94}, [%rd95];
	// end inline asm
	mov.b64 	{%r359, %r360}, %rd94;
	mov.b64 	{%r361, %r362}, %rd93;
	add.s64 	%rd98, %rd89, 12288;
	// begin inline asm
	ld.global.nc.v2.u64 {%rd96, %rd97}, [%rd98];
	// end inline asm
	mov.b64 	{%r363, %r364}, %rd97;
	mov.b64 	{%r365, %r366}, %rd96;
	add.s32 	%r367, %r353, %r543;
	add.s32 	%r368, %r354, %r367;
	add.s32 	%r369, %r351, %r368;
	add.s32 	%r370, %r352, %r369;
	add.s32 	%r371, %r357, %r370;
	add.s32 	%r372, %r358, %r371;
	add.s32 	%r373, %r355, %r372;
	add.s32 	%r374, %r356, %r373;
	add.s32 	%r375, %r361, %r374;
	add.s32 	%r376, %r362, %r375;
	add.s32 	%r377, %r359, %r376;
	add.s32 	%r378, %r360, %r377;
	add.s32 	%r379, %r365, %r378;
	add.s32 	%r380, %r366, %r379;
	add.s32 	%r381, %r363, %r380;
	add.s32 	%r543, %r364, %r381;
	sub.s32 	%r382, %r120, %r532;
	setp.lt.s32 	%p41, %r382, 4096;
	@%p41 bra 	$L__BB47_34;
	add.s32 	%r532, %r532, 4096;
	setp.le.s32 	%p42, %r532, %r28;
	@%p42 bra 	$L__BB47_24;
$L__BB47_26:
	setp.le.s32 	%p43, %r120, %r532;
	@%p43 bra 	$L__BB47_34;
	sub.s32 	%r35, %r120, %r532;
	setp.ge.s32 	%p44, %r26, %r35;
	@%p44 bra 	$L__BB47_34;
	not.b32 	%r384, %r26;
	add.s32 	%r385, %r120, %r384;
	sub.s32 	%r36, %r385, %r532;
	and.b32  	%r386, %r36, 768;
	setp.eq.s32 	%p45, %r386, 768;
	mov.u32 	%r537, %r26;
	@%p45 bra 	$L__BB47_31;
	add.s32 	%r534, %r26, %r532;
	shr.u32 	%r387, %r36, 8;
	add.s32 	%r388, %r387, 1;
	and.b32  	%r389, %r388, 3;
	neg.s32 	%r533, %r389;
	mov.u32 	%r537, %r26;
$L__BB47_30:
	.pragma "nounroll";
	mul.wide.u32 	%rd101, %r534, 4;
	add.s64 	%rd100, %rd16, %rd101;
	// begin inline asm
	ld.global.nc.u32 %r390, [%rd100];
	// end inline asm
	add.s32 	%r543, %r390, %r543;
	add.s32 	%r537, %r537, 256;
	add.s32 	%r534, %r534, 256;
	add.s32 	%r533, %r533, 1;
	setp.ne.s32 	%p46, %r533, 0;
	@%p46 bra 	$L__BB47_30;
$L__BB47_31:
	setp.lt.u32 	%p47, %r36, 768;
	@%p47 bra 	$L__BB47_34;
	cvt.u64.u32 	%rd102, %r537;
	cvt.u64.u32 	%rd103, %r532;
	add.s64 	%rd104, %rd102, %rd103;
	shl.b64 	%rd105, %rd104, 2;
	add.s64 	%rd106, %rd105, %rd16;
	add.s64 	%rd122, %rd106, 2048;
	add.s32 	%r540, %r537, %r532;
$L__BB47_33:
	mul.wide.u32 	%rd111, %r540, 4;
	add.s64 	%rd107, %rd16, %rd111;
	// begin inline asm
	ld.global.nc.u32 %r391, [%rd107];
	// end inline asm
	add.s32 	%r395, %r391, %r543;
	add.s64 	%rd108, %rd122, -1024;
	// begin inline asm
	ld.global.nc.u32 %r392, [%rd108];
	// end inline asm
	add.s32 	%r396, %r392, %r395;
	// begin inline asm
	ld.global.nc.u32 %r393, [%rd122];
	// end inline asm
	add.s32 	%r397, %r393, %r396;
	add.s64 	%rd110, %rd122, 1024;
	// begin inline asm
	ld.global.nc.u32 %r394, [%rd110];
	// end inline asm
	add.s32 	%r543, %r394, %r397;
	add.s32 	%r537, %r537, 1024;
	add.s64 	%rd122, %rd122, 4096;
	add.s32 	%r540, %r540, 1024;
	setp.lt.s32 	%p48, %r537, %r35;
	@%p48 bra 	$L__BB47_33;
$L__BB47_34:
	// begin inline asm
	mov.u32 %r398, %laneid;
	// end inline asm
	mov.b32 	%r399, -1;
	redux.sync.add.s32 %r570, %r543, %r399;
	setp.ne.s32 	%p49, %r398, 0;
	@%p49 bra 	$L__BB47_36;
	shr.u32 	%r400, %r26, 3;
	and.b32  	%r401, %r400, 124;
	mov.u32 	%r402, _ZZN3cub18CUB_300001_SM_10006detail6reduce28DeviceReduceSingleTileKernelINS2_10policy_hubIijN4cuda3std3__44plusIvEEE10Policy1000EPiSC_iS9_iiNS7_10__identityEEEvT0_T1_T2_T3_T4_T6_E12temp_storage;
	add.s32 	%r403, %r402, %r401;
	st.shared.u32 	[%r403+8], %r570;
$L__BB47_36:
	bar.sync 	0;
	setp.ne.s32 	%p50, %r26, 0;
	@%p50 bra 	$L__BB47_72;
	ld.shared.u32 	%r404, [_ZZN3cub18CUB_300001_SM_10006detail6reduce28DeviceReduceSingleTileKernelINS2_10policy_hubIijN4cuda3std3__44plusIvEEE10Policy1000EPiSC_iS9_iiNS7_10__identityEEEvT0_T1_T2_T3_T4_T6_E12temp_storage+12];
	add.s32 	%r405, %r404, %r570;
	ld.shared.u32 	%r406, [_ZZN3cub18CUB_300001_SM_10006detail6reduce28DeviceReduceSingleTileKernelINS2_10policy_hubIijN4cuda3std3__44plusIvEEE10Policy1000EPiSC_iS9_iiNS7_10__identityEEEvT0_T1_T2_T3_T4_T6_E12temp_storage+16];
	add.s32 	%r407, %r405, %r406;
	ld.shared.u32 	%r408, [_ZZN3cub18CUB_300001_SM_10006detail6reduce28DeviceReduceSingleTileKernelINS2_10policy_hubIijN4cuda3std3__44plusIvEEE10Policy1000EPiSC_iS9_iiNS7_10__identityEEEvT0_T1_T2_T3_T4_T6_E12temp_storage+20];
	add.s32 	%r409, %r407, %r408;
	ld.shared.u32 	%r410, [_ZZN3cub18CUB_300001_SM_10006detail6reduce28DeviceReduceSingleTileKernelINS2_10policy_hubIijN4cuda3std3__44plusIvEEE10Policy1000EPiSC_iS9_iiNS7_10__identityEEEvT0_T1_T2_T3_T4_T6_E12temp_storage+24];
	add.s32 	%r411, %r409, %r410;
	ld.shared.u32 	%r412, [_ZZN3cub18CUB_300001_SM_10006detail6reduce28DeviceReduceSingleTileKernelINS2_10policy_hubIijN4cuda3std3__44plusIvEEE10Policy1000EPiSC_iS9_iiNS7_10__identityEEEvT0_T1_T2_T3_T4_T6_E12temp_storage+28];
	add.s32 	%r413, %r411, %r412;
	ld.shared.u32 	%r414, [_ZZN3cub18CUB_300001_SM_10006detail6reduce28DeviceReduceSingleTileKernelINS2_10policy_hubIijN4cuda3std3__44plusIvEEE10Policy1000EPiSC_iS9_iiNS7_10__identityEEEvT0_T1_T2_T3_T4_T6_E12temp_storage+32];
	add.s32 	%r415, %r413, %r414;
	ld.shared.u32 	%r416, [_ZZN3cub18CUB_300001_SM_10006detail6reduce28DeviceReduceSingleTileKernelINS2_10policy_hubIijN4cuda3std3__44plusIvEEE10Policy1000EPiSC_iS9_iiNS7_10__identityEEEvT0_T1_T2_T3_T4_T6_E12temp_storage+36];
	add.s32 	%r570, %r415, %r416;
	bra.uni 	$L__BB47_72;
$L__BB47_38:
	setp.gt.s32 	%p3, %r120, 4095;
	@%p3 bra 	$L__BB47_56;
	mov.u32 	%r60, %tid.x;
	setp.ge.s32 	%p15, %r60, %r120;
	mov.b32 	%r554, 0;
	mov.u32 	%r549, %r60;
	@%p15 bra 	$L__BB47_41;
	mul.wide.u32 	%rd66, %r60, 4;
	add.s64 	%rd65, %rd16, %rd66;
	// begin inline asm
	ld.global.nc.u32 %r554, [%rd65];
	// end inline asm
	add.s32 	%r549, %r60, 256;
$L__BB47_41:
	setp.ge.s32 	%p16, %r549, %r120;
	@%p16 bra 	$L__BB47_47;
	not.b32 	%r223, %r549;
	add.s32 	%r65, %r120, %r223;
	and.b32  	%r224, %r65, 768;
	setp.eq.s32 	%p17, %r224, 768;
	@%p17 bra 	$L__BB47_45;
	mul.wide.u32 	%rd67, %r549, 4;
	add.s64 	%rd123, %rd16, %rd67;
	shr.u32 	%r225, %r65, 8;
	add.s32 	%r226, %r225, 1;
	and.b32  	%r227, %r226, 3;
	neg.s32 	%r546, %r227;
$L__BB47_44:
	.pragma "nounroll";
	// begin inline asm
	ld.global.nc.u32 %r228, [%rd123];
	// end inline asm
	add.s32 	%r554, %r228, %r554;
	add.s32 	%r549, %r549, 256;
	add.s64 	%rd123, %rd123, 1024;
	add.s32 	%r546, %r546, 1;
	setp.ne.s32 	%p18, %r546, 0;
	@%p18 bra 	$L__BB47_44;
$L__BB47_45:
	setp.lt.u32 	%p19, %r65, 768;
	@%p19 bra 	$L__BB47_47;
$L__BB47_46:
	mul.wide.s32 	%rd73, %r549, 4;
	add.s64 	%rd69, %rd16, %rd73;
	// begin inline asm
	ld.global.nc.u32 %r229, [%rd69];
	// end inline asm
	add.s32 	%r233, %r229, %r554;
	add.s64 	%rd70, %rd69, 1024;
	// begin inline asm
	ld.global.nc.u32 %r230, [%rd70];
	// end inline asm
	add.s32 	%r234, %r230, %r233;
	add.s64 	%rd71, %rd69, 2048;
	// begin inline asm
	ld.global.nc.u32 %r231, [%rd71];
	// end inline asm
	add.s32 	%r235, %r231, %r234;
	add.s64 	%rd72, %rd69, 3072;
	// begin inline asm
	ld.global.nc.u32 %r232, [%rd72];
	// end inline asm
	add.s32 	%r554, %r232, %r235;
	add.s32 	%r549, %r549, 1024;
	setp.lt.s32 	%p20, %r549, %r120;
	@%p20 bra 	$L__BB47_46;
$L__BB47_47:
	setp.lt.s32 	%p21, %r120, 256;
	@%p21 bra 	$L__BB47_52;
	// begin inline asm
	mov.u32 %r299, %laneid;
	// end inline asm
	mov.b32 	%r300, -1;
	redux.sync.add.s32 %r570, %r554, %r300;
	setp.ne.s32 	%p37, %r299, 0;
	@%p37 bra 	$L__BB47_50;
	shr.u32 	%r301, %r60, 3;
	and.b32  	%r302, %r301, 124;
	mov.u32 	%r303, _ZZN3cub18CUB_300001_SM_10006detail6reduce28DeviceReduceSingleTileKernelINS2_10policy_hubIijN4cuda3std3__44plusIvEEE10Policy1000EPiSC_iS9_iiNS7_10__identityEEEvT0_T1_T2_T3_T4_T6_E12temp_storage;
	add.s32 	%r304, %r303, %r302;
	st.shared.u32 	[%r304+8], %r570;
$L__BB47_50:
	bar.sync 	0;
	setp.ne.s32 	%p38, %r60, 0;
	@%p38 bra 	$L__BB47_72;
	ld.shared.u32 	%r305, [_ZZN3cub18CUB_300001_SM_10006detail6reduce28DeviceReduceSingleTileKernelINS2_10policy_hubIijN4cuda3std3__44plusIvEEE10Policy1000EPiSC_iS9_iiNS7_10__identityEEEvT0_T1_T2_T3_T4_T6_E12temp_storage+12];
	add.s32 	%r306, %r305, %r570;
	ld.shared.u32 	%r307, [_ZZN3cub18CUB_300001_SM_10006detail6reduce28DeviceReduceSingleTileKernelINS2_10policy_hubIijN4cuda3std3__44plusIvEEE10Policy1000EPiSC_iS9_iiNS7_10__identityEEEvT0_T1_T2_T3_T4_T6_E12temp_storage+16];
	add.s32 	%r308, %r306, %r307;
	ld.shared.u32 	%r309, [_ZZN3cub18CUB_300001_SM_10006detail6reduce28DeviceReduceSingleTileKernelINS2_10policy_hubIijN4cuda3std3__44plusIvEEE10Policy1000EPiSC_iS9_iiNS7_10__identityEEEvT0_T1_T2_T3_T4_T6_E12temp_storage+20];
	add.s32 	%r310, %r308, %r309;
	ld.shared.u32 	%r311, [_ZZN3cub18CUB_300001_SM_10006detail6reduce28DeviceReduceSingleTileKernelINS2_10policy_hubIijN4cuda3std3__44plusIvEEE10Policy1000EPiSC_iS9_iiNS7_10__identityEEEvT0_T1_T2_T3_T4_T6_E12temp_storage+24];
	add.s32 	%r312, %r310, %r311;
	ld.shared.u32 	%r313, [_ZZN3cub18CUB_300001_SM_10006detail6reduce28DeviceReduceSingleTileKernelINS2_10policy_hubIijN4cuda3std3__44plusIvEEE10Policy1000EPiSC_iS9_iiNS7_10__identityEEEvT0_T1_T2_T3_T4_T6_E12temp_storage+28];
	add.s32 	%r314, %r312, %r313;
	ld.shared.u32 	%r315, [_ZZN3cub18CUB_300001_SM_10006detail6reduce28DeviceReduceSingleTileKernelINS2_10policy_hubIijN4cuda3std3__44plusIvEEE10Policy1000EPiSC_iS9_iiNS7_10__identityEEEvT0_T1_T2_T3_T4_T6_E12temp_storage+32];
	add.s32 	%r316, %r314, %r315;
	ld.shared.u32 	%r317, [_ZZN3cub18CUB_300001_SM_10006detail6reduce28DeviceReduceSingleTileKernelINS2_10policy_hubIijN4cuda3std3__44plusIvEEE10Policy1000EPiSC_iS9_iiNS7_10__identityEEEvT0_T1_T2_T3_T4_T6_E12temp_storage+36];
	add.s32 	%r570, %r316, %r317;
	bra.uni 	$L__BB47_72;
$L__BB47_52:
	// begin inline asm
	mov.u32 %r236, %laneid;
	// end inline asm
	and.b32  	%r262, %r60, 992;
	add.s32 	%r263, %r262, 32;
	setp.gt.s32 	%p22, %r263, %r120;
	not.b32 	%r264, %r262;
	add.s32 	%r265, %r120, %r264;
	selp.b32 	%r260, %r265, 31, %p22;
	mov.b32 	%r239, 1;
	mov.b32 	%r261, -1;
	// begin inline asm
	shfl.sync.down.b32 %r237, %r554, %r239, %r260, %r261;
	// end inline asm
	setp.lt.s32 	%p23, %r236, %r260;
	selp.b32 	%r266, %r237, 0, %p23;
	add.s32 	%r243, %r266, %r554;
	mov.b32 	%r244, 2;
	// begin inline asm
	shfl.sync.down.b32 %r242, %r243, %r244, %r260, %r261;
	// end inline asm
	add.s32 	%r267, %r236, 2;
	setp.gt.s32 	%p24, %r267, %r260;
	selp.b32 	%r268, 0, %r242, %p24;
	add.s32 	%r248, %r243, %r268;
	mov.b32 	%r249, 4;
	// begin inline asm
	shfl.sync.down.b32 %r247, %r248, %r249, %r260, %r261;
	// end inline asm
	add.s32 	%r269, %r236, 4;
	setp.gt.s32 	%p25, %r269, %r260;
	selp.b32 	%r270, 0, %r247, %p25;
	add.s32 	%r253, %r248, %r270;
	mov.b32 	%r254, 8;
	// begin inline asm
	shfl.sync.down.b32 %r252, %r253, %r254, %r260, %r261;
	// end inline asm
	add.s32 	%r271, %r236, 8;
	setp.gt.s32 	%p26, %r271, %r260;
	selp.b32 	%r272, 0, %r252, %p26;
	add.s32 	%r258, %r253, %r272;
	mov.b32 	%r259, 16;
	// begin inline asm
	shfl.sync.down.b32 %r257, %r258, %r259, %r260, %r261;
	// end inline asm
	add.s32 	%r273, %r236, 16;
	setp.gt.s32 	%p27, %r273, %r260;
	selp.b32 	%r274, 0, %r257, %p27;
	add.s32 	%r570, %r258, %r274;
	setp.ne.s32 	%p28, %r236, 0;
	@%p28 bra 	$L__BB47_54;
	shr.u32 	%r275, %r60, 3;
	and.b32  	%r276, %r275, 124;
	mov.u32 	%r277, _ZZN3cub18CUB_300001_SM_10006detail6reduce28DeviceReduceSingleTileKernelINS2_10policy_hubIijN4cuda3std3__44plusIvEEE10Policy1000EPiSC_iS9_iiNS7_10__identityEEEvT0_T1_T2_T3_T4_T6_E12temp_storage;
	add.s32 	%r278, %r277, %r276;
	st.shared.u32 	[%r278+8], %r570;
$L__BB47_54:
	bar.sync 	0;
	setp.ne.s32 	%p29, %r60, 0;
	@%p29 bra 	$L__BB47_72;
	setp.gt.s32 	%p30, %r120, 32;
	ld.shared.u32 	%r279, [_ZZN3cub18CUB_300001_SM_10006detail6reduce28DeviceReduceSingleTileKernelINS2_10policy_hubIijN4cuda3std3__44plusIvEEE10Policy1000EPiSC_iS9_iiNS7_10__identityEEEvT0_T1_T2_T3_T4_T6_E12temp_storage+12];
	selp.b32 	%r280, %r279, 0, %p30;
	add.s32 	%r281, %r280, %r570;
	setp.gt.s32 	%p31, %r120, 64;
	ld.shared.u32 	%r282, [_ZZN3cub18CUB_300001_SM_10006detail6reduce28DeviceReduceSingleTileKernelINS2_10policy_hubIijN4cuda3std3__44plusIvEEE10Policy1000EPiSC_iS9_iiNS7_10__identityEEEvT0_T1_T2_T3_T4_T6_E12temp_storage+16];
	selp.b32 	%r283, %r282, 0, %p31;
	add.s32 	%r284, %r281, %r283;
	setp.gt.s32 	%p32, %r120, 96;
	ld.shared.u32 	%r285, [_ZZN3cub18CUB_300001_SM_10006detail6reduce28DeviceReduceSingleTileKernelINS2_10policy_hubIijN4cuda3std3__44plusIvEEE10Policy1000EPiSC_iS9_iiNS7_10__identityEEEvT0_T1_T2_T3_T4_T6_E12temp_storage+20];
	selp.b32 	%r286, %r285, 0, %p32;
	add.s32 	%r287, %r284, %r286;
	setp.gt.s32 	%p33, %r120, 128;
	ld.shared.u32 	%r288, [_ZZN3cub18CUB_300001_SM_10006detail6reduce28DeviceReduceSingleTileKernelINS2_10policy_hubIijN4cuda3std3__44plusIvEEE10Policy1000EPiSC_iS9_iiNS7_10__identityEEEvT0_T1_T2_T3_T4_T6_E12temp_storage+24];
	selp.b32 	%r289, %r288, 0, %p33;
	add.s32 	%r290, %r287, %r289;
	setp.gt.s32 	%p34, %r120, 160;
	ld.shared.u32 	%r291, [_ZZN3cub18CUB_300001_SM_10006detail6reduce28DeviceReduceSingleTileKernelINS2_10policy_hubIijN4cuda3std3__44plusIvEEE10Policy1000EPiSC_iS9_iiNS7_10__identityEEEvT0_T1_T2_T3_T4_T6_E12temp_storage+28];
	selp.b32 	%r292, %r291, 0, %p34;
	add.s32 	%r293, %r290, %r292;
	setp.gt.s32 	%p35, %r120, 192;
	ld.shared.u32 	%r294, [_ZZN3cub18CUB_300001_SM_10006detail6reduce28DeviceReduceSingleTileKernelINS2_10policy_hubIijN4cuda3std3__44plusIvEEE10Policy1000EPiSC_iS9_iiNS7_10__identityEEEvT0_T1_T2_T3_T4_T6_E12temp_storage+32];
	selp.b32 	%r295, %r294, 0, %p35;
	add.s32 	%r296, %r293, %r295;
	setp.gt.s32 	%p36, %r120, 224;
	ld.shared.u32 	%r297, [_ZZN3cub18CUB_300001_SM_10006detail6reduce28DeviceReduceSingleTileKernelINS2_10policy_hubIijN4cuda3std3__44plusIvEEE10Policy1000EPiSC_iS9_iiNS7_10__identityEEEvT0_T1_T2_T3_T4_T6_E12temp_storage+36];
	selp.b32 	%r298, %r297, 0, %p36;
	add.s32 	%r570, %r296, %r298;
	bra.uni 	$L__BB47_72;
$L__BB47_56:
	mov.u32 	%r85, %tid.x;
	mul.wide.u32 	%rd35, %r85, 4;
	add.s64 	%rd19, %rd16, %rd35;
	// begin inline asm
	ld.global.nc.u32 %r122, [%rd19];
	// end inline asm
	add.s64 	%rd20, %rd19, 1024;
	// begin inline asm
	ld.global.nc.u32 %r123, [%rd20];
	// end inline asm
	add.s64 	%rd21, %rd19, 2048;
	// begin inline asm
	ld.global.nc.u32 %r124, [%rd21];
	// end inline asm
	add.s64 	%rd22, %rd19, 3072;
	// begin inline asm
	ld.global.nc.u32 %r125, [%rd22];
	// end inline asm
	add.s64 	%rd23, %rd19, 4096;
	// begin inline asm
	ld.global.nc.u32 %r126, [%rd23];
	// end inline asm
	add.s64 	%rd24, %rd19, 5120;
	// begin inline asm
	ld.global.nc.u32 %r127, [%rd24];
	// end inline asm
	add.s64 	%rd25, %rd19, 6144;
	// begin inline asm
	ld.global.nc.u32 %r128, [%rd25];
	// end inline asm
	add.s64 	%rd26, %rd19, 7168;
	// begin inline asm
	ld.global.nc.u32 %r129, [%rd26];
	// end inline asm
	add.s64 	%rd27, %rd19, 8192;
	// begin inline asm
	ld.global.nc.u32 %r130, [%rd27];
	// end inline asm
	add.s64 	%rd28, %rd19, 9216;
	// begin inline asm
	ld.global.nc.u32 %r131, [%rd28];
	// end inline asm
	add.s64 	%rd29, %rd19, 10240;
	// begin inline asm
	ld.global.nc.u32 %r132, [%rd29];
	// end inline asm
	add.s64 	%rd30, %rd19, 11264;
	// begin inline asm
	ld.global.nc.u32 %r133, [%rd30];
	// end inline asm
	add.s64 	%rd31, %rd19, 12288;
	// begin inline asm
	ld.global.nc.u32 %r134, [%rd31];
	// end inline asm
	add.s64 	%rd32, %rd19, 13312;
	// begin inline asm
	ld.global.nc.u32 %r135, [%rd32];
	// end inline asm
	add.s64 	%rd33, %rd19, 14336;
	// begin inline asm
	ld.global.nc.u32 %r136, [%rd33];
	// end inline asm
	add.s64 	%rd34, %rd19, 15360;
	// begin inline asm
	ld.global.nc.u32 %r137, [%rd34];
	// end inline asm
	add.s32 	%r139, %r123, %r122;
	add.s32 	%r140, %r124, %r139;
	add.s32 	%r141, %r125, %r140;
	add.s32 	%r142, %r126, %r141;
	add.s32 	%r143, %r127, %r142;
	add.s32 	%r144, %r128, %r143;
	add.s32 	%r145, %r129, %r144;
	add.s32 	%r146, %r130, %r145;
	add.s32 	%r147, %r131, %r146;
	add.s32 	%r148, %r132, %r147;
	add.s32 	%r149, %r133, %r148;
	add.s32 	%r150, %r134, %r149;
	add.s32 	%r151, %r135, %r150;
	add.s32 	%r152, %r136, %r151;
	add.s32 	%r569, %r137, %r152;
	setp.lt.u32 	%p4, %r120, 8192;
	mov.b32 	%r558, 4096;
	@%p4 bra 	$L__BB47_60;
	add.s32 	%r87, %r120, -4096;
	mov.b32 	%r558, 4096;
$L__BB47_58:
	mul.wide.s32 	%rd52, %r558, 4;
	add.s64 	%rd36, %rd19, %rd52;
	// begin inline asm
	ld.global.nc.u32 %r154, [%rd36];
	// end inline asm
	add.s64 	%rd37, %rd36, 1024;
	// begin inline asm
	ld.global.nc.u32 %r155, [%rd37];
	// end inline asm
	add.s64 	%rd38, %rd36, 2048;
	// begin inline asm
	ld.global.nc.u32 %r156, [%rd38];
	// end inline asm
	add.s64 	%rd39, %rd36, 3072;
	// begin inline asm
	ld.global.nc.u32 %r157, [%rd39];
	// end inline asm
	add.s64 	%rd40, %rd36, 4096;
	// begin inline asm
	ld.global.nc.u32 %r158, [%rd40];
	// end inline asm
	add.s64 	%rd41, %rd36, 5120;
	// begin inline asm
	ld.global.nc.u32 %r159, [%rd41];
	// end inline asm
	add.s64 	%rd42, %rd36, 6144;
	// begin inline asm
	ld.global.nc.u32 %r160, [%rd42];
	// end inline asm
	add.s64 	%rd43, %rd36, 7168;
	// begin inline asm
	ld.global.nc.u32 %r161, [%rd43];
	// end inline asm
	add.s64 	%rd44, %rd36, 8192;
	// begin inline asm
	ld.global.nc.u32 %r162, [%rd44];
	// end inline asm
	add.s64 	%rd45, %rd36, 9216;
	// begin inline asm
	ld.global.nc.u32 %r163, [%rd45];
	// end inline asm
	add.s64 	%rd46, %rd36, 10240;
	// begin inline asm
	ld.global.nc.u32 %r164, [%rd46];
	// end inline asm
	add.s64 	%rd47, %rd36, 11264;
	// begin inline asm
	ld.global.nc.u32 %r165, [%rd47];
	// end inline asm
	add.s64 	%rd48, %rd36, 12288;
	// begin inline asm
	ld.global.nc.u32 %r166, [%rd48];
	// end inline asm
	add.s64 	%rd49, %rd36, 13312;
	// begin inline asm
	ld.global.nc.u32 %r167, [%rd49];
	// end inline asm
	add.s64 	%rd50, %rd36, 14336;
	// begin inline asm
	ld.global.nc.u32 %r168, [%rd50];
	// end inline asm
	add.s64 	%rd51, %rd36, 15360;
	// begin inline asm
	ld.global.nc.u32 %r169, [%rd51];
	// end inline asm
	add.s32 	%r170, %r154, %r569;
	add.s32 	%r171, %r155, %r170;
	add.s32 	%r172, %r156, %r171;
	add.s32 	%r173, %r157, %r172;
	add.s32 	%r174, %r158, %r173;
	add.s32 	%r175, %r159, %r174;
	add.s32 	%r176, %r160, %r175;
	add.s32 	%r177, %r161, %r176;
	add.s32 	%r178, %r162, %r177;
	add.s32 	%r179, %r163, %r178;
	add.s32 	%r180, %r164, %r179;
	add.s32 	%r181, %r165, %r180;
	add.s32 	%r182, %r166, %r181;
	add.s32 	%r183, %r167, %r182;
	add.s32 	%r184, %r168, %r183;
	add.s32 	%r569, %r169, %r184;
	sub.s32 	%r185, %r120, %r558;
	setp.lt.s32 	%p5, %r185, 4096;
	@%p5 bra 	$L__BB47_68;
	add.s32 	%r558, %r558, 4096;
	setp.le.s32 	%p6, %r558, %r87;
	@%p6 bra 	$L__BB47_58;
$L__BB47_60:
	setp.le.s32 	%p7, %r120, %r558;
	@%p7 bra 	$L__BB47_68;
	sub.s32 	%r94, %r120, %r558;
	setp.ge.s32 	%p8, %r85, %r94;
	@%p8 bra 	$L__BB47_68;
	not.b32 	%r187, %r85;
	add.s32 	%r188, %r120, %r187;
	sub.s32 	%r95, %r188, %r558;
	and.b32  	%r189, %r95, 768;
	setp.eq.s32 	%p9, %r189, 768;
	mov.u32 	%r563, %r85;
	@%p9 bra 	$L__BB47_65;
	add.s32 	%r560, %r85, %r558;
	shr.u32 	%r190, %r95, 8;
	add.s32 	%r191, %r190, 1;
	and.b32  	%r192, %r191, 3;
	neg.s32 	%r559, %r192;
	mov.u32 	%r563, %r85;
$L__BB47_64:
	.pragma "nounroll";
	mul.wide.u32 	%rd54, %r560, 4;
	add.s64 	%rd53, %rd16, %rd54;
	// begin inline asm
	ld.global.nc.u32 %r193, [%rd53];
	// end inline asm
	add.s32 	%r569, %r193, %r569;
	add.s32 	%r563, %r563, 256;
	add.s32 	%r560, %r560, 256;
	add.s32 	%r559, %r559, 1;
	setp.ne.s32 	%p10, %r559, 0;
	@%p10 bra 	$L__BB47_64;
$L__BB47_65:
	setp.lt.u32 	%p11, %r95, 768;
	@%p11 bra 	$L__BB47_68;
	cvt.u64.u32 	%rd55, %r563;
	cvt.u64.u32 	%rd56, %r558;
	add.s64 	%rd57, %rd55, %rd56;
	shl.b64 	%rd58, %rd57, 2;
	add.s64 	%rd59, %rd58, %rd16;
	add.s64 	%rd124, %rd59, 2048;
	add.s32 	%r566, %r563, %r558;
$L__BB47_67:
	mul.wide.u32 	%rd64, %r566, 4;
	add.s64 	%rd60, %rd16, %rd64;
	// begin inline asm
	ld.global.nc.u32 %r194, [%rd60];
	// end inline asm
	add.s32 	%r198, %r194, %r569;
	add.s64 	%rd61, %rd124, -1024;
	// begin inline asm
	ld.global.nc.u32 %r195, [%rd61];
	// end inline asm
	add.s32 	%r199, %r195, %r198;
	// begin inline asm
	ld.global.nc.u32 %r196, [%rd124];
	// end inline asm
	add.s32 	%r200, %r196, %r199;
	add.s64 	%rd63, %rd124, 1024;
	// begin inline asm
	ld.global.nc.u32 %r197, [%rd63];
	// end inline asm
	add.s32 	%r569, %r197, %r200;
	add.s32 	%r563, %r563, 1024;
	add.s64 	%rd124, %rd124, 4096;
	add.s32 	%r566, %r566, 1024;
	setp.lt.s32 	%p12, %r563, %r94;
	@%p12 bra 	$L__BB47_67;
$L__BB47_68:
	// begin inline asm
	mov.u32 %r201, %laneid;
	// end inline asm
	mov.b32 	%r202, -1;
	redux.sync.add.s32 %r570, %r569, %r202;
	setp.ne.s32 	%p13, %r201, 0;
	@%p13 bra 	$L__BB47_70;
	shr.u32 	%r203, %r85, 3;
	and.b32  	%r204, %r203, 124;
	mov.u32 	%r205, _ZZN3cub18CUB_300001_SM_10006detail6reduce28DeviceReduceSingleTileKernelINS2_10policy_hubIijN4cuda3std3__44plusIvEEE10Policy1000EPiSC_iS9_iiNS7_10__identityEEEvT0_T1_T2_T3_T4_T6_E12temp_storage;
	add.s32 	%r206, %r205, %r204;
	st.shared.u32 	[%r206+8], %r570;
$L__BB47_70:
	bar.sync 	0;
	setp.ne.s32 	%p14, %r85, 0;
	@%p14 bra 	$L__BB47_72;
	ld.shared.u32 	%r207, [_ZZN3cub18CUB_300001_SM_10006detail6reduce28DeviceReduceSingleTileKernelINS2_10policy_hubIijN4cuda3std3__44plusIvEEE10Policy1000EPiSC_iS9_iiNS7_10__identityEEEvT0_T1_T2_T3_T4_T6_E12temp_storage+12];
	add.s32 	%r208, %r207, %r570;
	ld.shared.u32 	%r209, [_ZZN3cub18CUB_300001_SM_10006detail6reduce28DeviceReduceSingleTileKernelINS2_10policy_hubIijN4cuda3std3__44plusIvEEE10Policy1000EPiSC_iS9_iiNS7_10__identityEEEvT0_T1_T2_T3_T4_T6_E12temp_storage+16];
	add.s32 	%r210, %r208, %r209;
	ld.shared.u32 	%r211, [_ZZN3cub18CUB_300001_SM_10006detail6reduce28DeviceReduceSingleTileKernelINS2_10policy_hubIijN4cuda3std3__44plusIvEEE10Policy1000EPiSC_iS9_iiNS7_10__identityEEEvT0_T1_T2_T3_T4_T6_E12temp_storage+20];
	add.s32 	%r212, %r210, %r211;
	ld.shared.u32 	%r213, [_ZZN3cub18CUB_300001_SM_10006detail6reduce28DeviceReduceSingleTileKernelINS2_10policy_hubIijN4cuda3std3__44plusIvEEE10Policy1000EPiSC_iS9_iiNS7_10__identityEEEvT0_T1_T2_T3_T4_T6_E12temp_storage+24];
	add.s32 	%r214, %r212, %r213;
	ld.shared.u32 	%r215, [_ZZN3cub18CUB_300001_SM_10006detail6reduce28DeviceReduceSingleTileKernelINS2_10policy_hubIijN4cuda3std3__44plusIvEEE10Policy1000EPiSC_iS9_iiNS7_10__identityEEEvT0_T1_T2_T3_T4_T6_E12temp_storage+28];
	add.s32 	%r216, %r214, %r215;
	ld.shared.u32 	%r217, [_ZZN3cub18CUB_300001_SM_10006detail6reduce28DeviceReduceSingleTileKernelINS2_10policy_hubIijN4cuda3std3__44plusIvEEE10Policy1000EPiSC_iS9_iiNS7_10__identityEEEvT0_T1_T2_T3_T4_T6_E12temp_storage+32];
	add.s32 	%r218, %r216, %r217;
	ld.shared.u32 	%r219, [_ZZN3cub18CUB_300001_SM_10006detail6reduce28DeviceReduceSingleTileKernelINS2_10policy_hubIijN4cuda3std3__44plusIvEEE10Policy1000EPiSC_iS9_iiNS7_10__identityEEEvT0_T1_T2_T3_T4_T6_E12temp_storage+36];
	add.s32 	%r570, %r218, %r219;
$L__BB47_72:
	mov.u32 	%r515, %tid.x;
	setp.ne.s32 	%p75, %r515, 0;
	@%p75 bra 	$L__BB47_74;
	add.s32 	%r516, %r570, %r121;
	st.global.u32 	[%rd1], %r516;
$L__BB47_74:
	ret;

}
	// .globl	_ZN3cub18CUB_300001_SM_10006detail6reduce28DeviceReduceSingleTileKernelINS2_10policy_hubIijN4cuda3std3__44plusIvEEE10Policy1000EPiSC_jS9_iiNS7_10__identityEEEvT0_T1_T2_T3_T4_T6_
.visible .entry _ZN3cub18CUB_300001_SM_10006detail6reduce28DeviceReduceSingleTileKernelINS2_10policy_hubIijN4cuda3std3__44plusIvEEE10Policy1000EPiSC_jS9_iiNS7_10__identityEEEvT0_T1_T2_T3_T4_T6_(
	.param .u64 .ptr .align 1 _ZN3cub18CUB_300001_SM_10006detail6reduce28DeviceReduceSingleTileKernelINS2_10policy_hubIijN4cuda3std3__44plusIvEEE10Policy1000EPiSC_jS9_iiNS7_10__identityEEEvT0_T1_T2_T3_T4_T6__param_0,
	.param .u64 .ptr .align 1 _ZN3cub18CUB_300001_SM_10006detail6reduce28DeviceReduceSingleTileKernelINS2_10policy_hubIijN4cuda3std3__44plusIvEEE10Policy1000EPiSC_jS9_iiNS7_10__identityEEEvT0_T1_T2_T3_T4_T6__param_1,
	.param .u32 _ZN3cub18CUB_300001_SM_10006detail6reduce28DeviceReduceSingleTileKernelINS2_10policy_hubIijN4cuda3std3__44plusIvEEE10Policy1000EPiSC_jS9_iiNS7_10__identityEEEvT0_T1_T2_T3_T4_T6__param_2,
	.param .align 1 .b8 _ZN3cub18CUB_300001_SM_10006detail6reduce28DeviceReduceSingleTileKernelINS2_10policy_hubIijN4cuda3std3__44plusIvEEE10Policy1000EPiSC_jS9_iiNS7_10__identityEEEvT0_T1_T2_T3_T4_T6__param_3[1],
	.param .u32 _ZN3cub18CUB_300001_SM_10006detail6reduce28DeviceReduceSingleTileKernelINS2_10policy_hubIijN4cuda3std3__44plusIvEEE10Policy1000EPiSC_jS9_iiNS7_10__identityEEEvT0_T1_T2_T3_T4_T6__param_4,
	.param .align 1 .b8 _ZN3cub18CUB_300001_SM_10006detail6reduce28DeviceReduceSingleTileKernelINS2_10policy_hubIijN4cuda3std3__44plusIvEEE10Policy1000EPiSC_jS9_iiNS7_10__identityEEEvT0_T1_T2_T3_T4_T6__param_5[1]
)
.maxntid 256
.minnctapersm 1
{
	.reg .pred 	%p<77>;
	.reg .b32 	%r<583>;
	.reg .b64 	%rd<122>;
	// demoted variable
	.shared .align 4 .b8 _ZZN3cub18CUB_300001_SM_10006detail6reduce28DeviceReduceSingleTileKernelINS2_10policy_hubIijN4cuda3std3__44plusIvEEE10Policy1000EPiSC_jS9_iiNS7_10__identityEEEvT0_T1_T2_T3_T4_T6_E12temp_storage[44];
	ld.param.u64 	%rd15, [_ZN3cub18CUB_300001_SM_10006detail6reduce28DeviceReduceSingleTileKernelINS2_10policy_hubIijN4cuda3std3__44plusIvEEE10Policy1000EPiSC_jS9_iiNS7_10__identityEEEvT0_T1_T2_T3_T4_T6__param_0];
	ld.param.u64 	%rd16, [_ZN3cub18CUB_300001_SM_10006detail6reduce28DeviceReduceSingleTileKernelINS2_10policy_hubIijN4cuda3std3__44plusIvEEE10Policy1000EPiSC_jS9_iiNS7_10__identityEEEvT0_T1_T2_T3_T4_T6__param_1];
	ld.param.u32 	%r123, [_ZN3cub18CUB_300001_SM_10006detail6reduce28DeviceReduceSingleTileKernelINS2_10policy_hubIijN4cuda3std3__44plusIvEEE10Policy1000EPiSC_jS9_iiNS7_10__identityEEEvT0_T1_T2_T3_T4_T6__param_2];
	ld.param.u32 	%r124, [_ZN3cub18CUB_300001_SM_10006detail6reduce28DeviceReduceSingleTileKernelINS2_10policy_hubIijN4cuda3std3__44plusIvEEE10Policy1000EPiSC_jS9_iiNS7_10__identityEEEvT0_T1_T2_T3_T4_T6__param_4];
	cvta.to.global.u64 	%rd1, %rd16;
	setp.ne.s32 	%p1, %r123, 0;
	@%p1 bra 	$L__BB48_3;
	mov.u32 	%r529, %tid.x;
	setp.ne.s32 	%p76, %r529, 0;
	@%p76 bra 	$L__BB48_76;
	st.global.u32 	[%rd1], %r124;
	bra.uni 	$L__BB48_76;
$L__BB48_3:
	and.b64  	%rd17, %rd15, 15;
	setp.ne.s64 	%p2, %rd17, 0;
	@%p2 bra 	$L__BB48_39;
	setp.gt.u32 	%p39, %r123, 4095;
	@%p39 bra 	$L__BB48_23;
	mov.u32 	%r1, %tid.x;
	setp.ge.u32 	%p51, %r1, %r123;
	mov.b32 	%r540, 0;
	mov.u32 	%r535, %r1;
	@%p51 bra 	$L__BB48_7;
	mul.wide.u32 	%rd110, %r1, 4;
	add.s64 	%rd109, %rd15, %rd110;
	// begin inline asm
	ld.global.nc.u32 %r540, [%rd109];
	// end inline asm
	add.s32 	%r535, %r1, 256;
$L__BB48_7:
	setp.ge.u32 	%p52, %r535, %r123;
	@%p52 bra 	$L__BB48_14;
	not.b32 	%r432, %r535;
	add.s32 	%r6, %r123, %r432;
	and.b32  	%r433, %r6, 768;
	setp.eq.s32 	%p53, %r433, 768;
	@%p53 bra 	$L__BB48_11;
	mul.wide.u32 	%rd111, %r535, 4;
	add.s64 	%rd118, %rd15, %rd111;
	shr.u32 	%r434, %r6, 8;
	add.s32 	%r435, %r434, 1;
	and.b32  	%r436, %r435, 3;
	neg.s32 	%r532, %r436;
$L__BB48_10:
	.pragma "nounroll";
	// begin inline asm
	ld.global.nc.u32 %r437, [%rd118];
	// end inline asm
	add.s32 	%r540, %r437, %r540;
	add.s32 	%r535, %r535, 256;
	add.s64 	%rd118, %rd118, 1024;
	add.s32 	%r532, %r532, 1;
	setp.ne.s32 	%p54, %r532, 0;
	@%p54 bra 	$L__BB48_10;
$L__BB48_11:
	setp.lt.u32 	%p55, %r6, 768;
	@%p55 bra 	$L__BB48_14;
	mul.wide.u32 	%rd113, %r535, 4;
	add.s64 	%rd119, %rd15, %rd113;
$L__BB48_13:
	// begin inline asm
	ld.global.nc.u32 %r438, [%rd119];
	// end inline asm
	add.s32 	%r442, %r438, %r540;
	add.s64 	%rd115, %rd119, 1024;
	// begin inline asm
	ld.global.nc.u32 %r439, [%rd115];
	// end inline asm
	add.s32 	%r443, %r439, %r442;
	add.s64 	%rd116, %rd119, 2048;
	// begin inline asm
	ld.global.nc.u32 %r440, [%rd116];
	// end inline asm
	add.s32 	%r444, %r440, %r443;
	add.s64 	%rd117, %rd119, 3072;
	// begin inline asm
	ld.global.nc.u32 %r441, [%rd117];
	// end inline asm
	add.s32 	%r540, %r441, %r444;
	add.s32 	%r535, %r535, 1024;
	add.s64 	%rd119, %rd119, 4096;
	setp.lt.s32 	%p56, %r535, %r123;
	@%p56 bra 	$L__BB48_13;
$L__BB48_14:
	setp.lt.u32 	%p57, %r123, 256;
	@%p57 bra 	$L__BB48_19;
	// begin inline asm
	mov.u32 %r508, %laneid;
	// end inline asm
	mov.b32 	%r509, -1;
	redux.sync.add.s32 %r582, %r540, %r509;
	setp.ne.s32 	%p73, %r508, 0;
	@%p73 bra 	$L__BB48_17;
	shr.u32 	%r510, %r1, 3;
	and.b32  	%r511, %r510, 124;
	mov.u32 	%r512, _ZZN3cub18CUB_300001_SM_10006detail6reduce28DeviceReduceSingleTileKernelINS2_10policy_hubIijN4cuda3std3__44plusIvEEE10Policy1000EPiSC_jS9_iiNS7_10__identityEEEvT0_T1_T2_T3_T4_T6_E12temp_storage;
	add.s32 	%r513, %r512, %r511;
	st.shared.u32 	[%r513+8], %r582;
$L__BB48_17:
	bar.sync 	0;
	setp.ne.s32 	%p74, %r1, 0;
	@%p74 bra 	$L__BB48_74;
	ld.shared.u32 	%r514, [_ZZN3cub18CUB_300001_SM_10006detail6reduce28DeviceReduceSingleTileKernelINS2_10policy_hubIijN4cuda3std3__44plusIvEEE10Policy1000EPiSC_jS9_iiNS7_10__identityEEEvT0_T1_T2_T3_T4_T6_E12temp_storage+12];
	add.s32 	%r515, %r514, %r582;
	ld.shared.u32 	%r516, [_ZZN3cub18CUB_300001_SM_10006detail6reduce28DeviceReduceSingleTileKernelINS2_10policy_hubIijN4cuda3std3__44plusIvEEE10Policy1000EPiSC_jS9_iiNS7_10__identityEEEvT0_T1_T2_T3_T4_T6_E12temp_storage+16];
	add.s32 	%r517, %r515, %r516;
	ld.shared.u32 	%r518, [_ZZN3cub18CUB_300001_SM_10006detail6reduce28DeviceReduceSingleTileKernelINS2_10policy_hubIijN4cuda3std3__44plusIvEEE10Policy1000EPiSC_jS9_iiNS7_10__identityEEEvT0_T1_T2_T3_T4_T6_E12temp_storage+20];
	add.s32 	%r519, %r517, %r518;
	ld.shared.u32 	%r520, [_ZZN3cub18CUB_300001_SM_10006detail6reduce28DeviceReduceSingleTileKernelINS2_10policy_hubIijN4cuda3std3__44plusIvEEE10Policy1000EPiSC_jS9_iiNS7_10__identityEEEvT0_T1_T2_T3_T4_T6_E12temp_storage+24];
	add.s32 	%r521, %r519, %r520;
	ld.shared.u32 	%r522, [_ZZN3cub18CUB_300001_SM_10006detail6reduce28DeviceReduceSingleTileKernelINS2_10policy_hubIijN4cuda3std3__44plusIvEEE10Policy1000EPiSC_jS9_iiNS7_10__identityEEEvT0_T1_T2_T3_T4_T6_E12temp_storage+28];
	add.s32 	%r523, %r521, %r522;
	ld.shared.u32 	%r524, [_ZZN3cub18CUB_300001_SM_10006detail6reduce28DeviceReduceSingleTileKernelINS2_10policy_hubIijN4cuda3std3__44plusIvEEE10Policy1000EPiSC_jS9_iiNS7_10__identityEEEvT0_T1_T2_T3_T4_T6_E12temp_storage+32];
	add.s32 	%r525, %r523, %r524;
	ld.shared.u32 	%r526, [_ZZN3cub18CUB_300001_SM_10006detail6reduce28DeviceReduceSingleTileKernelINS2_10policy_hubIijN4cuda3std3__44plusIvEEE10Policy1000EPiSC_jS9_iiNS7_10__identityEEEvT0_T1_T2_T3_T4_T6_E12temp_storage+36];
	add.s32 	%r582, %r525, %r526;
	bra.uni 	$L__BB48_74;
$L__BB48_19:
	// begin inline asm
	mov.u32 %r445, %laneid;
	// end inline asm
	and.b32  	%r471, %r1, 992;
	add.s32 	%r472, %r471, 32;
	setp.gt.u32 	%p58, %r472, %r123;
	not.b32 	%r473, %r471;
	add.s32 	%r474, %r123, %r473;
	selp.b32 	%r469, %r474, 31, %p58;
	mov.b32 	%r448, 1;
	mov.b32 	%r470, -1;
	// begin inline asm
	shfl.sync.down.b32 %r446, %r540, %r448, %r469, %r470;
	// end inline asm
	setp.lt.s32 	%p59, %r445, %r469;
	selp.b32 	%r475, %r446, 0, %p59;
	add.s32 	%r452, %r475, %r540;
	mov.b32 	%r453, 2;
	// begin inline asm
	shfl.sync.down.b32 %r451, %r452, %r453, %r469, %r470;
	// end inline asm
	add.s32 	%r476, %r445, 2;
	setp.gt.s32 	%p60, %r476, %r469;
	selp.b32 	%r477, 0, %r451, %p60;
	add.s32 	%r457, %r452, %r477;
	mov.b32 	%r458, 4;
	// begin inline asm
	shfl.sync.down.b32 %r456, %r457, %r458, %r469, %r470;
	// end inline asm
	add.s32 	%r478, %r445, 4;
	setp.gt.s32 	%p61, %r478, %r469;
	selp.b32 	%r479, 0, %r456, %p61;
	add.s32 	%r462, %r457, %r479;
	mov.b32 	%r463, 8;
	// begin inline asm
	shfl.sync.down.b32 %r461, %r462, %r463, %r469, %r470;
	// end inline asm
	add.s32 	%r480, %r445, 8;
	setp.gt.s32 	%p62, %r480, %r469;
	selp.b32 	%r481, 0, %r461, %p62;
	add.s32 	%r467, %r462, %r481;
	mov.b32 	%r468, 16;
	// begin inline asm
	shfl.sync.down.b32 %r466, %r467, %r468, %r469, %r470;
	// end inline asm
	add.s32 	%r482, %r445, 16;
	setp.gt.s32 	%p63, %r482, %r469;
	selp.b32 	%r483, 0, %r466, %p63;
	add.s32 	%r582, %r467, %r483;
	setp.ne.s32 	%p64, %r445, 0;
	@%p64 bra 	$L__BB48_21;
	shr.u32 	%r484, %r1, 3;
	and.b32  	%r485, %r484, 124;
	mov.u32 	%r486, _ZZN3cub18CUB_300001_SM_10006detail6reduce28DeviceReduceSingleTileKernelINS2_10policy_hubIijN4cuda3std3__44plusIvEEE10Policy1000EPiSC_jS9_iiNS7_10__identityEEEvT0_T1_T2_T3_T4_T6_E12temp_storage;
	add.s32 	%r487, %r486, %r485;
	st.shared.u32 	[%r487+8], %r582;
$L__BB48_21:
	bar.sync 	0;
	setp.ne.s32 	%p65, %r1, 0;
	@%p65 bra 	$L__BB48_74;
	setp.gt.u32 	%p66, %r123, 32;
	ld.shared.u32 	%r488, [_ZZN3cub18CUB_300001_SM_10006detail6reduce28DeviceReduceSingleTileKernelINS2_10policy_hubIijN4cuda3std3__44plusIvEEE10Policy1000EPiSC_jS9_iiNS7_10__identityEEEvT0_T1_T2_T3_T4_T6_E12temp_storage+12];
	selp.b32 	%r489, %r488, 0, %p66;
	add.s32 	%r490, %r489, %r582;
	setp.gt.u32 	%p67, %r123, 64;
	ld.shared.u32 	%r491, [_ZZN3cub18CUB_300001_SM_10006detail6reduce28DeviceReduceSingleTileKernelINS2_10policy_hubIijN4cuda3std3__44plusIvEEE10Policy1000EPiSC_jS9_iiNS7_10__identityEEEvT0_T1_T2_T3_T4_T6_E12temp_storage+16];
	selp.b32 	%r492, %r491, 0, %p67;
	add.s32 	%r493, %r490, %r492;
	setp.gt.u32 	%p68, %r123, 96;
	ld.shared.u32 	%r494, [_ZZN3cub18CUB_300001_SM_10006detail6reduce28DeviceReduceSingleTileKernelINS2_10policy_hubIijN4cuda3std3__44plusIvEEE10Policy1000EPiSC_jS9_iiNS7_10__identityEEEvT0_T1_T2_T3_T4_T6_E12temp_storage+20];
	selp.b32 	%r495, %r494, 0, %p68;
	add.s32 	%r496, %r493, %r495;
	setp.gt.u32 	%p69, %r123, 128;
	ld.shared.u32 	%r497, [_ZZN3cub18CUB_300001_SM_10006detail6reduce28DeviceReduceSingleTileKernelINS2_10policy_hubIijN4cuda3std3__44plusIvEEE10Policy1000EPiSC_jS9_iiNS7_10__identityEEEvT0_T1_T2_T3_T4_T6_E12temp_storage+24];
	selp.b32 	%r498, %r497, 0, %p69;
	add.s32 	%r499, %r496, %r498;
	setp.gt.u32 	%p70, %r123, 160;
	ld.shared.u32 	%r500, [_ZZN3cub18CUB_300001_SM_10006detail6reduce28DeviceReduceSingleTileKernelINS2_10policy_hubIijN4cuda3std3__44plusIvEEE10Policy1000EPiSC_jS9_iiNS7_10__identityEEEvT0_T1_T2_T3_T4_T6_E12temp_storage+28];
	selp.b32 	%r501, %r500, 0, %p70;
	add.s32 	%r502, %r499, %r501;
	setp.gt.u32 	%p71, %r123, 192;
	ld.shared.u32 	%r503, [_ZZN3cub18CUB_300001_SM_10006detail6reduce28DeviceReduceSingleTileKernelINS2_10policy_hubIijN4cuda3std3__44plusIvEEE10Policy1000EPiSC_jS9_iiNS7_10__identityEEEvT0_T1_T2_T3_T4_T6_E12temp_storage+32];
	selp.b32 	%r504, %r503, 0, %p71;
	add.s32 	%r505, %r502, %r504;
	setp.gt.u32 	%p72, %r123, 224;
	ld.shared.u32 	%r506, [_ZZN3cub18CUB_300001_SM_10006detail6reduce28DeviceReduceSingleTileKernelINS2_10policy_hubIijN4cuda3std3__44plusIvEEE10Policy1000EPiSC_jS9_iiNS7_10__identityEEEvT0_T1_T2_T3_T4_T6_E12temp_storage+36];
	selp.b32 	%r507, %r506, 0, %p72;
	add.s32 	%r582, %r505, %r507;
	bra.uni 	$L__BB48_74;
$L__BB48_23:
	mov.u32 	%r26, %tid.x;
	shl.b32 	%r27, %r26, 2;
	mul.wide.u32 	%rd85, %r27, 4;
	add.s64 	%rd75, %rd15, %rd85;
	// begin inline asm
	ld.global.nc.v2.u64 {%rd73, %rd74}, [%rd75];
	// end inline asm
	mov.b64 	{%r327, %r328}, %rd74;
	mov.b64 	{%r329, %r330}, %rd73;
	add.s64 	%rd78, %rd75, 4096;
	// begin inline asm
	ld.global.nc.v2.u64 {%rd76, %rd77}, [%rd78];
	// end inline asm
	mov.b64 	{%r331, %r332}, %rd77;
	mov.b64 	{%r333, %r334}, %rd76;
	add.s64 	%rd81, %rd75, 8192;
	// begin inline asm
	ld.global.nc.v2.u64 {%rd79, %rd80}, [%rd81];
	// end inline asm
	mov.b64 	{%r335, %r336}, %rd80;
	mov.b64 	{%r337, %r338}, %rd79;
	add.s64 	%rd84, %rd75, 12288;
	// begin inline asm
	ld.global.nc.v2.u64 {%rd82, %rd83}, [%rd84];
	// end inline asm
	mov.b64 	{%r339, %r340}, %rd83;
	mov.b64 	{%r341, %r342}, %rd82;
	add.s32 	%r343, %r330, %r329;
	add.s32 	%r344, %r327, %r343;
	add.s32 	%r345, %r328, %r344;
	add.s32 	%r346, %r333, %r345;
	add.s32 	%r347, %r334, %r346;
	add.s32 	%r348, %r331, %r347;
	add.s32 	%r349, %r332, %r348;
	add.s32 	%r350, %r337, %r349;
	add.s32 	%r351, %r338, %r350;
	add.s32 	%r352, %r335, %r351;
	add.s32 	%r353, %r336, %r352;
	add.s32 	%r354, %r341, %r353;
	add.s32 	%r355, %r342, %r354;
	add.s32 	%r356, %r339, %r355;
	add.s32 	%r555, %r340, %r356;
	add.s32 	%r29, %r123, -4096;
	setp.lt.u32 	%p40, %r29, 4096;
	mov.b32 	%r544, 4096;
	@%p40 bra 	$L__BB48_27;
	mov.b32 	%r544, 4096;
$L__BB48_25:
	add.s32 	%r358, %r544, %r27;
	mul.wide.u32 	%rd98, %r358, 4;
	add.s64 	%rd88, %rd15, %rd98;
	// begin inline asm
	ld.global.nc.v2.u64 {%rd86, %rd87}, [%rd88];
	// end inline asm
	mov.b64 	{%r359, %r360}, %rd87;
	mov.b64 	{%r361, %r362}, %rd86;
	add.s64 	%rd91, %rd88, 4096;
	// begin inline asm
	ld.global.nc.v2.u64 {%rd89, %rd90}, [%rd91];
	// end inline asm
	mov.b64 	{%r363, %r364}, %rd90;
	mov.b64 	{%r365, %r366}, %rd89;
	add.s64 	%rd94, %rd88, 8192;
	// begin inline asm
	ld.global.nc.v2.u64 {%rd92, %rd93}, [%rd94];
	// end inline asm
	mov.b64 	{%r367, %r368}, %rd93;
	mov.b64 	{%r369, %r370}, %rd92;
	add.s64 	%rd97, %rd88, 12288;
	// begin inline asm
	ld.global.nc.v2.u64 {%rd95, %rd96}, [%rd97];
	// end inline asm
	mov.b64 	{%r371, %r372}, %rd96;
	mov.b64 	{%r373, %r374}, %rd95;
	add.s32 	%r375, %r361, %r555;
	add.s32 	%r376, %r362, %r375;
	add.s32 	%r377, %r359, %r376;
	add.s32 	%r378, %r360, %r377;
	add.s32 	%r379, %r365, %r378;
	add.s32 	%r380, %r366, %r379;
	add.s32 	%r381, %r363, %r380;
	add.s32 	%r382, %r364, %r381;
	add.s32 	%r383, %r369, %r382;
	add.s32 	%r384, %r370, %r383;
	add.s32 	%r385, %r367, %r384;
	add.s32 	%r386, %r368, %r385;
	add.s32 	%r387, %r373, %r386;
	add.s32 	%r388, %r374, %r387;
	add.s32 	%r389, %r371, %r388;
	add.s32 	%r555, %r372, %r389;
	sub.s32 	%r390, %r123, %r544;
	setp.lt.u32 	%p41, %r390, 4096;
	@%p41 bra 	$L__BB48_35;
	add.s32 	%r544, %r544, 4096;
	setp.le.u32 	%p42, %r544, %r29;
	@%p42 bra 	$L__BB48_25;
$L__BB48_27:
	setp.le.u32 	%p43, %r123, %r544;
	@%p43 bra 	$L__BB48_35;
	sub.s32 	%r36, %r123, %r544;
	setp.ge.s32 	%p44, %r26, %r36;
	@%p44 bra 	$L__BB48_35;
	not.b32 	%r392, %r26;
	add.s32 	%r393, %r123, %r392;
	sub.s32 	%r37, %r393, %r544;
	and.b32  	%r394, %r37, 768;
	setp.eq.s32 	%p45, %r394, 768;
	mov.u32 	%r549, %r26;
	@%p45 bra 	$L__BB48_32;
	add.s32 	%r546, %r26, %r544;
	shr.u32 	%r395, %r37, 8;
	add.s32 	%r396, %r395, 1;
	and.b32  	%r397, %r396, 3;
	neg.s32 	%r545, %r397;
	mov.u32 	%r549, %r26;
$L__BB48_31:
	.pragma "nounroll";
	mul.wide.u32 	%rd100, %r546, 4;
	add.s64 	%rd99, %rd15, %rd100;
	// begin inline asm
	ld.global.nc.u32 %r398, [%rd99];
	// end inline asm
	add.s32 	%r555, %r398, %r555;
	add.s32 	%r549, %r549, 256;
	add.s32 	%r546, %r546, 256;
	add.s32 	%r545, %r545, 1;
	setp.ne.s32 	%p46, %r545, 0;
	@%p46 bra 	$L__BB48_31;
$L__BB48_32:
	setp.lt.u32 	%p47, %r37, 768;
	@%p47 bra 	$L__BB48_35;
	add.s32 	%r553, %r549, 512;
	add.s32 	%r552, %r549, %r544;
$L__BB48_34:
	mul.wide.u32 	%rd105, %r552, 4;
	add.s64 	%rd101, %rd15, %rd105;
	// begin inline asm
	ld.global.nc.u32 %r399, [%rd101];
	// end inline asm
	add.s32 	%r403, %r399, %r555;
	add.s32 	%r404, %r552, 256;
	mul.wide.u32 	%rd106, %r404, 4;
	add.s64 	%rd102, %rd15, %rd106;
	// begin inline asm
	ld.global.nc.u32 %r400, [%rd102];
	// end inline asm
	add.s32 	%r405, %r400, %r403;
	add.s32 	%r406, %r552, 512;
	mul.wide.u32 	%rd107, %r406, 4;
	add.s64 	%rd103, %rd15, %rd107;
	// begin inline asm
	ld.global.nc.u32 %r401, [%rd103];
	// end inline asm
	add.s32 	%r407, %r401, %r405;
	add.s32 	%r408, %r552, 768;
	mul.wide.u32 	%rd108, %r408, 4;
	add.s64 	%rd104, %rd15, %rd108;
	// begin inline asm
	ld.global.nc.u32 %r402, [%rd104];
	// end inline asm
	add.s32 	%r555, %r402, %r407;
	add.s32 	%r57, %r553, 1024;
	add.s32 	%r409, %r553, 512;
	add.s32 	%r552, %r552, 1024;
	setp.lt.s32 	%p48, %r409, %r36;
	mov.u32 	%r553, %r57;
	@%p48 bra 	$L__BB48_34;
$L__BB48_35:
	// begin inline asm
	mov.u32 %r410, %laneid;
	// end inline asm
	mov.b32 	%r411, -1;
	redux.sync.add.s32 %r582, %r555, %r411;
	setp.ne.s32 	%p49, %r410, 0;
	@%p49 bra 	$L__BB48_37;
	shr.u32 	%r412, %r26, 3;
	and.b32  	%r413, %r412, 124;
	mov.u32 	%r414, _ZZN3cub18CUB_300001_SM_10006detail6reduce28DeviceReduceSingleTileKernelINS2_10policy_hubIijN4cuda3std3__44plusIvEEE10Policy1000EPiSC_jS9_iiNS7_10__identityEEEvT0_T1_T2_T3_T4_T6_E12temp_storage;
	add.s32 	%r415, %r414, %r413;
	st.shared.u32 	[%r415+8], %r582;
$L__BB48_37:
	bar.sync 	0;
	setp.ne.s32 	%p50, %r26, 0;
	@%p50 bra 	$L__BB48_74;
	ld.shared.u32 	%r416, [_ZZN3cub18CUB_300001_SM_10006detail6reduce28DeviceReduceSingleTileKernelINS2_10policy_hubIijN4cuda3std3__44plusIvEEE10Policy1000EPiSC_jS9_iiNS7_10__identityEEEvT0_T1_T2_T3_T4_T6_E12temp_storage+12];
	add.s32 	%r417, %r416, %r582;
	ld.shared.u32 	%r418, [_ZZN3cub18CUB_300001_SM_10006detail6reduce28DeviceReduceSingleTileKernelINS2_10policy_hubIijN4cuda3std3__44plusIvEEE10Policy1000EPiSC_jS9_iiNS7_10__identityEEEvT0_T1_T2_T3_T4_T6_E12temp_storage+16];
	add.s32 	%r419, %r417, %r418;
	ld.shared.u32 	%r420, [_ZZN3cub18CUB_300001_SM_10006detail6reduce28DeviceReduceSingleTileKernelINS2_10policy_hubIijN4cuda3std3__44plusIvEEE10Policy1000EPiSC_jS9_iiNS7_10__identityEEEvT0_T1_T2_T3_T4_T6_E12temp_storage+20];
	add.s32 	%r421, %r419, %r420;
	ld.shared.u32 	%r422, [_ZZN3cub18CUB_300001_SM_10006detail6reduce28DeviceReduceSingleTileKernelINS2_10policy_hubIijN4cuda3std3__44plusIvEEE10Policy1000EPiSC_jS9_iiNS7_10__identityEEEvT0_T1_T2_T3_T4_T6_E12temp_storage+24];
	add.s32 	%r423, %r421, %r422;
	ld.shared.u32 	%r424, [_ZZN3cub18CUB_300001_SM_10006detail6reduce28DeviceReduceSingleTileKernelINS2_10policy_hubIijN4cuda3std3__44plusIvEEE10Policy1000EPiSC_jS9_iiNS7_10__identityEEEvT0_T1_T2_T3_T4_T6_E12temp_storage+28];
	add.s32 	%r425, %r423, %r424;
	ld.shared.u32 	%r426, [_ZZN3cub18CUB_300001_SM_10006detail6reduce28DeviceReduceSingleTileKernelINS2_10policy_hubIijN4cuda3std3__44plusIvEEE10Policy1000EPiSC_jS9_iiNS7_10__identityEEEvT0_T1_T2_T3_T4_T6_E12temp_storage+32];
	add.s32 	%r427, %r425, %r426;
	ld.shared.u32 	%r428, [_ZZN3cub18CUB_300001_SM_10006detail6reduce28DeviceReduceSingleTileKernelINS2_10policy_hubIijN4cuda3std3__44plusIvEEE10Policy1000EPiSC_jS9_iiNS7_10__identityEEEvT0_T1_T2_T3_T4_T6_E12temp_storage+36];
	add.s32 	%r582, %r427, %r428;
	bra.uni 	$L__BB48_74;
$L__BB48_39:
	setp.gt.u32 	%p3, %r123, 4095;
	@%p3 bra 	$L__BB48_58;
	mov.u32 	%r62, %tid.x;
	setp.ge.u32 	%p15, %r62, %r123;
	mov.b32 	%r566, 0;
	mov.u32 	%r561, %r62;
	@%p15 bra 	$L__BB48_42;
	mul.wide.u32 	%rd65, %r62, 4;
	add.s64 	%rd64, %rd15, %rd65;
	// begin inline asm
	ld.global.nc.u32 %r566, [%rd64];
	// end inline asm
	add.s32 	%r561, %r62, 256;
$L__BB48_42:
	setp.ge.u32 	%p16, %r561, %r123;
	@%p16 bra 	$L__BB48_49;
	not.b32 	%r231, %r561;
	add.s32 	%r67, %r123, %r231;
	and.b32  	%r232, %r67, 768;
	setp.eq.s32 	%p17, %r232, 768;
	@%p17 bra 	$L__BB48_46;
	mul.wide.u32 	%rd66, %r561, 4;
	add.s64 	%rd120, %rd15, %rd66;
	shr.u32 	%r233, %r67, 8;
	add.s32 	%r234, %r233, 1;
	and.b32  	%r235, %r234, 3;
	neg.s32 	%r558, %r235;
$L__BB48_45:
	.pragma "nounroll";
	// begin inline asm
	ld.global.nc.u32 %r236, [%rd120];
	// end inline asm
	add.s32 	%r566, %r236, %r566;
	add.s32 	%r561, %r561, 256;
	add.s64 	%rd120, %rd120, 1024;
	add.s32 	%r558, %r558, 1;
	setp.ne.s32 	%p18, %r558, 0;
	@%p18 bra 	$L__BB48_45;
$L__BB48_46:
	setp.lt.u32 	%p19, %r67, 768;
	@%p19 bra 	$L__BB48_49;
	mul.wide.u32 	%rd68, %r561, 4;
	add.s64 	%rd121, %rd15, %rd68;
$L__BB48_48:
	// begin inline asm
	ld.global.nc.u32 %r237, [%rd121];
	// end inline asm
	add.s32 	%r241, %r237, %r566;
	add.s64 	%rd70, %rd121, 1024;
	// begin inline asm
	ld.global.nc.u32 %r238, [%rd70];
	// end inline asm
	add.s32 	%r242, %r238, %r241;
	add.s64 	%rd71, %rd121, 2048;
	// begin inline asm
	ld.global.nc.u32 %r239, [%rd71];
	// end inline asm
	add.s32 	%r243, %r239, %r242;
	add.s64 	%rd72, %rd121, 3072;
	// begin inline asm
	ld.global.nc.u32 %r240, [%rd72];
	// end inline asm
	add.s32 	%r566, %r240, %r243;
	add.s32 	%r561, %r561, 1024;
	add.s64 	%rd121, %rd121, 4096;
	setp.lt.s32 	%p20, %r561, %r123;
	@%p20 bra 	$L__BB48_48;
$L__BB48_49:
	setp.lt.u32 	%p21, %r123, 256;
	@%p21 bra 	$L__BB48_54;
	// begin inline asm
	mov.u32 %r307, %laneid;
	// end inline asm
	mov.b32 	%r308, -1;
	redux.sync.add.s32 %r582, %r566, %r308;
	setp.ne.s32 	%p37, %r307, 0;
	@%p37 bra 	$L__BB48_52;
	shr.u32 	%r309, %r62, 3;
	and.b32  	%r310, %r309, 124;
	mov.u32 	%r311, _ZZN3cub18CUB_300001_SM_10006detail6reduce28DeviceReduceSingleTileKernelINS2_10policy_hubIijN4cuda3std3__44plusIvEEE10Policy1000EPiSC_jS9_iiNS7_10__identityEEEvT0_T1_T2_T3_T4_T6_E12temp_storage;
	add.s32 	%r312, %r311, %r310;
	st.shared.u32 	[%r312+8], %r582;
$L__BB48_52:
	bar.sync 	0;
	setp.ne.s32 	%p38, %r62, 0;
	@%p38 bra 	$L__BB48_74;
	ld.shared.u32 	%r313, [_ZZN3cub18CUB_300001_SM_10006detail6reduce28DeviceReduceSingleTileKernelINS2_10policy_hubIijN4cuda3std3__44plusIvEEE10Policy1000EPiSC_jS9_iiNS7_10__identityEEEvT0_T1_T2_T3_T4_T6_E12temp_storage+12];
	add.s32 	%r314, %r313, %r582;
	ld.shared.u32 	%r315, [_ZZN3cub18CUB_300001_SM_10006detail6reduce28DeviceReduceSingleTileKernelINS2_10policy_hubIijN4cuda3std3__44plusIvEEE10Policy1000EPiSC_jS9_iiNS7_10__identityEEEvT0_T1_T2_T3_T4_T6_E12temp_storage+16];
	add.s32 	%r316, %r314, %r315;
	ld.shared.u32 	%r317, [_ZZN3cub18CUB_300001_SM_10006detail6reduce28DeviceReduceSingleTileKernelINS2_10policy_hubIijN4cuda3std3__44plusIvEEE10Policy1000EPiSC_jS9_iiNS7_10__identityEEEvT0_T1_T2_T3_T4_T6_E12temp_storage+20];
	add.s32 	%r318, %r316, %r317;
	ld.shared.u32 	%r319, [_ZZN3cub18CUB_300001_SM_10006detail6reduce28DeviceReduceSingleTileKernelINS2_10policy_hubIijN4cuda3std3__44plusIvEEE10Policy1000EPiSC_jS9_iiNS7_10__identityEEEvT0_T1_T2_T3_T4_T6_E12temp_storage+24];
	add.s32 	%r320, %r318, %r319;
	ld.shared.u32 	%r321, [_ZZN3cub18CUB_300001_SM_10006detail6reduce28DeviceReduceSingleTileKernelINS2_10policy_hubIijN4cuda3std3__44plusIvEEE10Policy1000EPiSC_jS9_iiNS7_10__identityEEEvT0_T1_T2_T3_T4_T6_E12temp_storage+28];
	add.s32 	%r322, %r320, %r321;
	ld.shared.u32 	%r323, [_ZZN3cub18CUB_300001_SM_10006detail6reduce28DeviceReduceSingleTileKernelINS2_10policy_hubIijN4cuda3std3__44plusIvEEE10Policy1000EPiSC_jS9_iiNS7_10__identityEEEvT0_T1_T2_T3_T4_T6_E12temp_storage+32];
	add.s32 	%r324, %r322, %r323;
	ld.shared.u32 	%r325, [_ZZN3cub18CUB_300001_SM_10006detail6reduce28DeviceReduceSingleTileKernelINS2_10policy_hubIijN4cuda3std3__44plusIvEEE10Policy1000EPiSC_jS9_iiNS7_10__identityEEEvT0_T1_T2_T3_T4_T6_E12temp_storage+36];
	add.s32 	%r582, %r324, %r325;
	bra.uni 	$L__BB48_74;
$L__BB48_54:
	// begin inline asm
	mov.u32 %r244, %laneid;
	// end inline asm
	and.b32  	%r270, %r62, 992;
	add.s32 	%r271, %r270, 32;
	setp.gt.u32 	%p22, %r271, %r123;
	not.b32 	%r272, %r270;
	add.s32 	%r273, %r123, %r272;
	selp.b32 	%r268, %r273, 31, %p22;
	mov.b32 	%r247, 1;
	mov.b32 	%r269, -1;
	// begin inline asm
	shfl.sync.down.b32 %r245, %r566, %r247, %r268, %r269;
	// end inline asm
	setp.lt.s32 	%p23, %r244, %r268;
	selp.b32 	%r274, %r245, 0, %p23;
	add.s32 	%r251, %r274, %r566;
	mov.b32 	%r252, 2;
	// begin inline asm
	shfl.sync.down.b32 %r250, %r251, %r252, %r268, %r269;
	// end inline asm
	add.s32 	%r275, %r244, 2;
	setp.gt.s32 	%p24, %r275, %r268;
	selp.b32 	%r276, 0, %r250, %p24;
	add.s32 	%r256, %r251, %r276;
	mov.b32 	%r257, 4;
	// begin inline asm
	shfl.sync.down.b32 %r255, %r256, %r257, %r268, %r269;
	// end inline asm
	add.s32 	%r277, %r244, 4;
	setp.gt.s32 	%p25, %r277, %r268;
	selp.b32 	%r278, 0, %r255, %p25;
	add.s32 	%r261, %r256, %r278;
	mov.b32 	%r262, 8;
	// begin inline asm
	shfl.sync.down.b32 %r260, %r261, %r262, %r268, %r269;
	// end inline asm
	add.s32 	%r279, %r244, 8;
	setp.gt.s32 	%p26, %r279, %r268;
	selp.b32 	%r280, 0, %r260, %p26;
	add.s32 	%r266, %r261, %r280;
	mov.b32 	%r267, 16;
	// begin inline asm
	shfl.sync.down.b32 %r265, %r266, %r267, %r268, %r269;
	// end inline asm
	add.s32 	%r281, %r244, 16;
	setp.gt.s32 	%p27, %r281, %r268;
	selp.b32 	%r282, 0, %r265, %p27;
	add.s32 	%r582, %r266, %r282;
	setp.ne.s32 	%p28, %r244, 0;
	@%p28 bra 	$L__BB48_56;
	shr.u32 	%r283, %r62, 3;
	and.b32  	%r284, %r283, 124;
	mov.u32 	%r285, _ZZN3cub18CUB_300001_SM_10006detail6reduce28DeviceReduceSingleTileKernelINS2_10policy_hubIijN4cuda3std3__44plusIvEEE10Policy1000EPiSC_jS9_iiNS7_10__identityEEEvT0_T1_T2_T3_T4_T6_E12temp_storage;
	add.s32 	%r286, %r285, %r284;
	st.shared.u32 	[%r286+8], %r582;
$L__BB48_56:
	bar.sync 	0;
	setp.ne.s32 	%p29, %r62, 0;
	@%p29 bra 	$L__BB48_74;
	setp.gt.u32 	%p30, %r123, 32;
	ld.shared.u32 	%r287, [_ZZN3cub18CUB_300001_SM_10006detail6reduce28DeviceReduceSingleTileKernelINS2_10policy_hubIijN4cuda3std3__44plusIvEEE10Policy1000EPiSC_jS9_iiNS7_10__identityEEEvT0_T1_T2_T3_T4_T6_E12temp_storage+12];
	selp.b32 	%r288, %r287, 0, %p30;
	add.s32 	%r289, %r288, %r582;
	setp.gt.u32 	%p31, %r123, 64;
	ld.shared.u32 	%r290, [_ZZN3cub18CUB_300001_SM_10006detail6reduce28DeviceReduceSingleTileKernelINS2_10policy_hubIijN4cuda3std3__44plusIvEEE10Policy1000EPiSC_jS9_iiNS7_10__identityEEEvT0_T1_T2_T3_T4_T6_E12temp_storage+16];
	selp.b32 	%r291, %r290, 0, %p31;
	add.s32 	%r292, %r289, %r291;
	setp.gt.u32 	%p32, %r123, 96;
	ld.shared.u32 	%r293, [_ZZN3cub18CUB_300001_SM_10006detail6reduce28DeviceReduceSingleTileKernelINS2_10policy_hubIijN4cuda3std3__44plusIvEEE10Policy1000EPiSC_jS9_iiNS7_10__identityEEEvT0_T1_T2_T3_T4_T6_E12temp_storage+20];
	selp.b32 	%r294, %r293, 0, %p32;
	add.s32 	%r295, %r292, %r294;
	setp.gt.u32 	%p33, %r123, 128;
	ld.shared.u32 	%r296, [_ZZN3cub18CUB_300001_SM_10006detail6reduce28DeviceReduceSingleTileKernelINS2_10policy_hubIijN4cuda3std3__44plusIvEEE10Policy1000EPiSC_jS9_iiNS7_10__identityEEEvT0_T1_T2_T3_T4_T6_E12temp_storage+24];
	selp.b32 	%r297, %r296, 0, %p33;
	add.s32 	%r298, %r295, %r297;
	setp.gt.u32 	%p34, %r123, 160;
	ld.shared.u32 	%r299, [_ZZN3cub18CUB_300001_SM_10006detail6reduce28DeviceReduceSingleTileKernelINS2_10policy_hubIijN4cuda3std3__44plusIvEEE10Policy1000EPiSC_jS9_iiNS7_10__identityEEEvT0_T1_T2_T3_T4_T6_E12temp_storage+28];
	selp.b32 	%r300, %r299, 0, %p34;
	add.s32 	%r301, %r298, %r300;
	setp.gt.u32 	%p35, %r123, 192;
	ld.shared.u32 	%r302, [_ZZN3cub18CUB_300001_SM_10006detail6reduce28DeviceReduceSingleTileKernelINS2_10policy_hubIijN4cuda3std3__44plusIvEEE10Policy1000EPiSC_jS9_iiNS7_10__identityEEEvT0_T1_T2_T3_T4_T6_E12temp_storage+32];
	selp.b32 	%r303, %r302, 0, %p35;
	add.s32 	%r304, %r301, %r303;
	setp.gt.u32 	%p36, %r123, 224;
	ld.shared.u32 	%r305, [_ZZN3cub18CUB_300001_SM_10006detail6reduce28DeviceReduceSingleTileKernelINS2_10policy_hubIijN4cuda3std3__44plusIvEEE10Policy1000EPiSC_jS9_iiNS7_10__identityEEEvT0_T1_T2_T3_T4_T6_E12temp_storage+36];
	selp.b32 	%r306, %r305, 0, %p36;
	add.s32 	%r582, %r304, %r306;
	bra.uni 	$L__BB48_74;
$L__BB48_58:
	mov.u32 	%r87, %tid.x;
	mul.wide.u32 	%rd34, %r87, 4;
	add.s64 	%rd18, %rd15, %rd34;
	// begin inline asm
	ld.global.nc.u32 %r125, [%rd18];
	// end inline asm
	add.s64 	%rd19, %rd18, 1024;
	// begin inline asm
	ld.global.nc.u32 %r126, [%rd19];
	// end inline asm
	add.s64 	%rd20, %rd18, 2048;
	// begin inline asm
	ld.global.nc.u32 %r127, [%rd20];
	// end inline asm
	add.s64 	%rd21, %rd18, 3072;
	// begin inline asm
	ld.global.nc.u32 %r128, [%rd21];
	// end inline asm
	add.s64 	%rd22, %rd18, 4096;
	// begin inline asm
	ld.global.nc.u32 %r129, [%rd22];
	// end inline asm
	add.s64 	%rd23, %rd18, 5120;
	// begin inline asm
	ld.global.nc.u32 %r130, [%rd23];
	// end inline asm
	add.s64 	%rd24, %rd18, 6144;
	// begin inline asm
	ld.global.nc.u32 %r131, [%rd24];
	// end inline asm
	add.s64 	%rd25, %rd18, 7168;
	// begin inline asm
	ld.global.nc.u32 %r132, [%rd25];
	// end inline asm
	add.s64 	%rd26, %rd18, 8192;
	// begin inline asm
	ld.global.nc.u32 %r133, [%rd26];
	// end inline asm
	add.s64 	%rd27, %rd18, 9216;
	// begin inline asm
	ld.global.nc.u32 %r134, [%rd27];
	// end inline asm
	add.s64 	%rd28, %rd18, 10240;
	// begin inline asm
	ld.global.nc.u32 %r135, [%rd28];
	// end inline asm
	add.s64 	%rd29, %rd18, 11264;
	// begin inline asm
	ld.global.nc.u32 %r136, [%rd29];
	// end inline asm
	add.s64 	%rd30, %rd18, 12288;
	// begin inline asm
	ld.global.nc.u32 %r137, [%rd30];
	// end inline asm
	add.s64 	%rd31, %rd18, 13312;
	// begin inline asm
	ld.global.nc.u32 %r138, [%rd31];
	// end inline asm
	add.s64 	%rd32, %rd18, 14336;
	// begin inline asm
	ld.global.nc.u32 %r139, [%rd32];
	// end inline asm
	add.s64 	%rd33, %rd18, 15360;
	// begin inline asm
	ld.global.nc.u32 %r140, [%rd33];
	// end inline asm
	add.s32 	%r142, %r126, %r125;
	add.s32 	%r143, %r127, %r142;
	add.s32 	%r144, %r128, %r143;
	add.s32 	%r145, %r129, %r144;
	add.s32 	%r146, %r130, %r145;
	add.s32 	%r147, %r131, %r146;
	add.s32 	%r148, %r132, %r147;
	add.s32 	%r149, %r133, %r148;
	add.s32 	%r150, %r134, %r149;
	add.s32 	%r151, %r135, %r150;
	add.s32 	%r152, %r136, %r151;
	add.s32 	%r153, %r137, %r152;
	add.s32 	%r154, %r138, %r153;
	add.s32 	%r155, %r139, %r154;
	add.s32 	%r581, %r140, %r155;
	add.s32 	%r89, %r123, -4096;
	setp.lt.u32 	%p4, %r89, 4096;
	mov.b32 	%r570, 4096;
	@%p4 bra 	$L__BB48_62;
	mov.b32 	%r570, 4096;
$L__BB48_60:
	add.s32 	%r173, %r87, %r570;
	mul.wide.u32 	%rd51, %r173, 4;
	add.s64 	%rd35, %rd15, %rd51;
	// begin inline asm
	ld.global.nc.u32 %r157, [%rd35];
	// end inline asm
	mul.wide.u32 	%rd52, %r570, 4;
	add.s64 	%rd53, %rd18, %rd52;
	add.s64 	%rd36, %rd53, 1024;
	// begin inline asm
	ld.global.nc.u32 %r158, [%rd36];
	// end inline asm
	add.s64 	%rd37, %rd53, 2048;
	// begin inline asm
	ld.global.nc.u32 %r159, [%rd37];
	// end inline asm
	add.s64 	%rd38, %rd53, 3072;
	// begin inline asm
	ld.global.nc.u32 %r160, [%rd38];
	// end inline asm
	add.s64 	%rd39, %rd53, 4096;
	// begin inline asm
	ld.global.nc.u32 %r161, [%rd39];
	// end inline asm
	add.s64 	%rd40, %rd53, 5120;
	// begin inline asm
	ld.global.nc.u32 %r162, [%rd40];
	// end inline asm
	add.s64 	%rd41, %rd53, 6144;
	// begin inline asm
	ld.global.nc.u32 %r163, [%rd41];
	// end inline asm
	add.s64 	%rd42, %rd53, 7168;
	// begin inline asm
	ld.global.nc.u32 %r164, [%rd42];
	// end inline asm
	add.s64 	%rd43, %rd53, 8192;
	// begin inline asm
	ld.global.nc.u32 %r165, [%rd43];
	// end inline asm
	add.s64 	%rd44, %rd53, 9216;
	// begin inline asm
	ld.global.nc.u32 %r166, [%rd44];
	// end inline asm
	add.s64 	%rd45, %rd53, 10240;
	// begin inline asm
	ld.global.nc.u32 %r167, [%rd45];
	// end inline asm
	add.s64 	%rd46, %rd53, 11264;
	// begin inline asm
	ld.global.nc.u32 %r168, [%rd46];
	// end inline asm
	add.s64 	%rd47, %rd53, 12288;
	// begin inline asm
	ld.global.nc.u32 %r169, [%rd47];
	// end inline asm
	add.s64 	%rd48, %rd53, 13312;
	// begin inline asm
	ld.global.nc.u32 %r170, [%rd48];
	// end inline asm
	add.s64 	%rd49, %rd53, 14336;
	// begin inline asm
	ld.global.nc.u32 %r171, [%rd49];
	// end inline asm
	add.s64 	%rd50, %rd53, 15360;
	// begin inline asm
	ld.global.nc.u32 %r172, [%rd50];
	// end inline asm
	add.s32 	%r174, %r157, %r581;
	add.s32 	%r175, %r158, %r174;
	add.s32 	%r176, %r159, %r175;
	add.s32 	%r177, %r160, %r176;
	add.s32 	%r178, %r161, %r177;
	add.s32 	%r179, %r162, %r178;
	add.s32 	%r180, %r163, %r179;
	add.s32 	%r181, %r164, %r180;
	add.s32 	%r182, %r165, %r181;
	add.s32 	%r183, %r166, %r182;
	add.s32 	%r184, %r167, %r183;
	add.s32 	%r185, %r168, %r184;
	add.s32 	%r186, %r169, %r185;
	add.s32 	%r187, %r170, %r186;
	add.s32 	%r188, %r171, %r187;
	add.s32 	%r581, %r172, %r188;
	sub.s32 	%r189, %r123, %r570;
	setp.lt.u32 	%p5, %r189, 4096;
	@%p5 bra 	$L__BB48_70;
	add.s32 	%r570, %r570, 4096;
	setp.le.u32 	%p6, %r570, %r89;
	@%p6 bra 	$L__BB48_60;
$L__BB48_62:
	setp.le.u32 	%p7, %r123, %r570;
	@%p7 bra 	$L__BB48_70;
	sub.s32 	%r96, %r123, %r570;
	setp.ge.s32 	%p8, %r87, %r96;
	@%p8 bra 	$L__BB48_70;
	not.b32 	%r191, %r87;
	add.s32 	%r192, %r123, %r191;
	sub.s32 	%r97, %r192, %r570;
	and.b32  	%r193, %r97, 768;
	setp.eq.s32 	%p9, %r193, 768;
	mov.u32 	%r575, %r87;
	@%p9 bra 	$L__BB48_67;
	add.s32 	%r572, %r87, %r570;
	shr.u32 	%r194, %r97, 8;
	add.s32 	%r195, %r194, 1;
	and.b32  	%r196, %r195, 3;
	neg.s32 	%r571, %r196;
	mov.u32 	%r575, %r87;
$L__BB48_66:
	.pragma "nounroll";
	mul.wide.u32 	%rd55, %r572, 4;
	add.s64 	%rd54, %rd15, %rd55;
	// begin inline asm
	ld.global.nc.u32 %r197, [%rd54];
	// end inline asm
	add.s32 	%r581, %r197, %r581;
	add.s32 	%r575, %r575, 256;
	add.s32 	%r572, %r572, 256;
	add.s32 	%r571, %r571, 1;
	setp.ne.s32 	%p10, %r571, 0;
	@%p10 bra 	$L__BB48_66;
$L__BB48_67:
	setp.lt.u32 	%p11, %r97, 768;
	@%p11 bra 	$L__BB48_70;
	add.s32 	%r579, %r575, 512;
	add.s32 	%r578, %r575, %r570;
$L__BB48_69:
	mul.wide.u32 	%rd60, %r578, 4;
	add.s64 	%rd56, %rd15, %rd60;
	// begin inline asm
	ld.global.nc.u32 %r198, [%rd56];
	// end inline asm
	add.s32 	%r202, %r198, %r581;
	add.s32 	%r203, %r578, 256;
	mul.wide.u32 	%rd61, %r203, 4;
	add.s64 	%rd57, %rd15, %rd61;
	// begin inline asm
	ld.global.nc.u32 %r199, [%rd57];
	// end inline asm
	add.s32 	%r204, %r199, %r202;
	add.s32 	%r205, %r578, 512;
	mul.wide.u32 	%rd62, %r205, 4;
	add.s64 	%rd58, %rd15, %rd62;
	// begin inline asm
	ld.global.nc.u32 %r200, [%rd58];
	// end inline asm
	add.s32 	%r206, %r200, %r204;
	add.s32 	%r207, %r578, 768;
	mul.wide.u32 	%rd63, %r207, 4;
	add.s64 	%rd59, %rd15, %rd63;
	// begin inline asm
	ld.global.nc.u32 %r201, [%rd59];
	// end inline asm
	add.s32 	%r581, %r201, %r206;
	add.s32 	%r117, %r579, 1024;
	add.s32 	%r208, %r579, 512;
	add.s32 	%r578, %r578, 1024;
	setp.lt.s32 	%p12, %r208, %r96;
	mov.u32 	%r579, %r117;
	@%p12 bra 	$L__BB48_69;
$L__BB48_70:
	// begin inline asm
	mov.u32 %r209, %laneid;
	// end inline asm
	mov.b32 	%r210, -1;
	redux.sync.add.s32 %r582, %r581, %r210;
	setp.ne.s32 	%p13, %r209, 0;
	@%p13 bra 	$L__BB48_72;
	shr.u32 	%r211, %r87, 3;
	and.b32  	%r212, %r211, 124;
	mov.u32 	%r213, _ZZN3cub18CUB_300001_SM_10006detail6reduce28DeviceReduceSingleTileKernelINS2_10policy_hubIijN4cuda3std3__44plusIvEEE10Policy1000EPiSC_jS9_iiNS7_10__identityEEEvT0_T1_T2_T3_T4_T6_E12temp_storage;
	add.s32 	%r214, %r213, %r212;
	st.shared.u32 	[%r214+8], %r582;
$L__BB48_72:
	bar.sync 	0;
	setp.ne.s32 	%p14, %r87, 0;
	@%p14 bra 	$L__BB48_74;
	ld.shared.u32 	%r215, [_ZZN3cub18CUB_300001_SM_10006detail6reduce28DeviceReduceSingleTileKernelINS2_10policy_hubIijN4cuda3std3__44plusIvEEE10Policy1000EPiSC_jS9_iiNS7_10__identityEEEvT0_T1_T2_T3_T4_T6_E12temp_storage+12];
	add.s32 	%r216, %r215, %r582;
	ld.shared.u32 	%r217, [_ZZN3cub18CUB_300001_SM_10006detail6reduce28DeviceReduceSingleTileKernelINS2_10policy_hubIijN4cuda3std3__44plusIvEEE10Policy1000EPiSC_jS9_iiNS7_10__identityEEEvT0_T1_T2_T3_T4_T6_E12temp_storage+16];
	add.s32 	%r218, %r216, %r217;
	ld.shared.u32 	%r219, [_ZZN3cub18CUB_300001_SM_10006detail6reduce28DeviceReduceSingleTileKernelINS2_10policy_hubIijN4cuda3std3__44plusIvEEE10Policy1000EPiSC_jS9_iiNS7_10__identityEEEvT0_T1_T2_T3_T4_T6_E12temp_storage+20];
	add.s32 	%r220, %r218, %r219;
	ld.shared.u32 	%r221, [_ZZN3cub18CUB_300001_SM_10006detail6reduce28DeviceReduceSingleTileKernelINS2_10policy_hubIijN4cuda3std3__44plusIvEEE10Policy1000EPiSC_jS9_iiNS7_10__identityEEEvT0_T1_T2_T3_T4_T6_E12temp_storage+24];
	add.s32 	%r222, %r220, %r221;
	ld.shared.u32 	%r223, [_ZZN3cub18CUB_300001_SM_10006detail6reduce28DeviceReduceSingleTileKernelINS2_10policy_hubIijN4cuda3std3__44plusIvEEE10Policy1000EPiSC_jS9_iiNS7_10__identityEEEvT0_T1_T2_T3_T4_T6_E12temp_storage+28];
	add.s32 	%r224, %r222, %r223;
	ld.shared.u32 	%r225, [_ZZN3cub18CUB_300001_SM_10006detail6reduce28DeviceReduceSingleTileKernelINS2_10policy_hubIijN4cuda3std3__44plusIvEEE10Policy1000EPiSC_jS9_iiNS7_10__identityEEEvT0_T1_T2_T3_T4_T6_E12temp_storage+32];
	add.s32 	%r226, %r224, %r225;
	ld.shared.u32 	%r227, [_ZZN3cub18CUB_300001_SM_10006detail6reduce28DeviceReduceSingleTileKernelINS2_10policy_hubIijN4cuda3std3__44plusIvEEE10Policy1000EPiSC_jS9_iiNS7_10__identityEEEvT0_T1_T2_T3_T4_T6_E12temp_storage+36];
	add.s32 	%r582, %r226, %r227;
$L__BB48_74:
	mov.u32 	%r527, %tid.x;
	setp.ne.s32 	%p75, %r527, 0;
	@%p75 bra 	$L__BB48_76;
	add.s32 	%r528, %r582, %r124;
	st.global.u32 	[%rd1], %r528;
$L__BB48_76:
	ret;

}
	// .globl	_ZN3cub18CUB_300001_SM_10006detail6reduce18DeviceReduceKernelINS2_10policy_hubIijN4cuda3std3__44plusIvEEE10Policy1000EPijS9_iNS7_10__identityEEEvT0_PT3_T1_NS0_13GridEvenShareISH_EET2_T4_
.visible .entry _ZN3cub18CUB_300001_SM_10006detail6reduce18DeviceReduceKernelINS2_10policy_hubIijN4cuda3std3__44plusIvEEE10Policy1000EPijS9_iNS7_10__identityEEEvT0_PT3_T1_NS0_13GridEvenShareISH_EET2_T4_(
	.param .u64 .ptr .align 1 _ZN3cub18CUB_300001_SM_10006detail6reduce18DeviceReduceKernelINS2_10policy_hubIijN4cuda3std3__44plusIvEEE10Policy1000EPijS9_iNS7_10__identityEEEvT0_PT3_T1_NS0_13GridEvenShareISH_EET2_T4__param_0,
	.param .u64 .ptr .align 1 _ZN3cub18CUB_300001_SM_10006detail6reduce18DeviceReduceKernelINS2_10policy_hubIijN4cuda3std3__44plusIvEEE10Policy1000EPijS9_iNS7_10__identityEEEvT0_PT3_T1_NS0_13GridEvenShareISH_EET2_T4__param_1,
	.param .u32 _ZN3cub18CUB_300001_SM_10006detail6reduce18DeviceReduceKernelINS2_10policy_hubIijN4cuda3std3__44plusIvEEE10Policy1000EPijS9_iNS7_10__identityEEEvT0_PT3_T1_NS0_13GridEvenShareISH_EET2_T4__param_2,
	.param .align 4 .b8 _ZN3cub18CUB_300001_SM_10006detail6reduce18DeviceReduceKernelINS2_10policy_hubIijN4cuda3std3__44plusIvEEE10Policy1000EPijS9_iNS7_10__identityEEEvT0_PT3_T1_NS0_13GridEvenShareISH_EET2_T4__param_3[40],
	.param .align 1 .b8 _ZN3cub18CUB_300001_SM_10006detail6reduce18DeviceReduceKernelINS2_10policy_hubIijN4cuda3std3__44plusIvEEE10Policy1000EPijS9_iNS7_10__identityEEEvT0_PT3_T1_NS0_13GridEvenShareISH_EET2_T4__param_4[1],
	.param .align 1 .b8 _ZN3cub18CUB_300001_SM_10006detail6reduce18DeviceReduceKernelINS2_10policy_hubIijN4cuda3std3__44plusIvEEE10Policy1000EPijS9_iNS7_10__identityEEEvT0_PT3_T1_NS0_13GridEvenShareISH_EET2_T4__param_5[1]
)
.maxntid 256
{
	.reg .pred 	%p<75>;
	.reg .b32 	%r<636>;
	.reg .b64 	%rd<112>;
	// demoted variable
	.shared .align 4 .b8 _ZZN3cub18CUB_300001_SM_10006detail6reduce18DeviceReduceKernelINS2_10policy_hubIijN4cuda3std3__44plusIvEEE10Policy1000EPijS9_iNS7_10__identityEEEvT0_PT3_T1_NS0_13GridEvenShareISH_EET2_T4_E12temp_storage[44];
	ld.param.u32 	%r1, [_ZN3cub18CUB_300001_SM_10006detail6reduce18DeviceReduceKernelINS2_10policy_hubIijN4cuda3std3__44plusIvEEE10Policy1000EPijS9_iNS7_10__identityEEEvT0_PT3_T1_NS0_13GridEvenShareISH_EET2_T4__param_3+20];
	ld.param.u64 	%rd1, [_ZN3cub18CUB_300001_SM_10006detail6reduce18DeviceReduceKernelINS2_10policy_hubIijN4cuda3std3__44plusIvEEE10Policy1000EPijS9_iNS7_10__identityEEEvT0_PT3_T1_NS0_13GridEvenShareISH_EET2_T4__param_0];
	ld.param.u32 	%r2, [_ZN3cub18CUB_300001_SM_10006detail6reduce18DeviceReduceKernelINS2_10policy_hubIijN4cuda3std3__44plusIvEEE10Policy1000EPijS9_iNS7_10__identityEEEvT0_PT3_T1_NS0_13GridEvenShareISH_EET2_T4__param_3+24];
	mov.u32 	%r3, %ctaid.x;
	shl.b32 	%r4, %r2, 12;
	shl.b32 	%r5, %r3, 12;
	and.b64  	%rd3, %rd1, 15;
	setp.ne.s64 	%p1, %rd3, 0;
	@%p1 bra 	$L__BB49_36;
	sub.s32 	%r6, %r1, %r5;
	setp.gt.u32 	%p38, %r6, 4095;
	@%p38 bra 	$L__BB49_20;
	mov.u32 	%r7, %tid.x;
	setp.ge.u32 	%p50, %r7, %r6;
	mov.b32 	%r589, 0;
	mov.u32 	%r583, %r7;
	@%p50 bra 	$L__BB49_4;
	add.s32 	%r474, %r5, %r7;
	mul.wide.u32 	%rd97, %r474, 4;
	add.s64 	%rd96, %rd1, %rd97;
	// begin inline asm
	ld.global.nc.u32 %r589, [%rd96];
	// end inline asm
	add.s32 	%r583, %r7, 256;
$L__BB49_4:
	setp.ge.u32 	%p51, %r583, %r6;
	@%p51 bra 	$L__BB49_11;
	not.b32 	%r476, %r583;
	add.s32 	%r12, %r1, %r476;
	and.b32  	%r477, %r12, 768;
	setp.eq.s32 	%p52, %r477, 768;
	@%p52 bra 	$L__BB49_8;
	add.s32 	%r580, %r583, %r5;
	shr.u32 	%r478, %r12, 8;
	add.s32 	%r479, %r478, 1;
	and.b32  	%r480, %r479, 3;
	neg.s32 	%r579, %r480;
$L__BB49_7:
	.pragma "nounroll";
	mul.wide.u32 	%rd99, %r580, 4;
	add.s64 	%rd98, %rd1, %rd99;
	// begin inline asm
	ld.global.nc.u32 %r481, [%rd98];
	// end inline asm
	add.s32 	%r589, %r481, %r589;
	add.s32 	%r583, %r583, 256;
	add.s32 	%r580, %r580, 256;
	add.s32 	%r579, %r579, 1;
	setp.ne.s32 	%p53, %r579, 0;
	@%p53 bra 	$L__BB49_7;
$L__BB49_8:
	sub.s32 	%r482, %r12, %r5;
	setp.lt.u32 	%p54, %r482, 768;
	@%p54 bra 	$L__BB49_11;
	add.s32 	%r587, %r583, 512;
	add.s32 	%r586, %r583, %r5;
$L__BB49_10:
	mul.wide.u32 	%rd104, %r586, 4;
	add.s64 	%rd100, %rd1, %rd104;
	// begin inline asm
	ld.global.nc.u32 %r483, [%rd100];
	// end inline asm
	add.s32 	%r487, %r483, %r589;
	add.s32 	%r488, %r586, 256;
	mul.wide.u32 	%rd105, %r488, 4;
	add.s64 	%rd101, %rd1, %rd105;
	// begin inline asm
	ld.global.nc.u32 %r484, [%rd101];
	// end inline asm
	add.s32 	%r489, %r484, %r487;
	add.s32 	%r490, %r586, 512;
	mul.wide.u32 	%rd106, %r490, 4;
	add.s64 	%rd102, %rd1, %rd106;
	// begin inline asm
	ld.global.nc.u32 %r485, [%rd102];
	// end inline asm
	add.s32 	%r491, %r485, %r489;
	add.s32 	%r492, %r586, 768;
	mul.wide.u32 	%rd107, %r492, 4;
	add.s64 	%rd103, %rd1, %rd107;
	// begin inline asm
	ld.global.nc.u32 %r486, [%rd103];
	// end inline asm
	add.s32 	%r589, %r486, %r491;
	add.s32 	%r32, %r587, 1024;
	add.s32 	%r493, %r587, 512;
	add.s32 	%r586, %r586, 1024;
	setp.lt.s32 	%p55, %r493, %r6;
	mov.u32 	%r587, %r32;
	@%p55 bra 	$L__BB49_10;
$L__BB49_11:
	setp.lt.u32 	%p56, %r6, 256;
	@%p56 bra 	$L__BB49_16;
	// begin inline asm
	mov.u32 %r557, %laneid;
	// end inline asm
	mov.b32 	%r558, -1;
	redux.sync.add.s32 %r635, %r589, %r558;
	setp.ne.s32 	%p72, %r557, 0;
	@%p72 bra 	$L__BB49_14;
	shr.u32 	%r559, %r7, 3;
	and.b32  	%r560, %r559, 124;
	mov.u32 	%r561, _ZZN3cub18CUB_300001_SM_10006detail6reduce18DeviceReduceKernelINS2_10policy_hubIijN4cuda3std3__44plusIvEEE10Policy1000EPijS9_iNS7_10__identityEEEvT0_PT3_T1_NS0_13GridEvenShareISH_EET2_T4_E12temp_storage;
	add.s32 	%r562, %r561, %r560;
	st.shared.u32 	[%r562+8], %r635;
$L__BB49_14:
	bar.sync 	0;
	setp.ne.s32 	%p73, %r7, 0;
	@%p73 bra 	$L__BB49_71;
	ld.shared.u32 	%r563, [_ZZN3cub18CUB_300001_SM_10006detail6reduce18DeviceReduceKernelINS2_10policy_hubIijN4cuda3std3__44plusIvEEE10Policy1000EPijS9_iNS7_10__identityEEEvT0_PT3_T1_NS0_13GridEvenShareISH_EET2_T4_E12temp_storage+12];
	add.s32 	%r564, %r563, %r635;
	ld.shared.u32 	%r565, [_ZZN3cub18CUB_300001_SM_10006detail6reduce18DeviceReduceKernelINS2_10policy_hubIijN4cuda3std3__44plusIvEEE10Policy1000EPijS9_iNS7_10__identityEEEvT0_PT3_T1_NS0_13GridEvenShareISH_EET2_T4_E12temp_storage+16];
	add.s32 	%r566, %r564, %r565;
	ld.shared.u32 	%r567, [_ZZN3cub18CUB_300001_SM_10006detail6reduce18DeviceReduceKernelINS2_10policy_hubIijN4cuda3std3__44plusIvEEE10Policy1000EPijS9_iNS7_10__identityEEEvT0_PT3_T1_NS0_13GridEvenShareISH_EET2_T4_E12temp_storage+20];
	add.s32 	%r568, %r566, %r567;
	ld.shared.u32 	%r569, [_ZZN3cub18CUB_300001_SM_10006detail6reduce18DeviceReduceKernelINS2_10policy_hubIijN4cuda3std3__44plusIvEEE10Policy1000EPijS9_iNS7_10__identityEEEvT0_PT3_T1_NS0_13GridEvenShareISH_EET2_T4_E12temp_storage+24];
	add.s32 	%r570, %r568, %r569;
	ld.shared.u32 	%r571, [_ZZN3cub18CUB_300001_SM_10006detail6reduce18DeviceReduceKernelINS2_10policy_hubIijN4cuda3std3__44plusIvEEE10Policy1000EPijS9_iNS7_10__identityEEEvT0_PT3_T1_NS0_13GridEvenShareISH_EET2_T4_E12temp_storage+28];
	add.s32 	%r572, %r570, %r571;
	ld.shared.u32 	%r573, [_ZZN3cub18CUB_300001_SM_10006detail6reduce18DeviceReduceKernelINS2_10policy_hubIijN4cuda3std3__44plusIvEEE10Policy1000EPijS9_iNS7_10__identityEEEvT0_PT3_T1_NS0_13GridEvenShareISH_EET2_T4_E12temp_storage+32];
	add.s32 	%r574, %r572, %r573;
	ld.shared.u32 	%r575, [_ZZN3cub18CUB_300001_SM_10006detail6reduce18DeviceReduceKernelINS2_10policy_hubIijN4cuda3std3__44plusIvEEE10Policy1000EPijS9_iNS7_10__identityEEEvT0_PT3_T1_NS0_13GridEvenShareISH_EET2_T4_E12temp_storage+36];
	add.s32 	%r635, %r574, %r575;
	bra.uni 	$L__BB49_71;
$L__BB49_16:
	// begin inline asm
	mov.u32 %r494, %laneid;
	// end inline asm
	and.b32  	%r520, %r7, 992;
	add.s32 	%r521, %r520, 32;
	setp.gt.u32 	%p57, %r521, %r6;
	not.b32 	%r522, %r520;
	add.s32 	%r523, %r6, %r522;
	selp.b32 	%r518, %r523, 31, %p57;
	mov.b32 	%r497, 1;
	mov.b32 	%r519, -1;
	// begin inline asm
	shfl.sync.down.b32 %r495, %r589, %r497, %r518, %r519;
	// end inline asm
	setp.lt.s32 	%p58, %r494, %r518;
	selp.b32 	%r524, %r495, 0, %p58;
	add.s32 	%r501, %r524, %r589;
	mov.b32 	%r502, 2;
	// begin inline asm
	shfl.sync.down.b32 %r500, %r501, %r502, %r518, %r519;
	// end inline asm
	add.s32 	%r525, %r494, 2;
	setp.gt.s32 	%p59, %r525, %r518;
	selp.b32 	%r526, 0, %r500, %p59;
	add.s32 	%r506, %r501, %r526;
	mov.b32 	%r507, 4;
	// begin inline asm
	shfl.sync.down.b32 %r505, %r506, %r507, %r518, %r519;
	// end inline asm
	add.s32 	%r527, %r494, 4;
	setp.gt.s32 	%p60, %r527, %r518;
	selp.b32 	%r528, 0, %r505, %p60;
	add.s32 	%r511, %r506, %r528;
	mov.b32 	%r512, 8;
	// begin inline asm
	shfl.sync.down.b32 %r510, %r511, %r512, %r518, %r519;
	// end inline asm
	add.s32 	%r529, %r494, 8;
	setp.gt.s32 	%p61, %r529, %r518;
	selp.b32 	%r530, 0, %r510, %p61;
	add.s32 	%r516, %r511, %r530;
	mov.b32 	%r517, 16;
	// begin inline asm
	shfl.sync.down.b32 %r515, %r516, %r517, %r518, %r519;
	// end inline asm
	add.s32 	%r531, %r494, 16;
	setp.gt.s32 	%p62, %r531, %r518;
	selp.b32 	%r532, 0, %r515, %p62;
	add.s32 	%r635, %r516, %r532;
	setp.ne.s32 	%p63, %r494, 0;
	@%p63 bra 	$L__BB49_18;
	shr.u32 	%r533, %r7, 3;
	and.b32  	%r534, %r533, 124;
	mov.u32 	%r535, _ZZN3cub18CUB_300001_SM_10006detail6reduce18DeviceReduceKernelINS2_10policy_hubIijN4cuda3std3__44plusIvEEE10Policy1000EPijS9_iNS7_10__identityEEEvT0_PT3_T1_NS0_13GridEvenShareISH_EET2_T4_E12temp_storage;
	add.s32 	%r536, %r535, %r534;
	st.shared.u32 	[%r536+8], %r635;
$L__BB49_18:
	bar.sync 	0;
	setp.ne.s32 	%p64, %r7, 0;
	@%p64 bra 	$L__BB49_71;
	setp.gt.u32 	%p65, %r6, 32;
	ld.shared.u32 	%r537, [_ZZN3cub18CUB_300001_SM_10006detail6reduce18DeviceReduceKernelINS2_10policy_hubIijN4cuda3std3__44plusIvEEE10Policy1000EPijS9_iNS7_10__identityEEEvT0_PT3_T1_NS0_13GridEvenShareISH_EET2_T4_E12temp_storage+12];
	selp.b32 	%r538, %r537, 0, %p65;
	add.s32 	%r539, %r538, %r635;
	setp.gt.u32 	%p66, %r6, 64;
	ld.shared.u32 	%r540, [_ZZN3cub18CUB_300001_SM_10006detail6reduce18DeviceReduceKernelINS2_10policy_hubIijN4cuda3std3__44plusIvEEE10Policy1000EPijS9_iNS7_10__identityEEEvT0_PT3_T1_NS0_13GridEvenShareISH_EET2_T4_E12temp_storage+16];
	selp.b32 	%r541, %r540, 0, %p66;
	add.s32 	%r542, %r539, %r541;
	setp.gt.u32 	%p67, %r6, 96;
	ld.shared.u32 	%r543, [_ZZN3cub18CUB_300001_SM_10006detail6reduce18DeviceReduceKernelINS2_10policy_hubIijN4cuda3std3__44plusIvEEE10Policy1000EPijS9_iNS7_10__identityEEEvT0_PT3_T1_NS0_13GridEvenShareISH_EET2_T4_E12temp_storage+20];
	selp.b32 	%r544, %r543, 0, %p67;
	add.s32 	%r545, %r542, %r544;
	setp.gt.u32 	%p68, %r6, 128;
	ld.shared.u32 	%r546, [_ZZN3cub18CUB_300001_SM_10006detail6reduce18DeviceReduceKernelINS2_10policy_hubIijN4cuda3std3__44plusIvEEE10Policy1000EPijS9_iNS7_10__identityEEEvT0_PT3_T1_NS0_13GridEvenShareISH_EET2_T4_E12temp_storage+24];
	selp.b32 	%r547, %r546, 0, %p68;
	add.s32 	%r548, %r545, %r547;
	setp.gt.u32 	%p69, %r6, 160;
	ld.shared.u32 	%r549, [_ZZN3cub18CUB_300001_SM_10006detail6reduce18DeviceReduceKernelINS2_10policy_hubIijN4cuda3std3__44plusIvEEE10Policy1000EPijS9_iNS7_10__identityEEEvT0_PT3_T1_NS0_13GridEvenShareISH_EET2_T4_E12temp_storage+28];
	selp.b32 	%r550, %r549, 0, %p69;
	add.s32 	%r551, %r548, %r550;
	setp.gt.u32 	%p70, %r6, 192;
	ld.shared.u32 	%r552, [_ZZN3cub18CUB_300001_SM_10006detail6reduce18DeviceReduceKernelINS2_10policy_hubIijN4cuda3std3__44plusIvEEE10Policy1000EPijS9_iNS7_10__identityEEEvT0_PT3_T1_NS0_13GridEvenShareISH_EET2_T4_E12temp_storage+32];
	selp.b32 	%r553, %r552, 0, %p70;
	add.s32 	%r554, %r551, %r553;
	setp.gt.u32 	%p71, %r6, 224;
	ld.shared.u32 	%r555, [_ZZN3cub18CUB_300001_SM_10006detail6reduce18DeviceReduceKernelINS2_10policy_hubIijN4cuda3std3__44plusIvEEE10Policy1000EPijS9_iNS7_10__identityEEEvT0_PT3_T1_NS0_13GridEvenShareISH_EET2_T4_E12temp_storage+36];
	selp.b32 	%r556, %r555, 0, %p71;
	add.s32 	%r635, %r554, %r556;
	bra.uni 	$L__BB49_71;
$L__BB49_20:
	mov.u32 	%r39, %tid.x;
	shl.b32 	%r40, %r39, 2;
	add.s32 	%r366, %r5, %r40;
	mul.wide.u32 	%rd72, %r366, 4;
	add.s64 	%rd62, %rd1, %rd72;
	// begin inline asm
	ld.global.nc.v2.u64 {%rd60, %rd61}, [%rd62];
	// end inline asm
	mov.b64 	{%r367, %r368}, %rd61;
	mov.b64 	{%r369, %r370}, %rd60;
	add.s64 	%rd65, %rd62, 4096;
	// begin inline asm
	ld.global.nc.v2.u64 {%rd63, %rd64}, [%rd65];
	// end inline asm
	mov.b64 	{%r371, %r372}, %rd64;
	mov.b64 	{%r373, %r374}, %rd63;
	add.s64 	%rd68, %rd62, 8192;
	// begin inline asm
	ld.global.nc.v2.u64 {%rd66, %rd67}, [%rd68];
	// end inline asm
	mov.b64 	{%r375, %r376}, %rd67;
	mov.b64 	{%r377, %r378}, %rd66;
	add.s64 	%rd71, %rd62, 12288;
	// begin inline asm
	ld.global.nc.v2.u64 {%rd69, %rd70}, [%rd71];
	// end inline asm
	mov.b64 	{%r379, %r380}, %rd70;
	mov.b64 	{%r381, %r382}, %rd69;
	add.s32 	%r383, %r370, %r369;
	add.s32 	%r384, %r367, %r383;
	add.s32 	%r385, %r368, %r384;
	add.s32 	%r386, %r373, %r385;
	add.s32 	%r387, %r374, %r386;
	add.s32 	%r388, %r371, %r387;
	add.s32 	%r389, %r372, %r388;
	add.s32 	%r390, %r377, %r389;
	add.s32 	%r391, %r378, %r390;
	add.s32 	%r392, %r375, %r391;
	add.s32 	%r393, %r376, %r392;
	add.s32 	%r394, %r381, %r393;
	add.s32 	%r395, %r382, %r394;
	add.s32 	%r396, %r379, %r395;
	add.s32 	%r605, %r380, %r396;
	setp.lt.u32 	%p39, %r6, %r4;
	@%p39 bra 	$L__BB49_32;
	add.s32 	%r42, %r4, %r5;
	add.s32 	%r591, %r42, 256;
	add.s32 	%r590, %r42, %r39;
	mov.b32 	%r592, 0;
$L__BB49_22:
	add.s32 	%r5, %r5, %r4;
	add.s32 	%r398, %r1, -4096;
	setp.gt.u32 	%p40, %r5, %r398;
	@%p40 bra 	$L__BB49_24;
	add.s32 	%r399, %r5, %r40;
	mul.wide.u32 	%rd85, %r399, 4;
	add.s64 	%rd75, %rd1, %rd85;
	// begin inline asm
	ld.global.nc.v2.u64 {%rd73, %rd74}, [%rd75];
	// end inline asm
	mov.b64 	{%r400, %r401}, %rd74;
	mov.b64 	{%r402, %r403}, %rd73;
	add.s64 	%rd78, %rd75, 4096;
	// begin inline asm
	ld.global.nc.v2.u64 {%rd76, %rd77}, [%rd78];
	// end inline asm
	mov.b64 	{%r404, %r405}, %rd77;
	mov.b64 	{%r406, %r407}, %rd76;
	add.s64 	%rd81, %rd75, 8192;
	// begin inline asm
	ld.global.nc.v2.u64 {%rd79, %rd80}, [%rd81];
	// end inline asm
	mov.b64 	{%r408, %r409}, %rd80;
	mov.b64 	{%r410, %r411}, %rd79;
	add.s64 	%rd84, %rd75, 12288;
	// begin inline asm
	ld.global.nc.v2.u64 {%rd82, %rd83}, [%rd84];
	// end inline asm
	mov.b64 	{%r412, %r413}, %rd83;
	mov.b64 	{%r414, %r415}, %rd82;
	add.s32 	%r416, %r402, %r605;
	add.s32 	%r417, %r403, %r416;
	add.s32 	%r418, %r400, %r417;
	add.s32 	%r419, %r401, %r418;
	add.s32 	%r420, %r406, %r419;
	add.s32 	%r421, %r407, %r420;
	add.s32 	%r422, %r404, %r421;
	add.s32 	%r423, %r405, %r422;
	add.s32 	%r424, %r410, %r423;
	add.s32 	%r425, %r411, %r424;
	add.s32 	%r426, %r408, %r425;
	add.s32 	%r427, %r409, %r426;
	add.s32 	%r428, %r414, %r427;
	add.s32 	%r429, %r415, %r428;
	add.s32 	%r430, %r412, %r429;
	add.s32 	%r605, %r413, %r430;
	sub.s32 	%r431, %r1, %r5;
	setp.lt.u32 	%p41, %r431, %r4;
	add.s32 	%r592, %r592, 1;
	add.s32 	%r591, %r591, %r4;
	add.s32 	%r590, %r590, %r4;
	@%p41 bra 	$L__BB49_32;
	bra.uni 	$L__BB49_22;
$L__BB49_24:
	setp.le.u32 	%p42, %r1, %r5;
	@%p42 bra 	$L__BB49_32;
	sub.s32 	%r55, %r1, %r5;
	setp.ge.s32 	%p43, %r39, %r55;
	@%p43 bra 	$L__BB49_32;
	not.b32 	%r433, %r39;
	add.s32 	%r434, %r1, %r433;
	sub.s32 	%r435, %r434, %r42;
	mul.lo.s32 	%r436, %r2, %r592;
	shl.b32 	%r437, %r436, 12;
	sub.s32 	%r56, %r435, %r437;
	shr.u32 	%r438, %r434, 8;
	add.s32 	%r57, %r438, 1;
	and.b32  	%r439, %r434, 768;
	setp.eq.s32 	%p44, %r439, 768;
	mov.u32 	%r599, %r39;
	@%p44 bra 	$L__BB49_29;
	and.b32  	%r440, %r57, 3;
	neg.s32 	%r595, %r440;
	mov.u32 	%r599, %r39;
$L__BB49_28:
	.pragma "nounroll";
	mul.wide.u32 	%rd87, %r590, 4;
	add.s64 	%rd86, %rd1, %rd87;
	// begin inline asm
	ld.global.nc.u32 %r441, [%rd86];
	// end inline asm
	add.s32 	%r605, %r441, %r605;
	add.s32 	%r599, %r599, 256;
	add.s32 	%r590, %r590, 256;
	add.s32 	%r595, %r595, 1;
	setp.ne.s32 	%p45, %r595, 0;
	@%p45 bra 	$L__BB49_28;
$L__BB49_29:
	setp.lt.u32 	%p46, %r56, 768;
	@%p46 bra 	$L__BB49_32;
	add.s32 	%r603, %r599, 512;
	add.s32 	%r602, %r599, %r591;
$L__BB49_31:
	add.s32 	%r446, %r602, -256;
	mul.wide.u32 	%rd92, %r446, 4;
	add.s64 	%rd88, %rd1, %rd92;
	// begin inline asm
	ld.global.nc.u32 %r442, [%rd88];
	// end inline asm
	add.s32 	%r447, %r442, %r605;
	mul.wide.u32 	%rd93, %r602, 4;
	add.s64 	%rd89, %rd1, %rd93;
	// begin inline asm
	ld.global.nc.u32 %r443, [%rd89];
	// end inline asm
	add.s32 	%r448, %r443, %r447;
	add.s32 	%r449, %r602, 256;
	mul.wide.u32 	%rd94, %r449, 4;
	add.s64 	%rd90, %rd1, %rd94;
	// begin inline asm
	ld.global.nc.u32 %r444, [%rd90];
	// end inline asm
	add.s32 	%r450, %r444, %r448;
	add.s32 	%r451, %r602, 512;
	mul.wide.u32 	%rd95, %r451, 4;
	add.s64 	%rd91, %rd1, %rd95;
	// begin inline asm
	ld.global.nc.u32 %r445, [%rd91];
	// end inline asm
	add.s32 	%r605, %r445, %r450;
	add.s32 	%r76, %r603, 1024;
	add.s32 	%r452, %r603, 512;
	add.s32 	%r602, %r602, 1024;
	setp.lt.s32 	%p47, %r452, %r55;
	mov.u32 	%r603, %r76;
	@%p47 bra 	$L__BB49_31;
$L__BB49_32:
	// begin inline asm
	mov.u32 %r453, %laneid;
	// end inline asm
	mov.b32 	%r454, -1;
	redux.sync.add.s32 %r635, %r605, %r454;
	setp.ne.s32 	%p48, %r453, 0;
	@%p48 bra 	$L__BB49_34;
	shr.u32 	%r455, %r39, 3;
	and.b32  	%r456, %r455, 124;
	mov.u32 	%r457, _ZZN3cub18CUB_300001_SM_10006detail6reduce18DeviceReduceKernelINS2_10policy_hubIijN4cuda3std3__44plusIvEEE10Policy1000EPijS9_iNS7_10__identityEEEvT0_PT3_T1_NS0_13GridEvenShareISH_EET2_T4_E12temp_storage;
	add.s32 	%r458, %r457, %r456;
	st.shared.u32 	[%r458+8], %r635;
$L__BB49_34:
	bar.sync 	0;
	setp.ne.s32 	%p49, %r39, 0;
	@%p49 bra 	$L__BB49_71;
	ld.shared.u32 	%r459, [_ZZN3cub18CUB_300001_SM_10006detail6reduce18DeviceReduceKernelINS2_10policy_hubIijN4cuda3std3__44plusIvEEE10Policy1000EPijS9_iNS7_10__identityEEEvT0_PT3_T1_NS0_13GridEvenShareISH_EET2_T4_E12temp_storage+12];
	add.s32 	%r460, %r459, %r635;
	ld.shared.u32 	%r461, [_ZZN3cub18CUB_300001_SM_10006detail6reduce18DeviceReduceKernelINS2_10policy_hubIijN4cuda3std3__44plusIvEEE10Policy1000EPijS9_iNS7_10__identityEEEvT0_PT3_T1_NS0_13GridEvenShareISH_EET2_T4_E12temp_storage+16];
	add.s32 	%r462, %r460, %r461;
	ld.shared.u32 	%r463, [_ZZN3cub18CUB_300001_SM_10006detail6reduce18DeviceReduceKernelINS2_10policy_hubIijN4cuda3std3__44plusIvEEE10Policy1000EPijS9_iNS7_10__identityEEEvT0_PT3_T1_NS0_13GridEvenShareISH_EET2_T4_E12temp_storage+20];
	add.s32 	%r464, %r462, %r463;
	ld.shared.u32 	%r465, [_ZZN3cub18CUB_300001_SM_10006detail6reduce18DeviceReduceKernelINS2_10policy_hubIijN4cuda3std3__44plusIvEEE10Policy1000EPijS9_iNS7_10__identityEEEvT0_PT3_T1_NS0_13GridEvenShareISH_EET2_T4_E12temp_storage+24];
	add.s32 	%r466, %r464, %r465;
	ld.shared.u32 	%r467, [_ZZN3cub18CUB_300001_SM_10006detail6reduce18DeviceReduceKernelINS2_10policy_hubIijN4cuda3std3__44plusIvEEE10Policy1000EPijS9_iNS7_10__identityEEEvT0_PT3_T1_NS0_13GridEvenShareISH_EET2_T4_E12temp_storage+28];
	add.s32 	%r468, %r466, %r467;
	ld.shared.u32 	%r469, [_ZZN3cub18CUB_300001_SM_10006detail6reduce18DeviceReduceKernelINS2_10policy_hubIijN4cuda3std3__44plusIvEEE10Policy1000EPijS9_iNS7_10__identityEEEvT0_PT3_T1_NS0_13GridEvenShareISH_EET2_T4_E12temp_storage+32];
	add.s32 	%r470, %r468, %r469;
	ld.shared.u32 	%r471, [_ZZN3cub18CUB_300001_SM_10006detail6reduce18DeviceReduceKernelINS2_10policy_hubIijN4cuda3std3__44plusIvEEE10Policy1000EPijS9_iNS7_10__identityEEEvT0_PT3_T1_NS0_13GridEvenShareISH_EET2_T4_E12temp_storage+36];
	add.s32 	%r635, %r470, %r471;
	bra.uni 	$L__BB49_71;
$L__BB49_36:
	sub.s32 	%r81, %r1, %r5;
	setp.gt.u32 	%p2, %r81, 4095;
	@%p2 bra 	$L__BB49_55;
	mov.u32 	%r82, %tid.x;
	setp.ge.u32 	%p14, %r82, %r81;
	mov.b32 	%r618, 0;
	mov.u32 	%r612, %r82;
	@%p14 bra 	$L__BB49_39;
	add.s32 	%r264, %r5, %r82;
	mul.wide.u32 	%rd49, %r264, 4;
	add.s64 	%rd48, %rd1, %rd49;
	// begin inline asm
	ld.global.nc.u32 %r618, [%rd48];
	// end inline asm
	add.s32 	%r612, %r82, 256;
$L__BB49_39:
	setp.ge.u32 	%p15, %r612, %r81;
	@%p15 bra 	$L__BB49_46;
	not.b32 	%r266, %r612;
	add.s32 	%r87, %r1, %r266;
	and.b32  	%r267, %r87, 768;
	setp.eq.s32 	%p16, %r267, 768;
	@%p16 bra 	$L__BB49_43;
	add.s32 	%r609, %r612, %r5;
	shr.u32 	%r268, %r87, 8;
	add.s32 	%r269, %r268, 1;
	and.b32  	%r270, %r269, 3;
	neg.s32 	%r608, %r270;
$L__BB49_42:
	.pragma "nounroll";
	mul.wide.u32 	%rd51, %r609, 4;
	add.s64 	%rd50, %rd1, %rd51;
	// begin inline asm
	ld.global.nc.u32 %r271, [%rd50];
	// end inline asm
	add.s32 	%r618, %r271, %r618;
	add.s32 	%r612, %r612, 256;
	add.s32 	%r609, %r609, 256;
	add.s32 	%r608, %r608, 1;
	setp.ne.s32 	%p17, %r608, 0;
	@%p17 bra 	$L__BB49_42;
$L__BB49_43:
	sub.s32 	%r272, %r87, %r5;
	setp.lt.u32 	%p18, %r272, 768;
	@%p18 bra 	$L__BB49_46;
	add.s32 	%r616, %r612, 512;
	add.s32 	%r615, %r612, %r5;
$L__BB49_45:
	mul.wide.u32 	%rd56, %r615, 4;
	add.s64 	%rd52, %rd1, %rd56;
	// begin inline asm
	ld.global.nc.u32 %r273, [%rd52];
	// end inline asm
	add.s32 	%r277, %r273, %r618;
	add.s32 	%r278, %r615, 256;
	mul.wide.u32 	%rd57, %r278, 4;
	add.s64 	%rd53, %rd1, %rd57;
	// begin inline asm
	ld.global.nc.u32 %r274, [%rd53];
	// end inline asm
	add.s32 	%r279, %r274, %r277;
	add.s32 	%r280, %r615, 512;
	mul.wide.u32 	%rd58, %r280, 4;
	add.s64 	%rd54, %rd1, %rd58;
	// begin inline asm
	ld.global.nc.u32 %r275, [%rd54];
	// end inline asm
	add.s32 	%r281, %r275, %r279;
	add.s32 	%r282, %r615, 768;
	mul.wide.u32 	%rd59, %r282, 4;
	add.s64 	%rd55, %rd1, %rd59;
	// begin inline asm
	ld.global.nc.u32 %r276, [%rd55];
	// end inline asm
	add.s32 	%r618, %r276, %r281;
	add.s32 	%r107, %r616, 1024;
	add.s32 	%r283, %r616, 512;
	add.s32 	%r615, %r615, 1024;
	setp.lt.s32 	%p19, %r283, %r81;
	mov.u32 	%r616, %r107;
	@%p19 bra 	$L__BB49_45;
$L__BB49_46:
	setp.lt.u32 	%p20, %r81, 256;
	@%p20 bra 	$L__BB49_51;
	// begin inline asm
	mov.u32 %r347, %laneid;
	// end inline asm
	mov.b32 	%r348, -1;
	redux.sync.add.s32 %r635, %r618, %r348;
	setp.ne.s32 	%p36, %r347, 0;
	@%p36 bra 	$L__BB49_49;
	shr.u32 	%r349, %r82, 3;
	and.b32  	%r350, %r349, 124;
	mov.u32 	%r351, _ZZN3cub18CUB_300001_SM_10006detail6reduce18DeviceReduceKernelINS2_10policy_hubIijN4cuda3std3__44plusIvEEE10Policy1000EPijS9_iNS7_10__identityEEEvT0_PT3_T1_NS0_13GridEvenShareISH_EET2_T4_E12temp_storage;
	add.s32 	%r352, %r351, %r350;
	st.shared.u32 	[%r352+8], %r635;
$L__BB49_49:
	bar.sync 	0;
	setp.ne.s32 	%p37, %r82, 0;
	@%p37 bra 	$L__BB49_71;
	ld.shared.u32 	%r353, [_ZZN3cub18CUB_300001_SM_10006detail6reduce18DeviceReduceKernelINS2_10policy_hubIijN4cuda3std3__44plusIvEEE10Policy1000EPijS9_iNS7_10__identityEEEvT0_PT3_T1_NS0_13GridEvenShareISH_EET2_T4_E12temp_storage+12];
	add.s32 	%r354, %r353, %r635;
	ld.shared.u32 	%r355, [_ZZN3cub18CUB_300001_SM_10006detail6reduce18DeviceReduceKernelINS2_10policy_hubIijN4cuda3std3__44plusIvEEE10Policy1000EPijS9_iNS7_10__identityEEEvT0_PT3_T1_NS0_13GridEvenShareISH_EET2_T4_E12temp_storage+16];
	add.s32 	%r356, %r354, %r355;
	ld.shared.u32 	%r357, [_ZZN3cub18CUB_300001_SM_10006detail6reduce18DeviceReduceKernelINS2_10policy_hubIijN4cuda3std3__44plusIvEEE10Policy1000EPijS9_iNS7_10__identityEEEvT0_PT3_T1_NS0_13GridEvenShareISH_EET2_T4_E12temp_storage+20];
	add.s32 	%r358, %r356, %r357;
	ld.shared.u32 	%r359, [_ZZN3cub18CUB_300001_SM_10006detail6reduce18DeviceReduceKernelINS2_10policy_hubIijN4cuda3std3__44plusIvEEE10Policy1000EPijS9_iNS7_10__identityEEEvT0_PT3_T1_NS0_13GridEvenShareISH_EET2_T4_E12temp_storage+24];
	add.s32 	%r360, %r358, %r359;
	ld.shared.u32 	%r361, [_ZZN3cub18CUB_300001_SM_10006detail6reduce18DeviceReduceKernelINS2_10policy_hubIijN4cuda3std3__44plusIvEEE10Policy1000EPijS9_iNS7_10__identityEEEvT0_PT3_T1_NS0_13GridEvenShareISH_EET2_T4_E12temp_storage+28];
	add.s32 	%r362, %r360, %r361;
	ld.shared.u32 	%r363, [_ZZN3cub18CUB_300001_SM_10006detail6reduce18DeviceReduceKernelINS2_10policy_hubIijN4cuda3std3__44plusIvEEE10Policy1000EPijS9_iNS7_10__identityEEEvT0_PT3_T1_NS0_13GridEvenShareISH_EET2_T4_E12temp_storage+32];
	add.s32 	%r364, %r362, %r363;
	ld.shared.u32 	%r365, [_ZZN3cub18CUB_300001_SM_10006detail6reduce18DeviceReduceKernelINS2_10policy_hubIijN4cuda3std3__44plusIvEEE10Policy1000EPijS9_iNS7_10__identityEEEvT0_PT3_T1_NS0_13GridEvenShareISH_EET2_T4_E12temp_storage+36];
	add.s32 	%r635, %r364, %r365;
	bra.uni 	$L__BB49_71;
$L__BB49_51:
	// begin inline asm
	mov.u32 %r284, %laneid;
	// end inline asm
	and.b32  	%r310, %r82, 992;
	add.s32 	%r311, %r310, 32;
	setp.gt.u32 	%p21, %r311, %r81;
	not.b32 	%r312, %r310;
	add.s32 	%r313, %r81, %r312;
	selp.b32 	%r308, %r313, 31, %p21;
	mov.b32 	%r287, 1;
	mov.b32 	%r309, -1;
	// begin inline asm
	shfl.sync.down.b32 %r285, %r618, %r287, %r308, %r309;
	// end inline asm
	setp.lt.s32 	%p22, %r284, %r308;
	selp.b32 	%r314, %r285, 0, %p22;
	add.s32 	%r291, %r314, %r618;
	mov.b32 	%r292, 2;
	// begin inline asm
	shfl.sync.down.b32 %r290, %r291, %r292, %r308, %r309;
	// end inline asm
	add.s32 	%r315, %r284, 2;
	setp.gt.s32 	%p23, %r315, %r308;
	selp.b32 	%r316, 0, %r290, %p23;
	add.s32 	%r296, %r291, %r316;
	mov.b32 	%r297, 4;
	// begin inline asm
	shfl.sync.down.b32 %r295, %r296, %r297, %r308, %r309;
	// end inline asm
	add.s32 	%r317, %r284, 4;
	setp.gt.s32 	%p24, %r317, %r308;
	selp.b32 	%r318, 0, %r295, %p24;
	add.s32 	%r301, %r296, %r318;
	mov.b32 	%r302, 8;
	// begin inline asm
	shfl.sync.down.b32 %r300, %r301, %r302, %r308, %r309;
	// end inline asm
	add.s32 	%r319, %r284, 8;
	setp.gt.s32 	%p25, %r319, %r308;
	selp.b32 	%r320, 0, %r300, %p25;
	add.s32 	%r306, %r301, %r320;
	mov.b32 	%r307, 16;
	// begin inline asm
	shfl.sync.down.b32 %r305, %r306, %r307, %r308, %r309;
	// end inline asm
	add.s32 	%r321, %r284, 16;
	setp.gt.s32 	%p26, %r321, %r308;
	selp.b32 	%r322, 0, %r305, %p26;
	add.s32 	%r635, %r306, %r322;
	setp.ne.s32 	%p27, %r284, 0;
	@%p27 bra 	$L__BB49_53;
	shr.u32 	%r323, %r82, 3;
	and.b32  	%r324, %r323, 124;
	mov.u32 	%r325, _ZZN3cub18CUB_300001_SM_10006detail6reduce18DeviceReduceKernelINS2_10policy_hubIijN4cuda3std3__44plusIvEEE10Policy1000EPijS9_iNS7_10__identityEEEvT0_PT3_T1_NS0_13GridEvenShareISH_EET2_T4_E12temp_storage;
	add.s32 	%r326, %r325, %r324;
	st.shared.u32 	[%r326+8], %r635;
$L__BB49_53:
	bar.sync 	0;
	setp.ne.s32 	%p28, %r82, 0;
	@%p28 bra 	$L__BB49_71;
	setp.gt.u32 	%p29, %r81, 32;
	ld.shared.u32 	%r327, [_ZZN3cub18CUB_300001_SM_10006detail6reduce18DeviceReduceKernelINS2_10policy_hubIijN4cuda3std3__44plusIvEEE10Policy1000EPijS9_iNS7_10__identityEEEvT0_PT3_T1_NS0_13GridEvenShareISH_EET2_T4_E12temp_storage+12];
	selp.b32 	%r328, %r327, 0, %p29;
	add.s32 	%r329, %r328, %r635;
	setp.gt.u32 	%p30, %r81, 64;
	ld.shared.u32 	%r330, [_ZZN3cub18CUB_300001_SM_10006detail6reduce18DeviceReduceKernelINS2_10policy_hubIijN4cuda3std3__44plusIvEEE10Policy1000EPijS9_iNS7_10__identityEEEvT0_PT3_T1_NS0_13GridEvenShareISH_EET2_T4_E12temp_storage+16];
	selp.b32 	%r331, %r330, 0, %p30;
	add.s32 	%r332, %r329, %r331;
	setp.gt.u32 	%p31, %r81, 96;
	ld.shared.u32 	%r333, [_ZZN3cub18CUB_300001_SM_10006detail6reduce18DeviceReduceKernelINS2_10policy_hubIijN4cuda3std3__44plusIvEEE10Policy1000EPijS9_iNS7_10__identityEEEvT0_PT3_T1_NS0_13GridEvenShareISH_EET2_T4_E12temp_storage+20];
	selp.b32 	%r334, %r333, 0, %p31;
	add.s32 	%r335, %r332, %r334;
	setp.gt.u32 	%p32, %r81, 128;
	ld.shared.u32 	%r336, [_ZZN3cub18CUB_300001_SM_10006detail6reduce18DeviceReduceKernelINS2_10policy_hubIijN4cuda3std3__44plusIvEEE10Policy1000EPijS9_iNS7_10__identityEEEvT0_PT3_T1_NS0_13GridEvenShareISH_EET2_T4_E12temp_storage+24];
	selp.b32 	%r337, %r336, 0, %p32;
	add.s32 	%r338, %r335, %r337;
	setp.gt.u32 	%p33, %r81, 160;
	ld.shared.u32 	%r339, [_ZZN3cub18CUB_300001_SM_10006detail6reduce18DeviceReduceKernelINS2_10policy_hubIijN4cuda3std3__44plusIvEEE10Policy1000EPijS9_iNS7_10__identityEEEvT0_PT3_T1_NS0_13GridEvenShareISH_EET2_T4_E12temp_storage+28];
	selp.b32 	%r340, %r339, 0, %p33;
	add.s32 	%r341, %r338, %r340;
	setp.gt.u32 	%p34, %r81, 192;
	ld.shared.u32 	%r342, [_ZZN3cub18CUB_300001_SM_10006detail6reduce18DeviceReduceKernelINS2_10policy_hubIijN4cuda3std3__44plusIvEEE10Policy1000EPijS9_iNS7_10__identityEEEvT0_PT3_T1_NS0_13GridEvenShareISH_EET2_T4_E12temp_storage+32];
	selp.b32 	%r343, %r342, 0, %p34;
	add.s32 	%r344, %r341, %r343;
	setp.gt.u32 	%p35, %r81, 224;
	ld.shared.u32 	%r345, [_ZZN3cub18CUB_300001_SM_10006detail6reduce18DeviceReduceKernelINS2_10policy_hubIijN4cuda3std3__44plusIvEEE10Policy1000EPijS9_iNS7_10__identityEEEvT0_PT3_T1_NS0_13GridEvenShareISH_EET2_T4_E12temp_storage+36];
	selp.b32 	%r346, %r345, 0, %p35;
	add.s32 	%r635, %r344, %r346;
	bra.uni 	$L__BB49_71;
$L__BB49_55:
	mov.u32 	%r114, %tid.x;
	add.s32 	%r172, %r114, %r5;
	mul.wide.u32 	%rd20, %r172, 4;
	add.s64 	%rd4, %rd1, %rd20;
	// begin inline asm
	ld.global.nc.u32 %r156, [%rd4];
	// end inline asm
	add.s64 	%rd5, %rd4, 1024;
	// begin inline asm
	ld.global.nc.u32 %r157, [%rd5];
	// end inline asm
	add.s64 	%rd6, %rd4, 2048;
	// begin inline asm
	ld.global.nc.u32 %r158, [%rd6];
	// end inline asm
	add.s64 	%rd7, %rd4, 3072;
	// begin inline asm
	ld.global.nc.u32 %r159, [%rd7];
	// end inline asm
	add.s64 	%rd8, %rd4, 4096;
	// begin inline asm
	ld.global.nc.u32 %r160, [%rd8];
	// end inline asm
	add.s64 	%rd9, %rd4, 5120;
	// begin inline asm
	ld.global.nc.u32 %r161, [%rd9];
	// end inline asm
	add.s64 	%rd10, %rd4, 6144;
	// begin inline asm
	ld.global.nc.u32 %r162, [%rd10];
	// end inline asm
	add.s64 	%rd11, %rd4, 7168;
	// begin inline asm
	ld.global.nc.u32 %r163, [%rd11];
	// end inline asm
	add.s64 	%rd12, %rd4, 8192;
	// begin inline asm
	ld.global.nc.u32 %r164, [%rd12];
	// end inline asm
	add.s64 	%rd13, %rd4, 9216;
	// begin inline asm
	ld.global.nc.u32 %r165, [%rd13];
	// end inline asm
	add.s64 	%rd14, %rd4, 10240;
	// begin inline asm
	ld.global.nc.u32 %r166, [%rd14];
	// end inline asm
	add.s64 	%rd15, %rd4, 11264;
	// begin inline asm
	ld.global.nc.u32 %r167, [%rd15];
	// end inline asm
	add.s64 	%rd16, %rd4, 12288;
	// begin inline asm
	ld.global.nc.u32 %r168, [%rd16];
	// end inline asm
	add.s64 	%rd17, %rd4, 13312;
	// begin inline asm
	ld.global.nc.u32 %r169, [%rd17];
	// end inline asm
	add.s64 	%rd18, %rd4, 14336;
	// begin inline asm
	ld.global.nc.u32 %r170, [%rd18];
	// end inline asm
	add.s64 	%rd19, %rd4, 15360;
	// begin inline asm
	ld.global.nc.u32 %r171, [%rd19];
	// end inline asm
	add.s32 	%r173, %r157, %r156;
	add.s32 	%r174, %r158, %r173;
	add.s32 	%r175, %r159, %r174;
	add.s32 	%r176, %r160, %r175;
	add.s32 	%r177, %r161, %r176;
	add.s32 	%r178, %r162, %r177;
	add.s32 	%r179, %r163, %r178;
	add.s32 	%r180, %r164, %r179;
	add.s32 	%r181, %r165, %r180;
	add.s32 	%r182, %r166, %r181;
	add.s32 	%r183, %r167, %r182;
	add.s32 	%r184, %r168, %r183;
	add.s32 	%r185, %r169, %r184;
	add.s32 	%r186, %r170, %r185;
	add.s32 	%r634, %r171, %r186;
	setp.lt.u32 	%p3, %r81, %r4;
	@%p3 bra 	$L__BB49_67;
	add.s32 	%r116, %r4, %r5;
	add.s32 	%r620, %r116, 256;
	add.s32 	%r619, %r116, %r114;
	mov.b32 	%r621, 0;
$L__BB49_57:
	add.s32 	%r5, %r5, %r4;
	add.s32 	%r188, %r1, -4096;
	setp.gt.u32 	%p4, %r5, %r188;
	@%p4 bra 	$L__BB49_59;
	add.s32 	%r205, %r114, %r5;
	mul.wide.u32 	%rd37, %r205, 4;
	add.s64 	%rd21, %rd1, %rd37;
	// begin inline asm
	ld.global.nc.u32 %r189, [%rd21];
	// end inline asm
	add.s64 	%rd22, %rd21, 1024;
	// begin inline asm
	ld.global.nc.u32 %r190, [%rd22];
	// end inline asm
	add.s64 	%rd23, %rd21, 2048;
	// begin inline asm
	ld.global.nc.u32 %r191, [%rd23];
	// end inline asm
	add.s64 	%rd24, %rd21, 3072;
	// begin inline asm
	ld.global.nc.u32 %r192, [%rd24];
	// end inline asm
	add.s64 	%rd25, %rd21, 4096;
	// begin inline asm
	ld.global.nc.u32 %r193, [%rd25];
	// end inline asm
	add.s64 	%rd26, %rd21, 5120;
	// begin inline asm
	ld.global.nc.u32 %r194, [%rd26];
	// end inline asm
	add.s64 	%rd27, %rd21, 6144;
	// begin inline asm
	ld.global.nc.u32 %r195, [%rd27];
	// end inline asm
	add.s64 	%rd28, %rd21, 7168;
	// begin inline asm
	ld.global.nc.u32 %r196, [%rd28];
	// end inline asm
	add.s64 	%rd29, %rd21, 8192;
	// begin inline asm
	ld.global.nc.u32 %r197, [%rd29];
	// end inline asm
	add.s64 	%rd30, %rd21, 9216;
	// begin inline asm
	ld.global.nc.u32 %r198, [%rd30];
	// end inline asm
	add.s64 	%rd31, %rd21, 10240;
	// begin inline asm
	ld.global.nc.u32 %r199, [%rd31];
	// end inline asm
	add.s64 	%rd32, %rd21, 11264;
	// begin inline asm
	ld.global.nc.u32 %r200, [%rd32];
	// end inline asm
	add.s64 	%rd33, %rd21, 12288;
	// begin inline asm
	ld.global.nc.u32 %r201, [%rd33];
	// end inline asm
	add.s64 	%rd34, %rd21, 13312;
	// begin inline asm
	ld.global.nc.u32 %r202, [%rd34];
	// end inline asm
	add.s64 	%rd35, %rd21, 14336;
	// begin inline asm
	ld.global.nc.u32 %r203, [%rd35];
	// end inline asm
	add.s64 	%rd36, %rd21, 15360;
	// begin inline asm
	ld.global.nc.u32 %r204, [%rd36];
	// end inline asm
	add.s32 	%r206, %r189, %r634;
	add.s32 	%r207, %r190, %r206;
	add.s32 	%r208, %r191, %r207;
	add.s32 	%r209, %r192, %r208;
	add.s32 	%r210, %r193, %r209;
	add.s32 	%r211, %r194, %r210;
	add.s32 	%r212, %r195, %r211;
	add.s32 	%r213, %r196, %r212;
	add.s32 	%r214, %r197, %r213;
	add.s32 	%r215, %r198, %r214;
	add.s32 	%r216, %r199, %r215;
	add.s32 	%r217, %r200, %r216;
	add.s32 	%r218, %r201, %r217;
	add.s32 	%r219, %r202, %r218;
	add.s32 	%r220, %r203, %r219;
	add.s32 	%r634, %r204, %r220;
	sub.s32 	%r221, %r1, %r5;
	setp.lt.u32 	%p5, %r221, %r4;
	add.s32 	%r621, %r621, 1;
	add.s32 	%r620, %r620, %r4;
	add.s32 	%r619, %r619, %r4;
	@%p5 bra 	$L__BB49_67;
	bra.uni 	$L__BB49_57;
$L__BB49_59:
	setp.le.u32 	%p6, %r1, %r5;
	@%p6 bra 	$L__BB49_67;
	sub.s32 	%r129, %r1, %r5;
	setp.ge.s32 	%p7, %r114, %r129;
	@%p7 bra 	$L__BB49_67;
	not.b32 	%r223, %r114;
	add.s32 	%r224, %r1, %r223;
	sub.s32 	%r225, %r224, %r116;
	mul.lo.s32 	%r226, %r2, %r621;
	shl.b32 	%r227, %r226, 12;
	sub.s32 	%r130, %r225, %r227;
	shr.u32 	%r228, %r224, 8;
	add.s32 	%r131, %r228, 1;
	and.b32  	%r229, %r224, 768;
	setp.eq.s32 	%p8, %r229, 768;
	mov.u32 	%r628, %r114;
	@%p8 bra 	$L__BB49_64;
	and.b32  	%r230, %r131, 3;
	neg.s32 	%r624, %r230;
	mov.u32 	%r628, %r114;
$L__BB49_63:
	.pragma "nounroll";
	mul.wide.u32 	%rd39, %r619, 4;
	add.s64 	%rd38, %rd1, %rd39;
	// begin inline asm
	ld.global.nc.u32 %r231, [%rd38];
	// end inline asm
	add.s32 	%r634, %r231, %r634;
	add.s32 	%r628, %r628, 256;
	add.s32 	%r619, %r619, 256;
	add.s32 	%r624, %r624, 1;
	setp.ne.s32 	%p9, %r624, 0;
	@%p9 bra 	$L__BB49_63;
$L__BB49_64:
	setp.lt.u32 	%p10, %r130, 768;
	@%p10 bra 	$L__BB49_67;
	add.s32 	%r632, %r628, 512;
	add.s32 	%r631, %r628, %r620;
$L__BB49_66:
	add.s32 	%r236, %r631, -256;
	mul.wide.u32 	%rd44, %r236, 4;
	add.s64 	%rd40, %rd1, %rd44;
	// begin inline asm
	ld.global.nc.u32 %r232, [%rd40];
	// end inline asm
	add.s32 	%r237, %r232, %r634;
	mul.wide.u32 	%rd45, %r631, 4;
	add.s64 	%rd41, %rd1, %rd45;
	// begin inline asm
	ld.global.nc.u32 %r233, [%rd41];
	// end inline asm
	add.s32 	%r238, %r233, %r237;
	add.s32 	%r239, %r631, 256;
	mul.wide.u32 	%rd46, %r239, 4;
	add.s64 	%rd42, %rd1, %rd46;
	// begin inline asm
	ld.global.nc.u32 %r234, [%rd42];
	// end inline asm
	add.s32 	%r240, %r234, %r238;
	add.s32 	%r241, %r631, 512;
	mul.wide.u32 	%rd47, %r241, 4;
	add.s64 	%rd43, %rd1, %rd47;
	// begin inline asm
	ld.global.nc.u32 %r235, [%rd43];
	// end inline asm
	add.s32 	%r634, %r235, %r240;
	add.s32 	%r150, %r632, 1024;
	add.s32 	%r242, %r632, 512;
	add.s32 	%r631, %r631, 1024;
	setp.lt.s32 	%p11, %r242, %r129;
	mov.u32 	%r632, %r150;
	@%p11 bra 	$L__BB49_66;
$L__BB49_67:
	// begin inline asm
	mov.u32 %r243, %laneid;
	// end inline asm
	mov.b32 	%r244, -1;
	redux.sync.add.s32 %r635, %r634, %r244;
	setp.ne.s32 	%p12, %r243, 0;
	@%p12 bra 	$L__BB49_69;
	shr.u32 	%r245, %r114, 3;
	and.b32  	%r246, %r245, 124;
	mov.u32 	%r247, _ZZN3cub18CUB_300001_SM_10006detail6reduce18DeviceReduceKernelINS2_10policy_hubIijN4cuda3std3__44plusIvEEE10Policy1000EPijS9_iNS7_10__identityEEEvT0_PT3_T1_NS0_13GridEvenShareISH_EET2_T4_E12temp_storage;
	add.s32 	%r248, %r247, %r246;
	st.shared.u32 	[%r248+8], %r635;
$L__BB49_69:
	bar.sync 	0;
	setp.ne.s32 	%p13, %r114, 0;
	@%p13 bra 	$L__BB49_71;
	ld.shared.u32 	%r249, [_ZZN3cub18CUB_300001_SM_10006detail6reduce18DeviceReduceKernelINS2_10policy_hubIijN4cuda3std3__44plusIvEEE10Policy1000EPijS9_iNS7_10__identityEEEvT0_PT3_T1_NS0_13GridEvenShareISH_EET2_T4_E12temp_storage+12];
	add.s32 	%r250, %r249, %r635;
	ld.shared.u32 	%r251, [_ZZN3cub18CUB_300001_SM_10006detail6reduce18DeviceReduceKernelINS2_10policy_hubIijN4cuda3std3__44plusIvEEE10Policy1000EPijS9_iNS7_10__identityEEEvT0_PT3_T1_NS0_13GridEvenShareISH_EET2_T4_E12temp_storage+16];
	add.s32 	%r252, %r250, %r251;
	ld.shared.u32 	%r253, [_ZZN3cub18CUB_300001_SM_10006detail6reduce18DeviceReduceKernelINS2_10policy_hubIijN4cuda3std3__44plusIvEEE10Policy1000EPijS9_iNS7_10__identityEEEvT0_PT3_T1_NS0_13GridEvenShareISH_EET2_T4_E12temp_storage+20];
	add.s32 	%r254, %r252, %r253;
	ld.shared.u32 	%r255, [_ZZN3cub18CUB_300001_SM_10006detail6reduce18DeviceReduceKernelINS2_10policy_hubIijN4cuda3std3__44plusIvEEE10Policy1000EPijS9_iNS7_10__identityEEEvT0_PT3_T1_NS0_13GridEvenShareISH_EET2_T4_E12temp_storage+24];
	add.s32 	%r256, %r254, %r255;
	ld.shared.u32 	%r257, [_ZZN3cub18CUB_300001_SM_10006detail6reduce18DeviceReduceKernelINS2_10policy_hubIijN4cuda3std3__44plusIvEEE10Policy1000EPijS9_iNS7_10__identityEEEvT0_PT3_T1_NS0_13GridEvenShareISH_EET2_T4_E12temp_storage+28];
	add.s32 	%r258, %r256, %r257;
	ld.shared.u32 	%r259, [_ZZN3cub18CUB_300001_SM_10006detail6reduce18DeviceReduceKernelINS2_10policy_hubIijN4cuda3std3__44plusIvEEE10Policy1000EPijS9_iNS7_10__identityEEEvT0_PT3_T1_NS0_13GridEvenShareISH_EET2_T4_E12temp_storage+32];
	add.s32 	%r260, %r258, %r259;
	ld.shared.u32 	%r261, [_ZZN3cub18CUB_300001_SM_10006detail6reduce18DeviceReduceKernelINS2_10policy_hubIijN4cuda3std3__44plusIvEEE10Policy1000EPijS9_iNS7_10__identityEEEvT0_PT3_T1_NS0_13GridEvenShareISH_EET2_T4_E12temp_storage+36];
	add.s32 	%r635, %r260, %r261;
$L__BB49_71:
	mov.u32 	%r576, %tid.x;
	setp.ne.s32 	%p74, %r576, 0;
	@%p74 bra 	$L__BB49_73;
	ld.param.u64 	%rd111, [_ZN3cub18CUB_300001_SM_10006detail6reduce18DeviceReduceKernelINS2_10policy_hubIijN4cuda3std3__44plusIvEEE10Policy1000EPijS9_iNS7_10__identityEEEvT0_PT3_T1_NS0_13GridEvenShareISH_EET2_T4__param_1];
	cvta.to.global.u64 	%rd108, %rd111;
	mul.wide.u32 	%rd109, %r3, 4;
	add.s64 	%rd110, %rd108, %rd109;
	st.global.u32 	[%rd110], %r635;
$L__BB49_73:
	ret;

}


// ===== COMPILED SASS (sm_100) =====

	.target	sm_100

	.elftype	@"ET_EXEC"


//--------------------- .note.nv.tkinfo           --------------------------
	.section	.note.nv.tkinfo,"",@"SHT_NOTE"
	.sectionflags	@"SHF_NOTE_NV_TKINFO"
	.tkinfo
        /*0018*/ 	.word	0x00000002
        /*0030*/ 	.string	""
        /*0030*/ 	.string	"ptxas"
        /*0030*/ 	.string	"Cuda compilation tools, release 13.0, V13.0.88"
        /*0030*/ 	.string	"Build cuda_13.0.r13.0/compiler.36424714_0"
        /*0030*/ 	.string	"-arch sm_100 -m 64 "



//--------------------- .note.nv.cuinfo           --------------------------
	.section	.note.nv.cuinfo,"",@"SHT_NOTE"
	.sectionflags	@"SHF_NOTE_NV_CUINFO"
        /*0018*/ 	.short	0x0002
        /*001a*/ 	.short	0x0064
        /*001c*/ 	.short	0x0082
	.zero		2


//--------------------- .nv.info                  --------------------------
	.section	.nv.info,"",@"SHT_CUDA_INFO"
	.align	4


	//----- nvinfo : EIATTR_REGCOUNT
	.align		4
        /*0000*/ 	.byte	0x04, 0x2f
        /*0002*/ 	.short	(.L_48 - .L_47)
	.align		4
.L_47:
        /*0004*/ 	.word	index@(coo_compute_keys_i64)
        /*0008*/ 	.word	0x00000010


	//----- nvinfo : EIATTR_FRAME_SIZE
	.align		4
.L_48:
        /*000c*/ 	.byte	0x04, 0x11
        /*000e*/ 	.short	(.L_50 - .L_49)
	.align		4
.L_49:
        /*0010*/ 	.word	index@(coo_compute_keys_i64)
        /*0014*/ 	.word	0x00000000


	//----- nvinfo : EIATTR_REGCOUNT
	.align		4
.L_50:
        /*0018*/ 	.byte	0x04, 0x2f
        /*001a*/ 	.short	(.L_52 - .L_51)
	.align		4
.L_51:
        /*001c*/ 	.word	index@(coo_extract_indices_i64)
        /*0020*/ 	.word	0x00000012


	//----- nvinfo : EIATTR_FRAME_SIZE
	.align		4
.L_52:
        /*0024*/ 	.byte	0x04, 0x11
        /*0026*/ 	.short	(.L_54 - .L_53)
	.align		4
.L_53:
        /*0028*/ 	.word	index@($__internal_4_$__cuda_sm20_div_s64)
        /*002c*/ 	.word	0x00000000


	//----- nvinfo : EIATTR_FRAME_SIZE
	.align		4
.L_54:
        /*0030*/ 	.byte	0x04, 0x11
        /*0032*/ 	.short	(.L_56 - .L_55)
	.align		4
.L_55:
        /*0034*/ 	.word	index@(coo_extract_indices_i64)
        /*0038*/ 	.word	0x00000000


	//----- nvinfo : EIATTR_REGCOUNT
	.align		4
.L_56:
        /*003c*/ 	.byte	0x04, 0x2f
        /*003e*/ 	.short	(.L_58 - .L_57)
	.align		4
.L_57:
        /*0040*/ 	.word	index@(coo_concat_keys_i64)
        /*0044*/ 	.word	0x0000000a


	//----- nvinfo : EIATTR_FRAME_SIZE
	.align		4
.L_58:
        /*0048*/ 	.byte	0x04, 0x11
        /*004a*/ 	.short	(.L_60 - .L_59)
	.align		4
.L_59:
        /*004c*/ 	.word	index@(coo_concat_keys_i64)
        /*0050*/ 	.word	0x00000000


	//----- nvinfo : EIATTR_REGCOUNT
	.align		4
.L_60:
        /*0054*/ 	.byte	0x04, 0x2f
        /*0056*/ 	.short	(.L_62 - .L_61)
	.align		4
.L_61:
        /*0058*/ 	.word	index@(coo_concat_values_with_source_f32)
        /*005c*/ 	.word	0x0000000c


	//----- nvinfo : EIATTR_FRAME_SIZE
	.align		4
.L_62:
        /*0060*/ 	.byte	0x04, 0x11
        /*0062*/ 	.short	(.L_64 - .L_63)
	.align		4
.L_63:
        /*0064*/ 	.word	index@(coo_concat_values_with_source_f32)
        /*0068*/ 	.word	0x00000000


	//----- nvinfo : EIATTR_REGCOUNT
	.align		4
.L_64:
        /*006c*/ 	.byte	0x04, 0x2f
        /*006e*/ 	.short	(.L_66 - .L_65)
	.align		4
.L_65:
        /*0070*/ 	.word	index@(coo_concat_values_with_source_f64)
        /*0074*/ 	.word	0x0000000c


	//----- nvinfo : EIATTR_FRAME_SIZE
	.align		4
.L_66:
        /*0078*/ 	.byte	0x04, 0x11
        /*007a*/ 	.short	(.L_68 - .L_67)
	.align		4
.L_67:
        /*007c*/ 	.word	index@(coo_concat_values_with_source_f64)
        /*0080*/ 	.word	0x00000000


	//----- nvinfo : EIATTR_REGCOUNT
	.align		4
.L_68:
        /*0084*/ 	.byte	0x04, 0x2f
        /*0086*/ 	.short	(.L_70 - .L_69)
	.align		4
.L_69:
        /*0088*/ 	.word	index@(coo_mark_unique_i64)
        /*008c*/ 	.word	0x0000000c


	//----- nvinfo : EIATTR_FRAME_SIZE
	.align		4
.L_70:
        /*0090*/ 	.byte	0x04, 0x11
        /*0092*/ 	.short	(.L_72 - .L_71)
	.align		4
.L_71:
        /*0094*/ 	.word	index@(coo_mark_unique_i64)
        /*0098*/ 	.word	0x00000000


	//----- nvinfo : EIATTR_REGCOUNT
	.align		4
.L_72:
        /*009c*/ 	.byte	0x04, 0x2f
        /*009e*/ 	.short	(.L_74 - .L_73)
	.align		4
.L_73:
        /*00a0*/ 	.word	index@(coo_merge_add_f32)
        /*00a4*/ 	.word	0x00000012


	//----- nvinfo : EIATTR_FRAME_SIZE
	.align		4
.L_74:
        /*00a8*/ 	.byte	0x04, 0x11
        /*00aa*/ 	.short	(.L_76 - .L_75)
	.align		4
.L_75:
        /*00ac*/ 	.word	index@(coo_merge_add_f32)
        /*00b0*/ 	.word	0x00000000


	//----- nvinfo : EIATTR_REGCOUNT
	.align		4
.L_76:
        /*00b4*/ 	.byte	0x04, 0x2f
        /*00b6*/ 	.short	(.L_78 - .L_77)
	.align		4
.L_77:
        /*00b8*/ 	.word	index@(coo_merge_add_f64)
        /*00bc*/ 	.word	0x00000010


	//----- nvinfo : EIATTR_FRAME_SIZE
	.align		4
.L_78:
        /*00c0*/ 	.byte	0x04, 0x11
        /*00c2*/ 	.short	(.L_80 - .L_79)
	.align		4
.L_79:
        /*00c4*/ 	.word	index@(coo_merge_add_f64)
        /*00c8*/ 	.word	0x00000000


	//----- nvinfo : EIATTR_REGCOUNT
	.align		4
.L_80:
        /*00cc*/ 	.byte	0x04, 0x2f
        /*00ce*/ 	.short	(.L_82 - .L_81)
	.align		4
.L_81:
        /*00d0*/ 	.word	index@(coo_merge_sub_f32)
        /*00d4*/ 	.word	0x00000014


	//----- nvinfo : EIATTR_FRAME_SIZE
	.align		4
.L_82:
        /*00d8*/ 	.byte	0x04, 0x11
        /*00da*/ 	.short	(.L_84 - .L_83)
	.align		4
.L_83:
        /*00dc*/ 	.word	index@(coo_merge_sub_f32)
        /*00e0*/ 	.word	0x00000000


	//----- nvinfo : EIATTR_REGCOUNT
	.align		4
.L_84:
        /*00e4*/ 	.byte	0x04, 0x2f
        /*00e6*/ 	.short	(.L_86 - .L_85)
	.align		4
.L_85:
        /*00e8*/ 	.word	index@(coo_merge_sub_f64)
        /*00ec*/ 	.word	0x00000014


	//----- nvinfo : EIATTR_FRAME_SIZE
	.align		4
.L_86:
        /*00f0*/ 	.byte	0x04, 0x11
        /*00f2*/ 	.short	(.L_88 - .L_87)
	.align		4
.L_87:
        /*00f4*/ 	.word	index@(coo_merge_sub_f64)
        /*00f8*/ 	.word	0x00000000


	//----- nvinfo : EIATTR_REGCOUNT
	.align		4
.L_88:
        /*00fc*/ 	.byte	0x04, 0x2f
        /*00fe*/ 	.short	(.L_90 - .L_89)
	.align		4
.L_89:
        /*0100*/ 	.word	index@(coo_count_intersections_i64)
        /*0104*/ 	.word	0x0000000e


	//----- nvinfo : EIATTR_FRAME_SIZE
	.align		4
.L_90:
        /*0108*/ 	.byte	0x04, 0x11
        /*010a*/ 	.short	(.L_92 - .L_91)
	.align		4
.L_91:
        /*010c*/ 	.word	index@(coo_count_intersections_i64)
        /*0110*/ 	.word	0x00000000


	//----- nvinfo : EIATTR_REGCOUNT
	.align		4
.L_92:
        /*0114*/ 	.byte	0x04, 0x2f
        /*0116*/ 	.short	(.L_94 - .L_93)
	.align		4
.L_93:
        /*0118*/ 	.word	index@(coo_merge_mul_f32)
        /*011c*/ 	.word	0x00000010


	//----- nvinfo : EIATTR_FRAME_SIZE
	.align		4
.L_94:
        /*0120*/ 	.byte	0x04, 0x11
        /*0122*/ 	.short	(.L_96 - .L_95)
	.align		4
.L_95:
        /*0124*/ 	.word	index@(coo_merge_mul_f32)
        /*0128*/ 	.word	0x00000000


	//----- nvinfo : EIATTR_REGCOUNT
	.align		4
.L_96:
        /*012c*/ 	.byte	0x04, 0x2f
        /*012e*/ 	.short	(.L_98 - .L_97)
	.align		4
.L_97:
        /*0130*/ 	.word	index@(coo_merge_mul_f64)
        /*0134*/ 	.word	0x00000012


	//----- nvinfo : EIATTR_FRAME_SIZE
	.align		4
.L_98:
        /*0138*/ 	.byte	0x04, 0x11
        /*013a*/ 	.short	(.L_100 - .L_99)
	.align		4
.L_99:
        /*013c*/ 	.word	index@(coo_merge_mul_f64)
        /*0140*/ 	.word	0x00000000


	//----- nvinfo : EIATTR_REGCOUNT
	.align		4
.L_100:
        /*0144*/ 	.byte	0x04, 0x2f
        /*0146*/ 	.short	(.L_102 - .L_101)
	.align		4
.L_101:
        /*0148*/ 	.word	index@(coo_merge_div_f32)
        /*014c*/ 	.word	0x00000010


	//----- nvinfo : EIATTR_FRAME_SIZE
	.align		4
.L_102:
        /*0150*/ 	.byte	0x04, 0x11
        /*0152*/ 	.short	(.L_104 - .L_103)
	.align		4
.L_103:
        /*0154*/ 	.word	index@($__internal_3_$__cuda_sm3x_div_rn_noftz_f32_slowpath)
        /*0158*/ 	.word	0x00000000


	//----- nvinfo : EIATTR_FRAME_SIZE
	.align		4
.L_104:
        /*015c*/ 	.byte	0x04, 0x11
        /*015e*/ 	.short	(.L_106 - .L_105)
	.align		4
.L_105:
        /*0160*/ 	.word	index@(coo_merge_div_f32)
        /*0164*/ 	.word	0x00000000


	//----- nvinfo : EIATTR_REGCOUNT
	.align		4
.L_106:
        /*0168*/ 	.byte	0x04, 0x2f
        /*016a*/ 	.short	(.L_108 - .L_107)
	.align		4
.L_107:
        /*016c*/ 	.word	index@(coo_merge_div_f64)
        /*0170*/ 	.word	0x00000019


	//----- nvinfo : EIATTR_FRAME_SIZE
	.align		4
.L_108:
        /*0174*/ 	.byte	0x04, 0x11
        /*0176*/ 	.short	(.L_110 - .L_109)
	.align		4
.L_109:
        /*0178*/ 	.word	index@($__internal_2_$__cuda_sm20_div_rn_f64_full)
        /*017c*/ 	.word	0x00000000


	//----- nvinfo : EIATTR_FRAME_SIZE
	.align		4
.L_110:
        /*0180*/ 	.byte	0x04, 0x11
        /*0182*/ 	.short	(.L_112 - .L_111)
	.align		4
.L_111:
        /*0184*/ 	.word	index@(coo_merge_div_f64)
        /*0188*/ 	.word	0x00000000


	//----- nvinfo : EIATTR_REGCOUNT
	.align		4
.L_112:
        /*018c*/ 	.byte	0x04, 0x2f
        /*018e*/ 	.short	(.L_114 - .L_113)
	.align		4
.L_113:
        /*0190*/ 	.word	index@(thrust_sort_pairs_i64_i32_kernel)
        /*0194*/ 	.word	0x00000038


	//----- nvinfo : EIATTR_FRAME_SIZE
	.align		4
.L_114:
        /*0198*/ 	.byte	0x04, 0x11
        /*019a*/ 	.short	(.L_116 - .L_115)
	.align		4
.L_115:
        /*019c*/ 	.word	index@(thrust_sort_pairs_i64_i32_kernel)
        /*01a0*/ 	.word	0x00000008


	//----- nvinfo : EIATTR_REGCOUNT
	.align		4
.L_116:
        /*01a4*/ 	.byte	0x04, 0x2f
        /*01a6*/ 	.short	(.L_118 - .L_117)
	.align		4
.L_117:
        /*01a8*/ 	.word	index@(coo_init_indices_i32)
        /*01ac*/ 	.word	0x00000008


	//----- nvinfo : EIATTR_FRAME_SIZE
	.align		4
.L_118:
        /*01b0*/ 	.byte	0x04, 0x11
        /*01b2*/ 	.short	(.L_120 - .L_119)
	.align		4
.L_119:
        /*01b4*/ 	.word	index@(coo_init_indices_i32)
        /*01b8*/ 	.word	0x00000000


	//----- nvinfo : EIATTR_REGCOUNT
	.align		4
.L_120:
        /*01bc*/ 	.byte	0x04, 0x2f
        /*01be*/ 	.short	(.L_122 - .L_121)
	.align		4
.L_121:
        /*01c0*/ 	.word	index@(coo_gather_f32)
        /*01c4*/ 	.word	0x0000000c


	//----- nvinfo : EIATTR_FRAME_SIZE
	.align		4
.L_122:
        /*01c8*/ 	.byte	0x04, 0x11
        /*01ca*/ 	.short	(.L_124 - .L_123)
	.align		4
.L_123:
        /*01cc*/ 	.word	index@(coo_gather_f32)
        /*01d0*/ 	.word	0x00000000


	//----- nvinfo : EIATTR_REGCOUNT
	.align		4
.L_124:
        /*01d4*/ 	.byte	0x04, 0x2f
        /*01d6*/ 	.short	(.L_126 - .L_125)
	.align		4
.L_125:
        /*01d8*/ 	.word	index@(coo_gather_f64)
        /*01dc*/ 	.word	0x0000000c


	//----- nvinfo : EIATTR_FRAME_SIZE
	.align		4
.L_126:
        /*01e0*/ 	.byte	0x04, 0x11
        /*01e2*/ 	.short	(.L_128 - .L_127)
	.align		4
.L_127:
        /*01e4*/ 	.word	index@(coo_gather_f64)
        /*01e8*/ 	.word	0x00000000


	//----- nvinfo : EIATTR_REGCOUNT
	.align		4
.L_128:
        /*01ec*/ 	.byte	0x04, 0x2f
        /*01ee*/ 	.short	(.L_130 - .L_129)
	.align		4
.L_129:
        /*01f0*/ 	.word	index@(coo_gather_i32)
        /*01f4*/ 	.word	0x0000000c


	//----- nvinfo : EIATTR_FRAME_SIZE
	.align		4
.L_130:
        /*01f8*/ 	.byte	0x04, 0x11
        /*01fa*/ 	.short	(.L_132 - .L_131)
	.align		4
.L_131:
        /*01fc*/ 	.word	index@(coo_gather_i32)
        /*0200*/ 	.word	0x00000000


	//----- nvinfo : EIATTR_REGCOUNT
	.align		4
.L_132:
        /*0204*/ 	.byte	0x04, 0x2f
        /*0206*/ 	.short	(.L_134 - .L_133)
	.align		4
.L_133:
        /*0208*/ 	.word	index@(coo_gather_i64)
        /*020c*/ 	.word	0x0000000c


	//----- nvinfo : EIATTR_FRAME_SIZE
	.align		4
.L_134:
        /*0210*/ 	.byte	0x04, 0x11
        /*0212*/ 	.short	(.L_136 - .L_135)
	.align		4
.L_135:
        /*0214*/ 	.word	index@(coo_gather_i64)
        /*0218*/ 	.word	0x00000000


	//----- nvinfo : EIATTR_REGCOUNT
	.align		4
.L_136:
        /*021c*/ 	.byte	0x04, 0x2f
        /*021e*/ 	.short	(.L_138 - .L_137)
	.align		4
.L_137:
        /*0220*/ 	.word	index@(coo_merge_duplicates_add_f32)
        /*0224*/ 	.word	0x00000010


	//----- nvinfo : EIATTR_FRAME_SIZE
	.align		4
.L_138:
        /*0228*/ 	.byte	0x04, 0x11
        /*022a*/ 	.short	(.L_140 - .L_139)
	.align		4
.L_139:
        /*022c*/ 	.word	index@(coo_merge_duplicates_add_f32)
        /*0230*/ 	.word	0x00000000


	//----- nvinfo : EIATTR_REGCOUNT
	.align		4
.L_140:
        /*0234*/ 	.byte	0x04, 0x2f
        /*0236*/ 	.short	(.L_142 - .L_141)
	.align		4
.L_141:
        /*0238*/ 	.word	index@(coo_merge_duplicates_add_f64)
        /*023c*/ 	.word	0x00000010


	//----- nvinfo : EIATTR_FRAME_SIZE
	.align		4
.L_142:
        /*0240*/ 	.byte	0x04, 0x11
        /*0242*/ 	.short	(.L_144 - .L_143)
	.align		4
.L_143:
        /*0244*/ 	.word	index@(coo_merge_duplicates_add_f64)
        /*0248*/ 	.word	0x00000000


	//----- nvinfo : EIATTR_REGCOUNT
	.align		4
.L_144:
        /*024c*/ 	.byte	0x04, 0x2f
        /*024e*/ 	.short	(.L_146 - .L_145)
	.align		4
.L_145:
        /*0250*/ 	.word	index@(coo_merge_duplicates_sub_f32)
        /*0254*/ 	.word	0x00000014


	//----- nvinfo : EIATTR_FRAME_SIZE
	.align		4
.L_146:
        /*0258*/ 	.byte	0x04, 0x11
        /*025a*/ 	.short	(.L_148 - .L_147)
	.align		4
.L_147:
        /*025c*/ 	.word	index@(coo_merge_duplicates_sub_f32)
        /*0260*/ 	.word	0x00000000


	//----- nvinfo : EIATTR_REGCOUNT
	.align		4
.L_148:
        /*0264*/ 	.byte	0x04, 0x2f
        /*0266*/ 	.short	(.L_150 - .L_149)
	.align		4
.L_149:
        /*0268*/ 	.word	index@(coo_merge_duplicates_sub_f64)
        /*026c*/ 	.word	0x00000014


	//----- nvinfo : EIATTR_FRAME_SIZE
	.align		4
.L_150:
        /*0270*/ 	.byte	0x04, 0x11
        /*0272*/ 	.short	(.L_152 - .L_151)
	.align		4
.L_151:
        /*0274*/ 	.word	index@(coo_merge_duplicates_sub_f64)
        /*0278*/ 	.word	0x00000000


	//----- nvinfo : EIATTR_REGCOUNT
	.align		4
.L_152:
        /*027c*/ 	.byte	0x04, 0x2f
        /*027e*/ 	.short	(.L_154 - .L_153)
	.align		4
.L_153:
        /*0280*/ 	.word	index@(coo_merge_duplicates_mul_f32)
        /*0284*/ 	.word	0x00000016


	//----- nvinfo : EIATTR_FRAME_SIZE
	.align		4
.L_154:
        /*0288*/ 	.byte	0x04, 0x11
        /*028a*/ 	.short	(.L_156 - .L_155)
	.align		4
.L_155:
        /*028c*/ 	.word	index@(coo_merge_duplicates_mul_f32)
        /*0290*/ 	.word	0x00000000


	//----- nvinfo : EIATTR_REGCOUNT
	.align		4
.L_156:
        /*0294*/ 	.byte	0x04, 0x2f
        /*0296*/ 	.short	(.L_158 - .L_157)
	.align		4
.L_157:
        /*0298*/ 	.word	index@(coo_merge_duplicates_mul_f64)
        /*029c*/ 	.word	0x00000016


	//----- nvinfo : EIATTR_FRAME_SIZE
	.align		4
.L_158:
        /*02a0*/ 	.byte	0x04, 0x11
        /*02a2*/ 	.short	(.L_160 - .L_159)
	.align		4
.L_159:
        /*02a4*/ 	.word	index@(coo_merge_duplicates_mul_f64)
        /*02a8*/ 	.word	0x00000000


	//----- nvinfo : EIATTR_REGCOUNT
	.align		4
.L_160:
        /*02ac*/ 	.byte	0x04, 0x2f
        /*02ae*/ 	.short	(.L_162 - .L_161)
	.align		4
.L_161:
        /*02b0*/ 	.word	index@(coo_merge_duplicates_div_f32)
        /*02b4*/ 	.word	0x00000012


	//----- nvinfo : EIATTR_FRAME_SIZE
	.align		4
.L_162:
        /*02b8*/ 	.byte	0x04, 0x11
        /*02ba*/ 	.short	(.L_164 - .L_163)
	.align		4
.L_163:
        /*02bc*/ 	.word	index@($__internal_1_$__cuda_sm3x_div_rn_noftz_f32_slowpath)
        /*02c0*/ 	.word	0x00000000


	//----- nvinfo : EIATTR_FRAME_SIZE
	.align		4
.L_164:
        /*02c4*/ 	.byte	0x04, 0x11
        /*02c6*/ 	.short	(.L_166 - .L_165)
	.align		4
.L_165:
        /*02c8*/ 	.word	index@(coo_merge_duplicates_div_f32)
        /*02cc*/ 	.word	0x00000000


	//----- nvinfo : EIATTR_REGCOUNT
	.align		4
.L_166:
        /*02d0*/ 	.byte	0x04, 0x2f
        /*02d2*/ 	.short	(.L_168 - .L_167)
	.align		4
.L_167:
        /*02d4*/ 	.word	index@(coo_merge_duplicates_div_f64)
        /*02d8*/ 	.word	0x00000019


	//----- nvinfo : EIATTR_FRAME_SIZE
	.align		4
.L_168:
        /*02dc*/ 	.byte	0x04, 0x11
        /*02de*/ 	.short	(.L_170 - .L_169)
	.align		4
.L_169:
        /*02e0*/ 	.word	index@($__internal_0_$__cuda_sm20_div_rn_f64_full)
        /*02e4*/ 	.word	0x00000000


	//----- nvinfo : EIATTR_FRAME_SIZE
	.align		4
.L_170:
        /*02e8*/ 	.byte	0x04, 0x11
        /*02ea*/ 	.short	(.L_172 - .L_171)
	.align		4
.L_171:
        /*02ec*/ 	.word	index@(coo_merge_duplicates_div_f64)
        /*02f0*/ 	.word	0x00000000


	//----- nvinfo : EIATTR_REGCOUNT
	.align		4
.L_172:
        /*02f4*/ 	.byte	0x04, 0x2f
        /*02f6*/ 	.short	(.L_174 - .L_173)
	.align		4
.L_173:
        /*02f8*/ 	.word	index@(coo_mark_nonzero_f32)
        /*02fc*/ 	.word	0x0000000a


	//----- nvinfo : EIATTR_FRAME_SIZE
	.align		4
.L_174:
        /*0300*/ 	.byte	0x04, 0x11
        /*0302*/ 	.short	(.L_176 - .L_175)
	.align		4
.L_175:
        /*0304*/ 	.word	index@(coo_mark_nonzero_f32)
        /*0308*/ 	.word	0x00000000


	//----- nvinfo : EIATTR_REGCOUNT
	.align		4
.L_176:
        /*030c*/ 	.byte	0x04, 0x2f
        /*030e*/ 	.short	(.L_178 - .L_177)
	.align		4
.L_177:
        /*0310*/ 	.word	index@(coo_mark_nonzero_f64)
        /*0314*/ 	.word	0x0000000a


	//----- nvinfo : EIATTR_FRAME_SIZE
	.align		4
.L_178:
        /*0318*/ 	.byte	0x04, 0x11
        /*031a*/ 	.short	(.L_180 - .L_179)
	.align		4
.L_179:
        /*031c*/ 	.word	index@(coo_mark_nonzero_f64)
        /*0320*/ 	.word	0x00000000


	//----- nvinfo : EIATTR_REGCOUNT
	.align		4
.L_180:
        /*0324*/ 	.byte	0x04, 0x2f
        /*0326*/ 	.short	(.L_182 - .L_181)
	.align		4
.L_181:
        /*0328*/ 	.word	index@(coo_compact_f32)
        /*032c*/ 	.word	0x0000000e


	//----- nvinfo : EIATTR_FRAME_SIZE
	.align		4
.L_182:
        /*0330*/ 	.byte	0x04, 0x11
        /*0332*/ 	.short	(.L_184 - .L_183)
	.align		4
.L_183:
        /*0334*/ 	.word	index@(coo_compact_f32)
        /*0338*/ 	.word	0x00000000


	//----- nvinfo : EIATTR_REGCOUNT
	.align		4
.L_184:
        /*033c*/ 	.byte	0x04, 0x2f
        /*033e*/ 	.short	(.L_186 - .L_185)
	.align		4
.L_185:
        /*0340*/ 	.word	index@(coo_compact_f64)
        /*0344*/ 	.word	0x0000000e


	//----- nvinfo : EIATTR_FRAME_SIZE
	.align		4
.L_186:
        /*0348*/ 	.byte	0x04, 0x11
        /*034a*/ 	.short	(.L_188 - .L_187)
	.align		4
.L_187:
        /*034c*/ 	.word	index@(coo_compact_f64)
        /*0350*/ 	.word	0x00000000


	//----- nvinfo : EIATTR_REGCOUNT
	.align		4
.L_188:
        /*0354*/ 	.byte	0x04, 0x2f
        /*0356*/ 	.short	(.L_190 - .L_189)
	.align		4
.L_189:
        /*0358*/ 	.word	index@(_ZN3cub18CUB_300001_SM_10006detail11EmptyKernelIvEEvv)
        /*035c*/ 	.word	0x00000004


	//----- nvinfo : EIATTR_FRAME_SIZE
	.align		4
.L_190:
        /*0360*/ 	.byte	0x04, 0x11
        /*0362*/ 	.short	(.L_192 - .L_191)
	.align		4
.L_191:
        /*0364*/ 	.word	index@(_ZN3cub18CUB_300001_SM_10006detail11EmptyKernelIvEEvv)
        /*0368*/ 	.word	0x00000000


	//----- nvinfo : EIATTR_REGCOUNT
	.align		4
.L_192:
        /*036c*/ 	.byte	0x04, 0x2f
        /*036e*/ 	.short	(.L_194 - .L_193)
	.align		4
.L_193:
        /*0370*/ 	.word	index@(_ZN3cub18CUB_300001_SM_10006detail4scan20DeviceScanInitKernelINS0_13ScanTileStateIiLb1EEEEEvT_i)
        /*0374*/ 	.word	0x00000008


	//----- nvinfo : EIATTR_FRAME_SIZE
	.align		4
.L_194:
        /*0378*/ 	.byte	0x04, 0x11
        /*037a*/ 	.short	(.L_196 - .L_195)
	.align		4
.L_195:
        /*037c*/ 	.word	index@(_ZN3cub18CUB_300001_SM_10006detail4scan20DeviceScanInitKernelINS0_13ScanTileStateIiLb1EEEEEvT_i)
        /*0380*/ 	.word	0x00000000


	//----- nvinfo : EIATTR_REGCOUNT
	.align		4
.L_196:
        /*0384*/ 	.byte	0x04, 0x2f
        /*0386*/ 	.short	(.L_198 - .L_197)
	.align		4
.L_197:
        /*0388*/ 	.word	index@(_ZN3cub18CUB_300001_SM_10006detail4scan16DeviceScanKernelINS2_10policy_hubIiiijN4cuda3std3__44plusIvEEE10Policy1000EPKiPiNS0_13ScanTileStateIiLb1EEES9_NS1_10InputValueIiSE_EEjiLb0EiEEvT0_T1_T2_iT3_T4_T5_)
        /*038c*/ 	.word	0x00000038


	//----- nvinfo : EIATTR_FRAME_SIZE
	.align		4
.L_198:
        /*0390*/ 	.byte	0x04, 0x11
        /*0392*/ 	.short	(.L_200 - .L_199)
	.align		4
.L_199:
        /*0394*/ 	.word	index@(_ZN3cub18CUB_300001_SM_10006detail4scan16DeviceScanKernelINS2_10policy_hubIiiijN4cuda3std3__44plusIvEEE10Policy1000EPKiPiNS0_13ScanTileStateIiLb1EEES9_NS1_10InputValueIiSE_EEjiLb0EiEEvT0_T1_T2_iT3_T4_T5_)
        /*0398*/ 	.word	0x00000000


	//----- nvinfo : EIATTR_REGCOUNT
	.align		4
.L_200:
        /*039c*/ 	.byte	0x04, 0x2f
        /*039e*/ 	.short	(.L_202 - .L_201)
	.align		4
.L_201:
        /*03a0*/ 	.word	index@(_ZN3cub18CUB_300001_SM_10006detail4scan16DeviceScanKernelINS2_10policy_hubIiiijN4cuda3std3__44plusIvEEE10Policy1000EPiSC_NS0_13ScanTileStateIiLb1EEES9_NS1_10InputValueIiSC_EEjiLb0EiEEvT0_T1_T2_iT3_T4_T5_)
        /*03a4*/ 	.word	0x00000038


	//----- nvinfo : EIATTR_FRAME_SIZE
	.align		4
.L_202:
        /*03a8*/ 	.byte	0x04, 0x11
        /*03aa*/ 	.short	(.L_204 - .L_203)
	.align		4
.L_203:
        /*03ac*/ 	.word	index@(_ZN3cub18CUB_300001_SM_10006detail4scan16DeviceScanKernelINS2_10policy_hubIiiijN4cuda3std3__44plusIvEEE10Policy1000EPiSC_NS0_13ScanTileStateIiLb1EEES9_NS1_10InputValueIiSC_EEjiLb0EiEEvT0_T1_T2_iT3_T4_T5_)
        /*03b0*/ 	.word	0x00000000


	//----- nvinfo : EIATTR_REGCOUNT
	.align		4
.L_204:
        /*03b4*/ 	.byte	0x04, 0x2f
        /*03b6*/ 	.short	(.L_206 - .L_205)
	.align		4
.L_205:
        /*03b8*/ 	.word	index@(_ZN3cub18CUB_300001_SM_10006detail10radix_sort31DeviceRadixSortSingleTileKernelINS1_5radix10policy_hubIxiyE10Policy1000ELNS0_9SortOrderE0ExiyNS1_21identity_decomposer_tEEEvPKT1_PSA_PKT2_PSE_T3_iiT4_)
        /*03bc*/ 	.word	0x0000007b


	//----- nvinfo : EIATTR_FRAME_SIZE
	.align		4
.L_206:
        /*03c0*/ 	.byte	0x04, 0x11
        /*03c2*/ 	.short	(.L_208 - .L_207)
	.align		4
.L_207:
        /*03c4*/ 	.word	index@(_ZN3cub18CUB_300001_SM_10006detail10radix_sort31DeviceRadixSortSingleTileKernelINS1_5radix10policy_hubIxiyE10Policy1000ELNS0_9SortOrderE0ExiyNS1_21identity_decomposer_tEEEvPKT1_PSA_PKT2_PSE_T3_iiT4_)
        /*03c8*/ 	.word	0x00000000


	//----- nvinfo : EIATTR_REGCOUNT
	.align		4
.L_208:
        /*03cc*/ 	.byte	0x04, 0x2f
        /*03ce*/ 	.short	(.L_210 - .L_209)
	.align		4
.L_209:
        /*03d0*/ 	.word	index@(_ZN3cub18CUB_300001_SM_10006detail10radix_sort30DeviceRadixSortHistogramKernelINS1_5radix10policy_hubIxiyE10Policy1000ELNS0_9SortOrderE0ExyNS1_21identity_decomposer_tEEEvPT2_PKT1_SA_iiT3_)
        /*03d4*/ 	.word	0x00000040


	//----- nvinfo : EIATTR_FRAME_SIZE
	.align		4
.L_210:
        /*03d8*/ 	.byte	0x04, 0x11
        /*03da*/ 	.short	(.L_212 - .L_211)
	.align		4
.L_211:
        /*03dc*/ 	.word	index@(_ZN3cub18CUB_300001_SM_10006detail10radix_sort30DeviceRadixSortHistogramKernelINS1_5radix10policy_hubIxiyE10Policy1000ELNS0_9SortOrderE0ExyNS1_21identity_decomposer_tEEEvPT2_PKT1_SA_iiT3_)
        /*03e0*/ 	.word	0x00000000


	//----- nvinfo : EIATTR_REGCOUNT
	.align		4
.L_212:
        /*03e4*/ 	.byte	0x04, 0x2f
        /*03e6*/ 	.short	(.L_214 - .L_213)
	.align		4
.L_213:
        /*03e8*/ 	.word	index@(_ZN3cub18CUB_300001_SM_10006detail10radix_sort33DeviceRadixSortExclusiveSumKernelINS1_5radix10policy_hubIxiyE10Policy1000EyEEvPT0_)
        /*03ec*/ 	.word	0x00000020


	//----- nvinfo : EIATTR_FRAME_SIZE
	.align		4
.L_214:
        /*03f0*/ 	.byte	0x04, 0x11
        /*03f2*/ 	.short	(.L_216 - .L_215)
	.align		4
.L_215:
        /*03f4*/ 	.word	index@(_ZN3cub18CUB_300001_SM_10006detail10radix_sort33DeviceRadixSortExclusiveSumKernelINS1_5radix10policy_hubIxiyE10Policy1000EyEEvPT0_)
        /*03f8*/ 	.word	0x00000000


	//----- nvinfo : EIATTR_REGCOUNT
	.align		4
.L_216:
        /*03fc*/ 	.byte	0x04, 0x2f
        /*03fe*/ 	.short	(.L_218 - .L_217)
	.align		4
.L_217:
        /*0400*/ 	.word	index@(_ZN3cub18CUB_300001_SM_10006detail10radix_sort29DeviceRadixSortOnesweepKernelINS1_5radix10policy_hubIxiyE10Policy1000ELNS0_9SortOrderE0ExiyiiNS1_21identity_decomposer_tEEEvPT5_SB_PT3_PKSC_PT1_PKSG_PT2_PKSK_T4_iiT6_)
        /*0404*/ 	.word	0x00000061


	//----- nvinfo : EIATTR_FRAME_SIZE
	.align		4
.L_218:
        /*0408*/ 	.byte	0x04, 0x11
        /*040a*/ 	.short	(.L_220 - .L_219)
	.align		4
.L_219:
        /*040c*/ 	.word	index@(_ZN3cub18CUB_300001_SM_10006detail10radix_sort29DeviceRadixSortOnesweepKernelINS1_5radix10policy_hubIxiyE10Policy1000ELNS0_9SortOrderE0ExiyiiNS1_21identity_decomposer_tEEEvPT5_SB_PT3_PKSC_PT1_PKSG_PT2_PKSK_T4_iiT6_)
        /*0410*/ 	.word	0x00000000


	//----- nvinfo : EIATTR_REGCOUNT
	.align		4
.L_220:
        /*0414*/ 	.byte	0x04, 0x2f
        /*0416*/ 	.short	(.L_222 - .L_221)
	.align		4
.L_221:
        /*0418*/ 	.word	index@(_ZN3cub18CUB_300001_SM_10006detail10radix_sort31DeviceRadixSortSingleTileKernelINS1_5radix10policy_hubIxxyE10Policy1000ELNS0_9SortOrderE0ExxyNS1_21identity_decomposer_tEEEvPKT1_PSA_PKT2_PSE_T3_iiT4_)
        /*041c*/ 	.word	0x0000007f


	//----- nvinfo : EIATTR_FRAME_SIZE
	.align		4
.L_222:
        /*0420*/ 	.byte	0x04, 0x11
        /*0422*/ 	.short	(.L_224 - .L_223)
	.align		4
.L_223:
        /*0424*/ 	.word	index@(_ZN3cub18CUB_300001_SM_10006detail10radix_sort31DeviceRadixSortSingleTileKernelINS1_5radix10policy_hubIxxyE10Policy1000ELNS0_9SortOrderE0ExxyNS1_21identity_decomposer_tEEEvPKT1_PSA_PKT2_PSE_T3_iiT4_)
        /*0428*/ 	.word	0x00000000


	//----- nvinfo : EIATTR_REGCOUNT
	.align		4
.L_224:
        /*042c*/ 	.byte	0x04, 0x2f
        /*042e*/ 	.short	(.L_226 - .L_225)
	.align		4
.L_225:
        /*0430*/ 	.word	index@(_ZN3cub18CUB_300001_SM_10006detail10radix_sort30DeviceRadixSortHistogramKernelINS1_5radix10policy_hubIxxyE10Policy1000ELNS0_9SortOrderE0ExyNS1_21identity_decomposer_tEEEvPT2_PKT1_SA_iiT3_)
        /*0434*/ 	.word	0x00000040


	//----- nvinfo : EIATTR_FRAME_SIZE
	.align		4
.L_226:
        /*0438*/ 	.byte	0x04, 0x11
        /*043a*/ 	.short	(.L_228 - .L_227)
	.align		4
.L_227:
        /*043c*/ 	.word	index@(_ZN3cub18CUB_300001_SM_10006detail10radix_sort30DeviceRadixSortHistogramKernelINS1_5radix10policy_hubIxxyE10Policy1000ELNS0_9SortOrderE0ExyNS1_21identity_decomposer_tEEEvPT2_PKT1_SA_iiT3_)
        /*0440*/ 	.word	0x00000000


	//----- nvinfo : EIATTR_REGCOUNT
	.align		4
.L_228:
        /*0444*/ 	.byte	0x04, 0x2f
        /*0446*/ 	.short	(.L_230 - .L_229)
	.align		4
.L_229:
        /*0448*/ 	.word	index@(_ZN3cub18CUB_300001_SM_10006detail10radix_sort33DeviceRadixSortExclusiveSumKernelINS1_5radix10policy_hubIxxyE10Policy1000EyEEvPT0_)
        /*044c*/ 	.word	0x00000020


	//----- nvinfo : EIATTR_FRAME_SIZE
	.align		4
.L_230:
        /*0450*/ 	.byte	0x04, 0x11
        /*0452*/ 	.short	(.L_232 - .L_231)
	.align		4
.L_231:
        /*0454*/ 	.word	index@(_ZN3cub18CUB_300001_SM_10006detail10radix_sort33DeviceRadixSortExclusiveSumKernelINS1_5radix10policy_hubIxxyE10Policy1000EyEEvPT0_)
        /*0458*/ 	.word	0x00000000


	//----- nvinfo : EIATTR_REGCOUNT
	.align		4
.L_232:
        /*045c*/ 	.byte	0x04, 0x2f
        /*045e*/ 	.short	(.L_234 - .L_233)
	.align		4
.L_233:
        /*0460*/ 	.word	index@(_ZN3cub18CUB_300001_SM_10006detail10radix_sort29DeviceRadixSortOnesweepKernelINS1_5radix10policy_hubIxxyE10Policy1000ELNS0_9SortOrderE0ExxyiiNS1_21identity_decomposer_tEEEvPT5_SB_PT3_PKSC_PT1_PKSG_PT2_PKSK_T4_iiT6_)
        /*0464*/ 	.word	0x00000050


	//----- nvinfo : EIATTR_FRAME_SIZE
	.align		4
.L_234:
        /*0468*/ 	.byte	0x04, 0x11
        /*046a*/ 	.short	(.L_236 - .L_235)
	.align		4
.L_235:
        /*046c*/ 	.word	index@(_ZN3cub18CUB_300001_SM_10006detail10radix_sort29DeviceRadixSortOnesweepKernelINS1_5radix10policy_hubIxxyE10Policy1000ELNS0_9SortOrderE0ExxyiiNS1_21identity_decomposer_tEEEvPT5_SB_PT3_PKSC_PT1_PKSG_PT2_PKSK_T4_iiT6_)
        /*0470*/ 	.word	0x00000018


	//----- nvinfo : EIATTR_REGCOUNT
	.align		4
.L_236:
        /*0474*/ 	.byte	0x04, 0x2f
        /*0476*/ 	.short	(.L_238 - .L_237)
	.align		4
.L_237:
        /*0478*/ 	.word	index@(_ZN3cub18CUB_300001_SM_10006detail6reduce28DeviceReduceSingleTileKernelINS2_10policy_hubIijN4cuda3std3__44plusIvEEE10Policy1000EPKiPijS9_iiNS7_10__identityEEEvT0_T1_T2_T3_T4_T6_)
        /*047c*/ 	.word	0x0000001e


	//----- nvinfo : EIATTR_FRAME_SIZE
	.align		4
.L_238:
        /*0480*/ 	.byte	0x04, 0x11
        /*0482*/ 	.short	(.L_240 - .L_239)
	.align		4
.L_239:
        /*0484*/ 	.word	index@(_ZN3cub18CUB_300001_SM_10006detail6reduce28DeviceReduceSingleTileKernelINS2_10policy_hubIijN4cuda3std3__44plusIvEEE10Policy1000EPKiPijS9_iiNS7_10__identityEEEvT0_T1_T2_T3_T4_T6_)
        /*0488*/ 	.word	0x00000000


	//----- nvinfo : EIATTR_REGCOUNT
	.align		4
.L_240:
        /*048c*/ 	.byte	0x04, 0x2f
        /*048e*/ 	.short	(.L_242 - .L_241)
	.align		4
.L_241:
        /*0490*/ 	.word	index@(_ZN3cub18CUB_300001_SM_10006detail6reduce18DeviceReduceKernelINS2_10policy_hubIijN4cuda3std3__44plusIvEEE10Policy1000EPKijS9_iNS7_10__identityEEEvT0_PT3_T1_NS0_13GridEvenShareISI_EET2_T4_)
        /*0494*/ 	.word	0x00000020


	//----- nvinfo : EIATTR_FRAME_SIZE
	.align		4
.L_242:
        /*0498*/ 	.byte	0x04, 0x11
        /*049a*/ 	.short	(.L_244 - .L_243)
	.align		4
.L_243:
        /*049c*/ 	.word	index@(_ZN3cub18CUB_300001_SM_10006detail6reduce18DeviceReduceKernelINS2_10policy_hubIijN4cuda3std3__44plusIvEEE10Policy1000EPKijS9_iNS7_10__identityEEEvT0_PT3_T1_NS0_13GridEvenShareISI_EET2_T4_)
        /*04a0*/ 	.word	0x00000000


	//----- nvinfo : EIATTR_REGCOUNT
	.align		4
.L_244:
        /*04a4*/ 	.byte	0x04, 0x2f
        /*04a6*/ 	.short	(.L_246 - .L_245)
	.align		4
.L_245:
        /*04a8*/ 	.word	index@(_ZN3cub18CUB_300001_SM_10006detail6reduce28DeviceReduceSingleTileKernelINS2_10policy_hubIijN4cuda3std3__44plusIvEEE10Policy1000EPiSC_iS9_iiNS7_10__identityEEEvT0_T1_T2_T3_T4_T6_)
        /*04ac*/ 	.word	0x00000020


	//----- nvinfo : EIATTR_FRAME_SIZE
	.align		4
.L_246:
        /*04b0*/ 	.byte	0x04, 0x11
        /*04b2*/ 	.short	(.L_248 - .L_247)
	.align		4
.L_247:
        /*04b4*/ 	.word	index@(_ZN3cub18CUB_300001_SM_10006detail6reduce28DeviceReduceSingleTileKernelINS2_10policy_hubIijN4cuda3std3__44plusIvEEE10Policy1000EPiSC_iS9_iiNS7_10__identityEEEvT0_T1_T2_T3_T4_T6_)
        /*04b8*/ 	.word	0x00000000


	//----- nvinfo : EIATTR_REGCOUNT
	.align		4
.L_248:
        /*04bc*/ 	.byte	0x04, 0x2f
        /*04be*/ 	.short	(.L_250 - .L_249)
	.align		4
.L_249:
        /*04c0*/ 	.word	index@(_ZN3cub18CUB_300001_SM_10006detail6reduce28DeviceReduceSingleTileKernelINS2_10policy_hubIijN4cuda3std3__44plusIvEEE10Policy1000EPiSC_jS9_iiNS7_10__identityEEEvT0_T1_T2_T3_T4_T6_)
        /*04c4*/ 	.word	0x0000001e


	//----- nvinfo : EIATTR_FRAME_SIZE
	.align		4
.L_250:
        /*04c8*/ 	.byte	0x04, 0x11
        /*04ca*/ 	.short	(.L_252 - .L_251)
	.align		4
.L_251:
        /*04cc*/ 	.word	index@(_ZN3cub18CUB_300001_SM_10006detail6reduce28DeviceReduceSingleTileKernelINS2_10policy_hubIijN4cuda3std3__44plusIvEEE10Policy1000EPiSC_jS9_iiNS7_10__identityEEEvT0_T1_T2_T3_T4_T6_)
        /*04d0*/ 	.word	0x00000000


	//----- nvinfo : EIATTR_REGCOUNT
	.align		4
.L_252:
        /*04d4*/ 	.byte	0x04, 0x2f
        /*04d6*/ 	.short	(.L_254 - .L_253)
	.align		4
.L_253:
        /*04d8*/ 	.word	index@(_ZN3cub18CUB_300001_SM_10006detail6reduce18DeviceReduceKernelINS2_10policy_hubIijN4cuda3std3__44plusIvEEE10Policy1000EPijS9_iNS7_10__identityEEEvT0_PT3_T1_NS0_13GridEvenShareISH_EET2_T4_)
        /*04dc*/ 	.word	0x00000020


	//----- nvinfo : EIATTR_FRAME_SIZE
	.align		4
.L_254:
        /*04e0*/ 	.byte	0x04, 0x11
        /*04e2*/ 	.short	(.L_256 - .L_255)
	.align		4
.L_255:
        /*04e4*/ 	.word	index@(_ZN3cub18CUB_300001_SM_10006detail6reduce18DeviceReduceKernelINS2_10policy_hubIijN4cuda3std3__44plusIvEEE10Policy1000EPijS9_iNS7_10__identityEEEvT0_PT3_T1_NS0_13GridEvenShareISH_EET2_T4_)
        /*04e8*/ 	.word	0x00000000


	//----- nvinfo : EIATTR_MIN_STACK_SIZE
	.align		4
.L_256:
        /*04ec*/ 	.byte	0x04, 0x12
        /*04ee*/ 	.short	(.L_258 - .L_257)
	.align		4
.L_257:
        /*04f0*/ 	.word	index@(_ZN3cub18CUB_300001_SM_10006detail6reduce18DeviceReduceKernelINS2_10policy_hubIijN4cuda3std3__44plusIvEEE10Policy1000EPijS9_iNS7_10__identityEEEvT0_PT3_T1_NS0_13GridEvenShareISH_EET2_T4_)
        /*04f4*/ 	.word	0x00000000


	//----- nvinfo : EIATTR_MIN_STACK_SIZE
	.align		4
.L_258:
        /*04f8*/ 	.byte	0x04, 0x12
        /*04fa*/ 	.short	(.L_260 - .L_259)
	.align		4
.L_259:
        /*04fc*/ 	.word	index@(_ZN3cub18CUB_300001_SM_10006detail6reduce28DeviceReduceSingleTileKernelINS2_10policy_hubIijN4cuda3std3__44plusIvEEE10Policy1000EPiSC_jS9_iiNS7_10__identityEEEvT0_T1_T2_T3_T4_T6_)
        /*0500*/ 	.word	0x00000000


	//----- nvinfo : EIATTR_MIN_STACK_SIZE
	.align		4
.L_260:
        /*0504*/ 	.byte	0x04, 0x12
        /*0506*/ 	.short	(.L_262 - .L_261)
	.align		4
.L_261:
        /*0508*/ 	.word	index@(_ZN3cub18CUB_300001_SM_10006detail6reduce28DeviceReduceSingleTileKernelINS2_10policy_hubIijN4cuda3std3__44plusIvEEE10Policy1000EPiSC_iS9_iiNS7_10__identityEEEvT0_T1_T2_T3_T4_T6_)
        /*050c*/ 	.word	0x00000000


	//----- nvinfo : EIATTR_MIN_STACK_SIZE
	.align		4
.L_262:
        /*0510*/ 	.byte	0x04, 0x12
        /*0512*/ 	.short	(.L_264 - .L_263)
	.align		4
.L_263:
        /*0514*/ 	.word	index@(_ZN3cub18CUB_300001_SM_10006detail6reduce18DeviceReduceKernelINS2_10policy_hubIijN4cuda3std3__44plusIvEEE10Policy1000EPKijS9_iNS7_10__identityEEEvT0_PT3_T1_NS0_13GridEvenShareISI_EET2_T4_)
        /*0518*/ 	.word	0x00000000


	//----- nvinfo : EIATTR_MIN_STACK_SIZE
	.align		4
.L_264:
        /*051c*/ 	.byte	0x04, 0x12
        /*051e*/ 	.short	(.L_266 - .L_265)
	.align		4
.L_265:
        /*0520*/ 	.word	index@(_ZN3cub18CUB_300001_SM_10006detail6reduce28DeviceReduceSingleTileKernelINS2_10policy_hubIijN4cuda3std3__44plusIvEEE10Policy1000EPKiPijS9_iiNS7_10__identityEEEvT0_T1_T2_T3_T4_T6_)
        /*0524*/ 	.word	0x00000000


	//----- nvinfo : EIATTR_MIN_STACK_SIZE
	.align		4
.L_266:
        /*0528*/ 	.byte	0x04, 0x12
        /*052a*/ 	.short	(.L_268 - .L_267)
	.align		4
.L_267:
        /*052c*/ 	.word	index@(_ZN3cub18CUB_300001_SM_10006detail10radix_sort29DeviceRadixSortOnesweepKernelINS1_5radix10policy_hubIxxyE10Policy1000ELNS0_9SortOrderE0ExxyiiNS1_21identity_decomposer_tEEEvPT5_SB_PT3_PKSC_PT1_PKSG_PT2_PKSK_T4_iiT6_)
        /*0530*/ 	.word	0x00000018


	//----- nvinfo : EIATTR_MIN_STACK_SIZE
	.align		4
.L_268:
        /*0534*/ 	.byte	0x04, 0x12
        /*0536*/ 	.short	(.L_270 - .L_269)
	.align		4
.L_269:
        /*0538*/ 	.word	index@(_ZN3cub18CUB_300001_SM_10006detail10radix_sort33DeviceRadixSortExclusiveSumKernelINS1_5radix10policy_hubIxxyE10Policy1000EyEEvPT0_)
        /*053c*/ 	.word	0x00000000


	//----- nvinfo : EIATTR_MIN_STACK_SIZE
	.align		4
.L_270:
        /*0540*/ 	.byte	0x04, 0x12
        /*0542*/ 	.short	(.L_272 - .L_271)
	.align		4
.L_271:
        /*0544*/ 	.word	index@(_ZN3cub18CUB_300001_SM_10006detail10radix_sort30DeviceRadixSortHistogramKernelINS1_5radix10policy_hubIxxyE10Policy1000ELNS0_9SortOrderE0ExyNS1_21identity_decomposer_tEEEvPT2_PKT1_SA_iiT3_)
        /*0548*/ 	.word	0x00000000


	//----- nvinfo : EIATTR_MIN_STACK_SIZE
	.align		4
.L_272:
        /*054c*/ 	.byte	0x04, 0x12
        /*054e*/ 	.short	(.L_274 - .L_273)
	.align		4
.L_273:
        /*0550*/ 	.word	index@(_ZN3cub18CUB_300001_SM_10006detail10radix_sort31DeviceRadixSortSingleTileKernelINS1_5radix10policy_hubIxxyE10Policy1000ELNS0_9SortOrderE0ExxyNS1_21identity_decomposer_tEEEvPKT1_PSA_PKT2_PSE_T3_iiT4_)
        /*0554*/ 	.word	0x00000000


	//----- nvinfo : EIATTR_MIN_STACK_SIZE
	.align		4
.L_274:
        /*0558*/ 	.byte	0x04, 0x12
        /*055a*/ 	.short	(.L_276 - .L_275)
	.align		4
.L_275:
        /*055c*/ 	.word	index@(_ZN3cub18CUB_300001_SM_10006detail10radix_sort29DeviceRadixSortOnesweepKernelINS1_5radix10policy_hubIxiyE10Policy1000ELNS0_9SortOrderE0ExiyiiNS1_21identity_decomposer_tEEEvPT5_SB_PT3_PKSC_PT1_PKSG_PT2_PKSK_T4_iiT6_)
        /*0560*/ 	.word	0x00000000


	//----- nvinfo : EIATTR_MIN_STACK_SIZE
	.align		4
.L_276:
        /*0564*/ 	.byte	0x04, 0x12
        /*0566*/ 	.short	(.L_278 - .L_277)
	.align		4
.L_277:
        /*0568*/ 	.word	index@(_ZN3cub18CUB_300001_SM_10006detail10radix_sort33DeviceRadixSortExclusiveSumKernelINS1_5radix10policy_hubIxiyE10Policy1000EyEEvPT0_)
        /*056c*/ 	.word	0x00000000


	//----- nvinfo : EIATTR_MIN_STACK_SIZE
	.align		4
.L_278:
        /*0570*/ 	.byte	0x04, 0x12
        /*0572*/ 	.short	(.L_280 - .L_279)
	.align		4
.L_279:
        /*0574*/ 	.word	index@(_ZN3cub18CUB_300001_SM_10006detail10radix_sort30DeviceRadixSortHistogramKernelINS1_5radix10policy_hubIxiyE10Policy1000ELNS0_9SortOrderE0ExyNS1_21identity_decomposer_tEEEvPT2_PKT1_SA_iiT3_)
        /*0578*/ 	.word	0x00000000


	//----- nvinfo : EIATTR_MIN_STACK_SIZE
	.align		4
.L_280:
        /*057c*/ 	.byte	0x04, 0x12
        /*057e*/ 	.short	(.L_282 - .L_281)
	.align		4
.L_281:
        /*0580*/ 	.word	index@(_ZN3cub18CUB_300001_SM_10006detail10radix_sort31DeviceRadixSortSingleTileKernelINS1_5radix10policy_hubIxiyE10Policy1000ELNS0_9SortOrderE0ExiyNS1_21identity_decomposer_tEEEvPKT1_PSA_PKT2_PSE_T3_iiT4_)
        /*0584*/ 	.word	0x00000000


	//----- nvinfo : EIATTR_MIN_STACK_SIZE
	.align		4
.L_282:
        /*0588*/ 	.byte	0x04, 0x12
        /*058a*/ 	.short	(.L_284 - .L_283)
	.align		4
.L_283:
        /*058c*/ 	.word	index@(_ZN3cub18CUB_300001_SM_10006detail4scan16DeviceScanKernelINS2_10policy_hubIiiijN4cuda3std3__44plusIvEEE10Policy1000EPiSC_NS0_13ScanTileStateIiLb1EEES9_NS1_10InputValueIiSC_EEjiLb0EiEEvT0_T1_T2_iT3_T4_T5_)
        /*0590*/ 	.word	0x00000000


	//----- nvinfo : EIATTR_MIN_STACK_SIZE
	.align		4
.L_284:
        /*0594*/ 	.byte	0x04, 0x12
        /*0596*/ 	.short	(.L_286 - .L_285)
	.align		4
.L_285:
        /*0598*/ 	.word	index@(_ZN3cub18CUB_300001_SM_10006detail4scan16DeviceScanKernelINS2_10policy_hubIiiijN4cuda3std3__44plusIvEEE10Policy1000EPKiPiNS0_13ScanTileStateIiLb1EEES9_NS1_10InputValueIiSE_EEjiLb0EiEEvT0_T1_T2_iT3_T4_T5_)
        /*059c*/ 	.word	0x00000000


	//----- nvinfo : EIATTR_MIN_STACK_SIZE
	.align		4
.L_286:
        /*05a0*/ 	.byte	0x04, 0x12
        /*05a2*/ 	.short	(.L_288 - .L_287)
	.align		4
.L_287:
        /*05a4*/ 	.word	index@(_ZN3cub18CUB_300001_SM_10006detail4scan20DeviceScanInitKernelINS0_13ScanTileStateIiLb1EEEEEvT_i)
        /*05a8*/ 	.word	0x00000000


	//----- nvinfo : EIATTR_MIN_STACK_SIZE
	.align		4
.L_288:
        /*05ac*/ 	.byte	0x04, 0x12
        /*05ae*/ 	.short	(.L_290 - .L_289)
	.align		4
.L_289:
        /*05b0*/ 	.word	index@(_ZN3cub18CUB_300001_SM_10006detail11EmptyKernelIvEEvv)
        /*05b4*/ 	.word	0x00000000


	//----- nvinfo : EIATTR_MIN_STACK_SIZE
	.align		4
.L_290:
        /*05b8*/ 	.byte	0x04, 0x12
        /*05ba*/ 	.short	(.L_292 - .L_291)
	.align		4
.L_291:
        /*05bc*/ 	.word	index@(coo_compact_f64)
        /*05c0*/ 	.word	0x00000000


	//----- nvinfo : EIATTR_MIN_STACK_SIZE
	.align		4
.L_292:
        /*05c4*/ 	.byte	0x04, 0x12
        /*05c6*/ 	.short	(.L_294 - .L_293)
	.align		4
.L_293:
        /*05c8*/ 	.word	index@(coo_compact_f32)
        /*05cc*/ 	.word	0x00000000


	//----- nvinfo : EIATTR_MIN_STACK_SIZE
	.align		4
.L_294:
        /*05d0*/ 	.byte	0x04, 0x12
        /*05d2*/ 	.short	(.L_296 - .L_295)
	.align		4
.L_295:
        /*05d4*/ 	.word	index@(coo_mark_nonzero_f64)
        /*05d8*/ 	.word	0x00000000


	//----- nvinfo : EIATTR_MIN_STACK_SIZE
	.align		4
.L_296:
        /*05dc*/ 	.byte	0x04, 0x12
        /*05de*/ 	.short	(.L_298 - .L_297)
	.align		4
.L_297:
        /*05e0*/ 	.word	index@(coo_mark_nonzero_f32)
        /*05e4*/ 	.word	0x00000000


	//----- nvinfo : EIATTR_MIN_STACK_SIZE
	.align		4
.L_298:
        /*05e8*/ 	.byte	0x04, 0x12
        /*05ea*/ 	.short	(.L_300 - .L_299)
	.align		4
.L_299:
        /*05ec*/ 	.word	index@(coo_merge_duplicates_div_f64)
        /*05f0*/ 	.word	0x00000000


	//----- nvinfo : EIATTR_MIN_STACK_SIZE
	.align		4
.L_300:
        /*05f4*/ 	.byte	0x04, 0x12
        /*05f6*/ 	.short	(.L_302 - .L_301)
	.align		4
.L_301:
        /*05f8*/ 	.word	index@(coo_merge_duplicates_div_f32)
        /*05fc*/ 	.word	0x00000000


	//----- nvinfo : EIATTR_MIN_STACK_SIZE
	.align		4
.L_302:
        /*0600*/ 	.byte	0x04, 0x12
        /*0602*/ 	.short	(.L_304 - .L_303)
	.align		4
.L_303:
        /*0604*/ 	.word	index@(coo_merge_duplicates_mul_f64)
        /*0608*/ 	.word	0x00000000


	//----- nvinfo : EIATTR_MIN_STACK_SIZE
	.align		4
.L_304:
        /*060c*/ 	.byte	0x04, 0x12
        /*060e*/ 	.short	(.L_306 - .L_305)
	.align		4
.L_305:
        /*0610*/ 	.word	index@(coo_merge_duplicates_mul_f32)
        /*0614*/ 	.word	0x00000000


	//----- nvinfo : EIATTR_MIN_STACK_SIZE
	.align		4
.L_306:
        /*0618*/ 	.byte	0x04, 0x12
        /*061a*/ 	.short	(.L_308 - .L_307)
	.align		4
.L_307:
        /*061c*/ 	.word	index@(coo_merge_duplicates_sub_f64)
        /*0620*/ 	.word	0x00000000


	//----- nvinfo : EIATTR_MIN_STACK_SIZE
	.align		4
.L_308:
        /*0624*/ 	.byte	0x04, 0x12
        /*0626*/ 	.short	(.L_310 - .L_309)
	.align		4
.L_309:
        /*0628*/ 	.word	index@(coo_merge_duplicates_sub_f32)
        /*062c*/ 	.word	0x00000000


	//----- nvinfo : EIATTR_MIN_STACK_SIZE
	.align		4
.L_310:
        /*0630*/ 	.byte	0x04, 0x12
        /*0632*/ 	.short	(.L_312 - .L_311)
	.align		4
.L_311:
        /*0634*/ 	.word	index@(coo_merge_duplicates_add_f64)
        /*0638*/ 	.word	0x00000000


	//----- nvinfo : EIATTR_MIN_STACK_SIZE
	.align		4
.L_312:
        /*063c*/ 	.byte	0x04, 0x12
        /*063e*/ 	.short	(.L_314 - .L_313)
	.align		4
.L_313:
        /*0640*/ 	.word	index@(coo_merge_duplicates_add_f32)
        /*0644*/ 	.word	0x00000000


	//----- nvinfo : EIATTR_MIN_STACK_SIZE
	.align		4
.L_314:
        /*0648*/ 	.byte	0x04, 0x12
        /*064a*/ 	.short	(.L_316 - .L_315)
	.align		4
.L_315:
        /*064c*/ 	.word	index@(coo_gather_i64)
        /*0650*/ 	.word	0x00000000


	//----- nvinfo : EIATTR_MIN_STACK_SIZE
	.align		4
.L_316:
        /*0654*/ 	.byte	0x04, 0x12
        /*0656*/ 	.short	(.L_318 - .L_317)
	.align		4
.L_317:
        /*0658*/ 	.word	index@(coo_gather_i32)
        /*065c*/ 	.word	0x00000000


	//----- nvinfo : EIATTR_MIN_STACK_SIZE
	.align		4
.L_318:
        /*0660*/ 	.byte	0x04, 0x12
        /*0662*/ 	.short	(.L_320 - .L_319)
	.align		4
.L_319:
        /*0664*/ 	.word	index@(coo_gather_f64)
        /*0668*/ 	.word	0x00000000


	//----- nvinfo : EIATTR_MIN_STACK_SIZE
	.align		4
.L_320:
        /*066c*/ 	.byte	0x04, 0x12
        /*066e*/ 	.short	(.L_322 - .L_321)
	.align		4
.L_321:
        /*0670*/ 	.word	index@(coo_gather_f32)
        /*0674*/ 	.word	0x00000000


	//----- nvinfo : EIATTR_MIN_STACK_SIZE
	.align		4
.L_322:
        /*0678*/ 	.byte	0x04, 0x12
        /*067a*/ 	.short	(.L_324 - .L_323)
	.align		4
.L_323:
        /*067c*/ 	.word	index@(coo_init_indices_i32)
        /*0680*/ 	.word	0x00000000


	//----- nvinfo : EIATTR_MIN_STACK_SIZE
	.align		4
.L_324:
        /*0684*/ 	.byte	0x04, 0x12
        /*0686*/ 	.short	(.L_326 - .L_325)
	.align		4
.L_325:
        /*0688*/ 	.word	index@(thrust_sort_pairs_i64_i32_kernel)
        /*068c*/ 	.word	0x00000008


	//----- nvinfo : EIATTR_MIN_STACK_SIZE
	.align		4
.L_326:
        /*0690*/ 	.byte	0x04, 0x12
        /*0692*/ 	.short	(.L_328 - .L_327)
	.align		4
.L_327:
        /*0694*/ 	.word	index@(coo_merge_div_f64)
        /*0698*/ 	.word	0x00000000


	//----- nvinfo : EIATTR_MIN_STACK_SIZE
	.align		4
.L_328:
        /*069c*/ 	.byte	0x04, 0x12
        /*069e*/ 	.short	(.L_330 - .L_329)
	.align		4
.L_329:
        /*06a0*/ 	.word	index@(coo_merge_div_f32)
        /*06a4*/ 	.word	0x00000000


	//----- nvinfo : EIATTR_MIN_STACK_SIZE
	.align		4
.L_330:
        /*06a8*/ 	.byte	0x04, 0x12
        /*06aa*/ 	.short	(.L_332 - .L_331)
	.align		4
.L_331:
        /*06ac*/ 	.word	index@(coo_merge_mul_f64)
        /*06b0*/ 	.word	0x00000000


	//----- nvinfo : EIATTR_MIN_STACK_SIZE
	.align		4
.L_332:
        /*06b4*/ 	.byte	0x04, 0x12
        /*06b6*/ 	.short	(.L_334 - .L_333)
	.align		4
.L_333:
        /*06b8*/ 	.word	index@(coo_merge_mul_f32)
        /*06bc*/ 	.word	0x00000000


	//----- nvinfo : EIATTR_MIN_STACK_SIZE
	.align		4
.L_334:
        /*06c0*/ 	.byte	0x04, 0x12
        /*06c2*/ 	.short	(.L_336 - .L_335)
	.align		4
.L_335:
        /*06c4*/ 	.word	index@(coo_count_intersections_i64)
        /*06c8*/ 	.word	0x00000000


	//----- nvinfo : EIATTR_MIN_STACK_SIZE
	.align		4
.L_336:
        /*06cc*/ 	.byte	0x04, 0x12
        /*06ce*/ 	.short	(.L_338 - .L_337)
	.align		4
.L_337:
        /*06d0*/ 	.word	index@(coo_merge_sub_f64)
        /*06d4*/ 	.word	0x00000000


	//----- nvinfo : EIATTR_MIN_STACK_SIZE
	.align		4
.L_338:
        /*06d8*/ 	.byte	0x04, 0x12
        /*06da*/ 	.short	(.L_340 - .L_339)
	.align		4
.L_339:
        /*06dc*/ 	.word	index@(coo_merge_sub_f32)
        /*06e0*/ 	.word	0x00000000


	//----- nvinfo : EIATTR_MIN_STACK_SIZE
	.align		4
.L_340:
        /*06e4*/ 	.byte	0x04, 0x12
        /*06e6*/ 	.short	(.L_342 - .L_341)
	.align		4
.L_341:
        /*06e8*/ 	.word	index@(coo_merge_add_f64)
        /*06ec*/ 	.word	0x00000000


	//----- nvinfo : EIATTR_MIN_STACK_SIZE
	.align		4
.L_342:
        /*06f0*/ 	.byte	0x04, 0x12
        /*06f2*/ 	.short	(.L_344 - .L_343)
	.align		4
.L_343:
        /*06f4*/ 	.word	index@(coo_merge_add_f32)
        /*06f8*/ 	.word	0x00000000


	//----- nvinfo : EIATTR_MIN_STACK_SIZE
	.align		4
.L_344:
        /*06fc*/ 	.byte	0x04, 0x12
        /*06fe*/ 	.short	(.L_346 - .L_345)
	.align		4
.L_345:
        /*0700*/ 	.word	index@(coo_mark_unique_i64)
        /*0704*/ 	.word	0x00000000


	//----- nvinfo : EIATTR_MIN_STACK_SIZE
	.align		4
.L_346:
        /*0708*/ 	.byte	0x04, 0x12
        /*070a*/ 	.short	(.L_348 - .L_347)
	.align		4
.L_347:
        /*070c*/ 	.word	index@(coo_concat_values_with_source_f64)
        /*0710*/ 	.word	0x00000000


	//----- nvinfo : EIATTR_MIN_STACK_SIZE
	.align		4
.L_348:
        /*0714*/ 	.byte	0x04, 0x12
        /*0716*/ 	.short	(.L_350 - .L_349)
	.align		4
.L_349:
        /*0718*/ 	.word	index@(coo_concat_values_with_source_f32)
        /*071c*/ 	.word	0x00000000


	//----- nvinfo : EIATTR_MIN_STACK_SIZE
	.align		4
.L_350:
        /*0720*/ 	.byte	0x04, 0x12
        /*0722*/ 	.short	(.L_352 - .L_351)
	.align		4
.L_351:
        /*0724*/ 	.word	index@(coo_concat_keys_i64)
        /*0728*/ 	.word	0x00000000


	//----- nvinfo : EIATTR_MIN_STACK_SIZE
	.align		4
.L_352:
        /*072c*/ 	.byte	0x04, 0x12
        /*072e*/ 	.short	(.L_354 - .L_353)
	.align		4
.L_353:
        /*0730*/ 	.word	index@(coo_extract_indices_i64)
        /*0734*/ 	.word	0x00000000


	//----- nvinfo : EIATTR_MIN_STACK_SIZE
	.align		4
.L_354:
        /*0738*/ 	.byte	0x04, 0x12
        /*073a*/ 	.short	(.L_356 - .L_355)
	.align		4
.L_355:
        /*073c*/ 	.word	index@(coo_compute_keys_i64)
        /*0740*/ 	.word	0x00000000
.L_356:


//--------------------- .nv.compat                --------------------------
	.section	.nv.compat,"",@"SHT_CUDA_COMPAT_INFO"
	.align	4
        /*0000*/ 	.byte	0x02, 0x09, 0x00, 0x00, 0x02, 0x02, 0x01, 0x00, 0x02, 0x05, 0x05, 0x00, 0x03, 0x07, 0x01, 0x01
        /*0010*/ 	.byte	0x02, 0x03, 0x00, 0x00, 0x02, 0x06, 0x01, 0x00, 0x04, 0x0b, 0x08, 0x00, 0x01, 0x00, 0x00, 0x00
        /*0020*/ 	.byte	0x00, 0x00, 0x00, 0x00


//--------------------- .nv.info._ZN3cub18CUB_300001_SM_10006detail6reduce18DeviceReduceKernelINS2_10policy_hubIijN4cuda3std3__44plusIvEEE10Policy1000EPijS9_iNS7_10__identityEEEvT0_PT3_T1_NS0_13GridEvenShareISH_EET2_T4_ --------------------------
	.section	.nv.info._ZN3cub18CUB_300001_SM_10006detail6reduce18DeviceReduceKernelINS2_10policy_hubIijN4cuda3std3__44plusIvEEE10Policy1000EPijS9_iNS7_10__identityEEEvT0_PT3_T1_NS0_13GridEvenShareISH_EET2_T4_,"",@"SHT_CUDA_INFO"
	.sectionflags	@""
	.align	4


	//----- nvinfo : EIATTR_CUDA_API_VERSION
	.align		4
        /*0000*/ 	.byte	0x04, 0x37
        /*0002*/ 	.short	(.L_358 - .L_357)
.L_357:
        /*0004*/ 	.word	0x00000082


	//----- nvinfo : EIATTR_KPARAM_INFO
	.align		4
.L_358:
        /*0008*/ 	.byte	0x04, 0x17
        /*000a*/ 	.short	(.L_360 - .L_359)
.L_359:
        /*000c*/ 	.word	0x00000000
        /*0010*/ 	.short	0x0005
        /*0012*/ 	.short	0x003d
        /*0014*/ 	.byte	0x00, 0xf0, 0x05, 0x00


	//----- nvinfo : EIATTR_KPARAM_INFO
	.align		4
.L_360:
        /*0018*/ 	.byte	0x04, 0x17
        /*001a*/ 	.short	(.L_362 - .L_361)
.L_361:
        /*001c*/ 	.word	0x00000000
        /*0020*/ 	.short	0x0004
        /*0022*/ 	.short	0x003c
        /*0024*/ 	.byte	0x00, 0xf0, 0x05, 0x00


	//----- nvinfo : EIATTR_KPARAM_INFO
	.align		4
.L_362:
        /*0028*/ 	.byte	0x04, 0x17
        /*002a*/ 	.short	(.L_364 - .L_363)
.L_363:
        /*002c*/ 	.word	0x00000000
        /*0030*/ 	.short	0x0003
        /*0032*/ 	.short	0x0014
        /*0034*/ 	.byte	0x00, 0xf0, 0xa1, 0x00


	//----- nvinfo : EIATTR_KPARAM_INFO
	.align		4
.L_364:
        /*0038*/ 	.byte	0x04, 0x17
        /*003a*/ 	.short	(.L_366 - .L_365)
.L_365:
        /*003c*/ 	.word	0x00000000
        /*0040*/ 	.short	0x0002
        /*0042*/ 	.short	0x0010
        /*0044*/ 	.byte	0x00, 0xf0, 0x11, 0x00


	//----- nvinfo : EIATTR_KPARAM_INFO
	.align		4
.L_366:
        /*0048*/ 	.byte	0x04, 0x17
        /*004a*/ 	.short	(.L_368 - .L_367)
.L_367:
        /*004c*/ 	.word	0x00000000
        /*0050*/ 	.short	0x0001
        /*0052*/ 	.short	0x0008
        /*0054*/ 	.byte	0x00, 0xf5, 0x21, 0x00


	//----- nvinfo : EIATTR_KPARAM_INFO
	.align		4
.L_368:
        /*0058*/ 	.byte	0x04, 0x17
        /*005a*/ 	.short	(.L_370 - .L_369)
.L_369:
        /*005c*/ 	.word	0x00000000
        /*0060*/ 	.short	0x0000
        /*0062*/ 	.short	0x0000
        /*0064*/ 	.byte	0x00, 0xf5, 0x21, 0x00


	//----- nvinfo : EIATTR_SPARSE_MMA_MASK
	.align		4
.L_370:
        /*0068*/ 	.byte	0x03, 0x50
        /*006a*/ 	.short	0x0000


	//----- nvinfo : EIATTR_MAXREG_COUNT
	.align		4
        /*006c*/ 	.byte	0x03, 0x1b
        /*006e*/ 	.short	0x00ff


	//----- nvinfo : EIATTR_NUM_BARRIERS
	.align		4
        /*0070*/ 	.byte	0x02, 0x4c
        /*0072*/ 	.byte	0x01
	.zero		1


	//----- nvinfo : EIATTR_MERCURY_ISA_VERSION
	.align		4
        /*0074*/ 	.byte	0x03, 0x5f
        /*0076*/ 	.short	0x0101


	//----- nvinfo : EIATTR_COOP_GROUP_MASK_REGIDS
	.align		4
        /*0078*/ 	.byte	0x04, 0x29
        /*007a*/ 	.short	(.L_372 - .L_371)


	//   ....[0]....
.L_371:
        /*007c*/ 	.word	0xffffffff


	//   ....[1]....
        /*0080*/ 	.word	0xffffffff


	//   ....[2]....
        /*0084*/ 	.word	0xffffffff


	//   ....[3]....
        /*0088*/ 	.word	0xffffffff


	//   ....[4]....
        /*008c*/ 	.word	0xffffffff


	//   ....[5]....
        /*0090*/ 	.word	0xffffffff


	//   ....[6]....
        /*0094*/ 	.word	0xffffffff


	//   ....[7]....
        /*0098*/ 	.word	0xffffffff


	//   ....[8]....
        /*009c*/ 	.word	0xffffffff


	//   ....[9]....
        /*00a0*/ 	.word	0xffffffff


	//   ....[10]....
        /*00a4*/ 	.word	0xffffffff


	//   ....[11]....
        /*00a8*/ 	.word	0xffffffff


	//   ....[12]....
        /*00ac*/ 	.word	0xffffffff


	//   ....[13]....
        /*00b0*/ 	.word	0xffffffff


	//----- nvinfo : EIATTR_COOP_GROUP_INSTR_OFFSETS
	.align		4
.L_372:
        /*00b4*/ 	.byte	0x04, 0x28
        /*00b6*/ 	.short	(.L_374 - .L_373)


	//   ....[0]....
.L_373:
        /*00b8*/ 	.word	0x000004d0


	//   ....[1]....
        /*00bc*/ 	.word	0x000006c0


	//   ....[2]....
        /*00c0*/ 	.word	0x00000760


	//   ....[3]....
        /*00c4*/ 	.word	0x000007e0


	//   ....[4]....
        /*00c8*/ 	.word	0x00000840


	//   ....[5]....
        /*00cc*/ 	.word	0x00000880


	//   ....[6]....
        /*00d0*/ 	.word	0x00001130


	//   ....[7]....
        /*00d4*/ 	.word	0x000016e0


	//   ....[8]....
        /*00d8*/ 	.word	0x000018d0


	//   ....[9]....
        /*00dc*/ 	.word	0x00001960


	//   ....[10]....
        /*00e0*/ 	.word	0x000019d0


	//   ....[11]....
        /*00e4*/ 	.word	0x00001a20


	//   ....[12]....
        /*00e8*/ 	.word	0x00001a70


	//   ....[13]....
        /*00ec*/ 	.word	0x00002500


	//----- nvinfo : EIATTR_VRC_CTA_INIT_COUNT
	.align		4
.L_374:
        /*00f0*/ 	.byte	0x02, 0x4a
	.zero		1
	.zero		1


	//----- nvinfo : EIATTR_EXIT_INSTR_OFFSETS
	.align		4
        /*00f4*/ 	.byte	0x04, 0x1c
        /*00f6*/ 	.short	(.L_376 - .L_375)


	//   ....[0]....
.L_375:
        /*00f8*/ 	.word	0x00002680


	//   ....[1]....
        /*00fc*/ 	.word	0x000026c0


	//----- nvinfo : EIATTR_MAX_THREADS
	.align		4
.L_376:
        /*0100*/ 	.byte	0x04, 0x05
        /*0102*/ 	.short	(.L_378 - .L_377)
.L_377:
        /*0104*/ 	.word	0x00000100
        /*0108*/ 	.word	0x00000001
        /*010c*/ 	.word	0x00000001


	//----- nvinfo : EIATTR_CRS_STACK_SIZE
	.align		4
.L_378:
        /*0110*/ 	.byte	0x04, 0x1e
        /*0112*/ 	.short	(.L_380 - .L_379)
.L_379:
        /*0114*/ 	.word	0x00000000


	//----- nvinfo : EIATTR_CBANK_PARAM_SIZE
	.align		4
.L_380:
        /*0118*/ 	.byte	0x03, 0x19
        /*011a*/ 	.short	0x003e


	//----- nvinfo : EIATTR_PARAM_CBANK
	.align		4
        /*011c*/ 	.byte	0x04, 0x0a
        /*011e*/ 	.short	(.L_382 - .L_381)
	.align		4
.L_381:
        /*0120*/ 	.word	index@(.nv.constant0._ZN3cub18CUB_300001_SM_10006detail6reduce18DeviceReduceKernelINS2_10policy_hubIijN4cuda3std3__44plusIvEEE10Policy1000EPijS9_iNS7_10__identityEEEvT0_PT3_T1_NS0_13GridEvenShareISH_EET2_T4_)
        /*0124*/ 	.short	0x0380
        /*0126*/ 	.short	0x003e


	//----- nvinfo : EIATTR_SW_WAR
	.align		4
.L_382:
        /*0128*/ 	.byte	0x04, 0x36
        /*012a*/ 	.short	(.L_384 - .L_383)
.L_383:
        /*012c*/ 	.word	0x00000008
.L_384:


//--------------------- .nv.info._ZN3cub18CUB_300001_SM_10006detail6reduce28DeviceReduceSingleTileKernelINS2_10policy_hubIijN4cuda3std3__44plusIvEEE10Policy1000EPiSC_jS9_iiNS7_10__identityEEEvT0_T1_T2_T3_T4_T6_ --------------------------
	.section	.nv.info._ZN3cub18CUB_300001_SM_10006detail6reduce28DeviceReduceSingleTileKernelINS2_10policy_hubIijN4cuda3std3__44plusIvEEE10Policy1000EPiSC_jS9_iiNS7_10__identityEEEvT0_T1_T2_T3_T4_T6_,"",@"SHT_CUDA_INFO"
	.sectionflags	@""
	.align	4


	//----- nvinfo : EIATTR_CUDA_API_VERSION
	.align		4
        /*0000*/ 	.byte	0x04, 0x37
        /*0002*/ 	.short	(.L_386 - .L_385)
.L_385:
        /*0004*/ 	.word	0x00000082


	//----- nvinfo : EIATTR_KPARAM_INFO
	.align		4
.L_386:
        /*0008*/ 	.byte	0x04, 0x17
        /*000a*/ 	.short	(.L_388 - .L_387)
.L_387:
        /*000c*/ 	.word	0x00000000
        /*0010*/ 	.short	0x0005
        /*0012*/ 	.short	0x001c
        /*0014*/ 	.byte	0x00, 0xf0, 0x05, 0x00


	//----- nvinfo : EIATTR_KPARAM_INFO
	.align		4
.L_388:
        /*0018*/ 	.byte	0x04, 0x17
        /*001a*/ 	.short	(.L_390 - .L_389)
.L_389:
        /*001c*/ 	.word	0x00000000
        /*0020*/ 	.short	0x0004
        /*0022*/ 	.short	0x0018
        /*0024*/ 	.byte	0x00, 0xf0, 0x11, 0x00


	//----- nvinfo : EIATTR_KPARAM_INFO
	.align		4
.L_390:
        /*0028*/ 	.byte	0x04, 0x17
        /*002a*/ 	.short	(.L_392 - .L_391)
.L_391:
        /*002c*/ 	.word	0x00000000
        /*0030*/ 	.short	0x0003
        /*0032*/ 	.short	0x0014
        /*0034*/ 	.byte	0x00, 0xf0, 0x05, 0x00


	//----- nvinfo : EIATTR_KPARAM_INFO
	.align		4
.L_392:
        /*0038*/ 	.byte	0x04, 0x17
        /*003a*/ 	.short	(.L_394 - .L_393)
.L_393:
        /*003c*/ 	.word	0x00000000
        /*0040*/ 	.short	0x0002
        /*0042*/ 	.short	0x0010
        /*0044*/ 	.byte	0x00, 0xf0, 0x11, 0x00


	//----- nvinfo : EIATTR_KPARAM_INFO
	.align		4
.L_394:
        /*0048*/ 	.byte	0x04, 0x17
        /*004a*/ 	.short	(.L_396 - .L_395)
.L_395:
        /*004c*/ 	.word	0x00000000
        /*0050*/ 	.short	0x0001
        /*0052*/ 	.short	0x0008
        /*0054*/ 	.byte	0x00, 0xf5, 0x21, 0x00


	//----- nvinfo : EIATTR_KPARAM_INFO
	.align		4
.L_396:
        /*0058*/ 	.byte	0x04, 0x17
        /*005a*/ 	.short	(.L_398 - .L_397)
.L_397:
        /*005c*/ 	.word	0x00000000
        /*0060*/ 	.short	0x0000
        /*0062*/ 	.short	0x0000
        /*0064*/ 	.byte	0x00, 0xf5, 0x21, 0x00


	//----- nvinfo : EIATTR_SPARSE_MMA_MASK
	.align		4
.L_398:
        /*0068*/ 	.byte	0x03, 0x50
        /*006a*/ 	.short	0x0000


	//----- nvinfo : EIATTR_MAXREG_COUNT
	.align		4
        /*006c*/ 	.byte	0x03, 0x1b
        /*006e*/ 	.short	0x00ff


	//----- nvinfo : EIATTR_NUM_BARRIERS
	.align		4
        /*0070*/ 	.byte	0x02, 0x4c
        /*0072*/ 	.byte	0x01
	.zero		1


	//----- nvinfo : EIATTR_MERCURY_ISA_VERSION
	.align		4
        /*0074*/ 	.byte	0x03, 0x5f
        /*0076*/ 	.short	0x0101


	//----- nvinfo : EIATTR_COOP_GROUP_MASK_REGIDS
	.align		4
        /*0078*/ 	.byte	0x04, 0x29
        /*007a*/ 	.short	(.L_400 - .L_399)


	//   ....[0]....
.L_399:
        /*007c*/ 	.word	0xffffffff


	//   ....[1]....
        /*0080*/ 	.word	0xffffffff


	//   ....[2]....
        /*0084*/ 	.word	0xffffffff


	//   ....[3]....
        /*0088*/ 	.word	0xffffffff


	//   ....[4]....
        /*008c*/ 	.word	0xffffffff


	//   ....[5]....
        /*0090*/ 	.word	0xffffffff


	//   ....[6]....
        /*0094*/ 	.word	0xffffffff


	//   ....[7]....
        /*0098*/ 	.word	0xffffffff


	//   ....[8]....
        /*009c*/ 	.word	0xffffffff


	//   ....[9]....
        /*00a0*/ 	.word	0xffffffff


	//   ....[10]....
        /*00a4*/ 	.word	0xffffffff


	//   ....[11]....
        /*00a8*/ 	.word	0xffffffff


	//   ....[12]....
        /*00ac*/ 	.word	0xffffffff


	//   ....[13]....
        /*00b0*/ 	.word	0xffffffff


	//----- nvinfo : EIATTR_COOP_GROUP_INSTR_OFFSETS
	.align		4
.L_400:
        /*00b4*/ 	.byte	0x04, 0x28
        /*00b6*/ 	.short	(.L_402 - .L_401)


	//   ....[0]....
.L_401:
        /*00b8*/ 	.word	0x00000840


	//   ....[1]....
        /*00bc*/ 	.word	0x00000a30


	//   ....[2]....
        /*00c0*/ 	.word	0x00000ad0


	//   ....[3]....
        /*00c4*/ 	.word	0x00000b40


	//   ....[4]....
        /*00c8*/ 	.word	0x00000b80


	//   ....[5]....
        /*00cc*/ 	.word	0x00000bd0


	//   ....[6]....
        /*00d0*/ 	.word	0x000013f0


	//   ....[7]....
        /*00d4*/ 	.word	0x00001ca0


	//   ....[8]....
        /*00d8*/ 	.word	0x00001e90


	//   ....[9]....
        /*00dc*/ 	.word	0x00001f20


	//   ....[10]....
        /*00e0*/ 	.word	0x00001f70


	//   ....[11]....
        /*00e4*/ 	.word	0x00001ff0


	//   ....[12]....
        /*00e8*/ 	.word	0x00002050


	//   ....[13]....
        /*00ec*/ 	.word	0x000029d0


	//----- nvinfo : EIATTR_VRC_CTA_INIT_COUNT
	.align		4
.L_402:
        /*00f0*/ 	.byte	0x02, 0x4a
	.zero		1
	.zero		1


	//----- nvinfo : EIATTR_EXIT_INSTR_OFFSETS
	.align		4
        /*00f4*/ 	.byte	0x04, 0x1c
        /*00f6*/ 	.short	(.L_404 - .L_403)


	//   ....[0]....
.L_403:
        /*00f8*/ 	.word	0x00000080


	//   ....[1]....
        /*00fc*/ 	.word	0x000000c0


	//   ....[2]....
        /*0100*/ 	.word	0x00002b50


	//   ....[3]....
        /*0104*/ 	.word	0x00002ba0


	//----- nvinfo : EIATTR_MAX_THREADS
	.align		4
.L_404:
        /*0108*/ 	.byte	0x04, 0x05
        /*010a*/ 	.short	(.L_406 - .L_405)
.L_405:
        /*010c*/ 	.word	0x00000100
        /*0110*/ 	.word	0x00000001
        /*0114*/ 	.word	0x00000001


	//----- nvinfo : EIATTR_CRS_STACK_SIZE
	.align		4
.L_406:
        /*0118*/ 	.byte	0x04, 0x1e
        /*011a*/ 	.short	(.L_408 - .L_407)
.L_407:
        /*011c*/ 	.word	0x00000000


	//----- nvinfo : EIATTR_CBANK_PARAM_SIZE
	.align		4
.L_408:
        /*0120*/ 	.byte	0x03, 0x19
        /*0122*/ 	.short	0x001d


	//----- nvinfo : EIATTR_PARAM_CBANK
	.align		4
        /*0124*/ 	.byte	0x04, 0x0a
        /*0126*/ 	.short	(.L_410 - .L_409)
	.align		4
.L_409:
        /*0128*/ 	.word	index@(.nv.constant0._ZN3cub18CUB_300001_SM_10006detail6reduce28DeviceReduceSingleTileKernelINS2_10policy_hubIijN4cuda3std3__44plusIvEEE10Policy1000EPiSC_jS9_iiNS7_10__identityEEEvT0_T1_T2_T3_T4_T6_)
        /*012c*/ 	.short	0x0380
        /*012e*/ 	.short	0x001d


	//----- nvinfo : EIATTR_SW_WAR
	.align		4
.L_410:
        /*0130*/ 	.byte	0x04, 0x36
        /*0132*/ 	.short	(.L_412 - .L_411)
.L_411:
        /*0134*/ 	.word	0x00000008
.L_412:


//--------------------- .nv.info._ZN3cub18CUB_300001_SM_10006detail6reduce28DeviceReduceSingleTileKernelINS2_10policy_hubIijN4cuda3std3__44plusIvEEE10Policy1000EPiSC_iS9_iiNS7_10__identityEEEvT0_T1_T2_T3_T4_T6_ --------------------------
	.section	.nv.info._ZN3cub18CUB_300001_SM_10006detail6reduce28DeviceReduceSingleTileKernelINS2_10policy_hubIijN4cuda3std3__44plusIvEEE10Policy1000EPiSC_iS9_iiNS7_10__identityEEEvT0_T1_T2_T3_T4_T6_,"",@"SHT_CUDA_INFO"
	.sectionflags	@""
	.align	4


	//----- nvinfo : EIATTR_CUDA_API_VERSION
	.align		4
        /*0000*/ 	.byte	0x04, 0x37
        /*0002*/ 	.short	(.L_414 - .L_413)
.L_413:
        /*0004*/ 	.word	0x00000082


	//----- nvinfo : EIATTR_KPARAM_INFO
	.align		4
.L_414:
        /*0008*/ 	.byte	0x04, 0x17
        /*000a*/ 	.short	(.L_416 - .L_415)
.L_415:
        /*000c*/ 	.word	0x00000000
        /*0010*/ 	.short	0x0005
        /*0012*/ 	.short	0x001c
        /*0014*/ 	.byte	0x00, 0xf0, 0x05, 0x00


	//----- nvinfo : EIATTR_KPARAM_INFO
	.align		4
.L_416:
        /*0018*/ 	.byte	0x04, 0x17
        /*001a*/ 	.short	(.L_418 - .L_417)
.L_417:
        /*001c*/ 	.word	0x00000000
        /*0020*/ 	.short	0x0004
        /*0022*/ 	.short	0x0018
        /*0024*/ 	.byte	0x00, 0xf0, 0x11, 0x00


	//----- nvinfo : EIATTR_KPARAM_INFO
	.align		4
.L_418:
        /*0028*/ 	.byte	0x04, 0x17
        /*002a*/ 	.short	(.L_420 - .L_419)
.L_419:
        /*002c*/ 	.word	0x00000000
        /*0030*/ 	.short	0x0003
        /*0032*/ 	.short	0x0014
        /*0034*/ 	.byte	0x00, 0xf0, 0x05, 0x00


	//----- nvinfo : EIATTR_KPARAM_INFO
	.align		4
.L_420:
        /*0038*/ 	.byte	0x04, 0x17
        /*003a*/ 	.short	(.L_422 - .L_421)
.L_421:
        /*003c*/ 	.word	0x00000000
        /*0040*/ 	.short	0x0002
        /*0042*/ 	.short	0x0010
        /*0044*/ 	.byte	0x00, 0xf0, 0x11, 0x00


	//----- nvinfo : EIATTR_KPARAM_INFO
	.align		4
.L_422:
        /*0048*/ 	.byte	0x04, 0x17
        /*004a*/ 	.short	(.L_424 - .L_423)
.L_423:
        /*004c*/ 	.word	0x00000000
        /*0050*/ 	.short	0x0001
        /*0052*/ 	.short	0x0008
        /*0054*/ 	.byte	0x00, 0xf5, 0x21, 0x00


	//----- nvinfo : EIATTR_KPARAM_INFO
	.align		4
.L_424:
        /*0058*/ 	.byte	0x04, 0x17
        /*005a*/ 	.short	(.L_426 - .L_425)
.L_425:
        /*005c*/ 	.word	0x00000000
        /*0060*/ 	.short	0x0000
        /*0062*/ 	.short	0x0000
        /*0064*/ 	.byte	0x00, 0xf5, 0x21, 0x00


	//----- nvinfo : EIATTR_SPARSE_MMA_MASK
	.align		4
.L_426:
        /*0068*/ 	.byte	0x03, 0x50
        /*006a*/ 	.short	0x0000


	//----- nvinfo : EIATTR_MAXREG_COUNT
	.align		4
        /*006c*/ 	.byte	0x03, 0x1b
        /*006e*/ 	.short	0x00ff


	//----- nvinfo : EIATTR_NUM_BARRIERS
	.align		4
        /*0070*/ 	.byte	0x02, 0x4c
        /*0072*/ 	.byte	0x01
	.zero		1


	//----- nvinfo : EIATTR_MERCURY_ISA_VERSION
	.align		4
        /*0074*/ 	.byte	0x03, 0x5f
        /*0076*/ 	.short	0x0101


	//----- nvinfo : EIATTR_COOP_GROUP_MASK_REGIDS
	.align		4
        /*0078*/ 	.byte	0x04, 0x29
        /*007a*/ 	.short	(.L_428 - .L_427)


	//   ....[0]....
.L_427:
        /*007c*/ 	.word	0xffffffff


	//   ....[1]....
        /*0080*/ 	.word	0xffffffff


	//   ....[2]....
        /*0084*/ 	.word	0xffffffff


	//   ....[3]....
        /*0088*/ 	.word	0xffffffff


	//   ....[4]....
        /*008c*/ 	.word	0xffffffff


	//   ....[5]....
        /*0090*/ 	.word	0xffffffff


	//   ....[6]....
        /*0094*/ 	.word	0xffffffff


	//   ....[7]....
        /*0098*/ 	.word	0xffffffff


	//   ....[8]....
        /*009c*/ 	.word	0xffffffff


	//   ....[9]....
        /*00a0*/ 	.word	0xffffffff


	//   ....[10]....
        /*00a4*/ 	.word	0xffffffff


	//   ....[11]....
        /*00a8*/ 	.word	0xffffffff


	//   ....[12]....
        /*00ac*/ 	.word	0xffffffff


	//   ....[13]....
        /*00b0*/ 	.word	0xffffffff


	//----- nvinfo : EIATTR_COOP_GROUP_INSTR_OFFSETS
	.align		4
.L_428:
        /*00b4*/ 	.byte	0x04, 0x28
        /*00b6*/ 	.short	(.L_430 - .L_429)


	//   ....[0]....
.L_429:
        /*00b8*/ 	.word	0x00000890


	//   ....[1]....
        /*00bc*/ 	.word	0x00000a80


	//   ....[2]....
        /*00c0*/ 	.word	0x00000b20


	//   ....[3]....
        /*00c4*/ 	.word	0x00000ba0


	//   ....[4]....
        /*00c8*/ 	.word	0x00000c00


	//   ....[5]....
        /*00cc*/ 	.word	0x00000c40


	//   ....[6]....
        /*00d0*/ 	.word	0x000018b0


	//   ....[7]....
        /*00d4*/ 	.word	0x000021b0


	//   ....[8]....
        /*00d8*/ 	.word	0x000023a0


	//   ....[9]....
        /*00dc*/ 	.word	0x00002430


	//   ....[10]....
        /*00e0*/ 	.word	0x00002480


	//   ....[11]....
        /*00e4*/ 	.word	0x000024f0


	//   ....[12]....
        /*00e8*/ 	.word	0x00002560


	//   ....[13]....
        /*00ec*/ 	.word	0x00003340


	//----- nvinfo : EIATTR_VRC_CTA_INIT_COUNT
	.align		4
.L_430:
        /*00f0*/ 	.byte	0x02, 0x4a
	.zero		1
	.zero		1


	//----- nvinfo : EIATTR_EXIT_INSTR_OFFSETS
	.align		4
        /*00f4*/ 	.byte	0x04, 0x1c
        /*00f6*/ 	.short	(.L_432 - .L_431)


	//   ....[0]....
.L_431:
        /*00f8*/ 	.word	0x00000080


	//   ....[1]....
        /*00fc*/ 	.word	0x000000c0


	//   ....[2]....
        /*0100*/ 	.word	0x000034c0


	//   ....[3]....
        /*0104*/ 	.word	0x00003510


	//----- nvinfo : EIATTR_MAX_THREADS
	.align		4
.L_432:
        /*0108*/ 	.byte	0x04, 0x05
        /*010a*/ 	.short	(.L_434 - .L_433)
.L_433:
        /*010c*/ 	.word	0x00000100
        /*0110*/ 	.word	0x00000001
        /*0114*/ 	.word	0x00000001


	//----- nvinfo : EIATTR_CRS_STACK_SIZE
	.align		4
.L_434:
        /*0118*/ 	.byte	0x04, 0x1e
        /*011a*/ 	.short	(.L_436 - .L_435)
.L_435:
        /*011c*/ 	.word	0x00000000


	//----- nvinfo : EIATTR_CBANK_PARAM_SIZE
	.align		4
.L_436:
        /*0120*/ 	.byte	0x03, 0x19
        /*0122*/ 	.short	0x001d


	//----- nvinfo : EIATTR_PARAM_CBANK
	.align		4
        /*0124*/ 	.byte	0x04, 0x0a
        /*0126*/ 	.short	(.L_438 - .L_437)
	.align		4
.L_437:
        /*0128*/ 	.word	index@(.nv.constant0._ZN3cub18CUB_300001_SM_10006detail6reduce28DeviceReduceSingleTileKernelINS2_10policy_hubIijN4cuda3std3__44plusIvEEE10Policy1000EPiSC_iS9_iiNS7_10__identityEEEvT0_T1_T2_T3_T4_T6_)
        /*012c*/ 	.short	0x0380
        /*012e*/ 	.short	0x001d


	//----- nvinfo : EIATTR_SW_WAR
	.align		4
.L_438:
        /*0130*/ 	.byte	0x04, 0x36
        /*0132*/ 	.short	(.L_440 - .L_439)
.L_439:
        /*0134*/ 	.word	0x00000008
.L_440:


//--------------------- .nv.info._ZN3cub18CUB_300001_SM_10006detail6reduce18DeviceReduceKernelINS2_10policy_hubIijN4cuda3std3__44plusIvEEE10Policy1000EPKijS9_iNS7_10__identityEEEvT0_PT3_T1_NS0_13GridEvenShareISI_EET2_T4_ --------------------------
	.section	.nv.info._ZN3cub18CUB_300001_SM_10006detail6reduce18DeviceReduceKernelINS2_10policy_hubIijN4cuda3std3__44plusIvEEE10Policy1000EPKijS9_iNS7_10__identityEEEvT0_PT3_T1_NS0_13GridEvenShareISI_EET2_T4_,"",@"SHT_CUDA_INFO"
	.sectionflags	@""
	.align	4


	//----- nvinfo : EIATTR_CUDA_API_VERSION
	.align		4
        /*0000*/ 	.byte	0x04, 0x37
        /*0002*/ 	.short	(.L_442 - .L_441)
.L_441:
        /*0004*/ 	.word	0x00000082


	//----- nvinfo : EIATTR_KPARAM_INFO
	.align		4
.L_442:
        /*0008*/ 	.byte	0x04, 0x17
        /*000a*/ 	.short	(.L_444 - .L_443)
.L_443:
        /*000c*/ 	.word	0x00000000
        /*0010*/ 	.short	0x0005
        /*0012*/ 	.short	0x003d
        /*0014*/ 	.byte	0x00, 0xf0, 0x05, 0x00


	//----- nvinfo : EIATTR_KPARAM_INFO
	.align		4
.L_444:
        /*0018*/ 	.byte	0x04, 0x17
        /*001a*/ 	.short	(.L_446 - .L_445)
.L_445:
        /*001c*/ 	.word	0x00000000
        /*0020*/ 	.short	0x0004
        /*0022*/ 	.short	0x003c
        /*0024*/ 	.byte	0x00, 0xf0, 0x05, 0x00


	//----- nvinfo : EIATTR_KPARAM_INFO
	.align		4
.L_446:
        /*0028*/ 	.byte	0x04, 0x17
        /*002a*/ 	.short	(.L_448 - .L_447)
.L_447:
        /*002c*/ 	.word	0x00000000
        /*0030*/ 	.short	0x0003
        /*0032*/ 	.short	0x0014
        /*0034*/ 	.byte	0x00, 0xf0, 0xa1, 0x00


	//----- nvinfo : EIATTR_KPARAM_INFO
	.align		4
.L_448:
        /*0038*/ 	.byte	0x04, 0x17
        /*003a*/ 	.short	(.L_450 - .L_449)
.L_449:
        /*003c*/ 	.word	0x00000000
        /*0040*/ 	.short	0x0002
        /*0042*/ 	.short	0x0010
        /*0044*/ 	.byte	0x00, 0xf0, 0x11, 0x00


	//----- nvinfo : EIATTR_KPARAM_INFO
	.align		4
.L_450:
        /*0048*/ 	.byte	0x04, 0x17
        /*004a*/ 	.short	(.L_452 - .L_451)
.L_451:
        /*004c*/ 	.word	0x00000000
        /*0050*/ 	.short	0x0001
        /*0052*/ 	.short	0x0008
        /*0054*/ 	.byte	0x00, 0xf5, 0x21, 0x00


	//----- nvinfo : EIATTR_KPARAM_INFO
	.align		4
.L_452:
        /*0058*/ 	.byte	0x04, 0x17
        /*005a*/ 	.short	(.L_454 - .L_453)
.L_453:
        /*005c*/ 	.word	0x00000000
        /*0060*/ 	.short	0x0000
        /*0062*/ 	.short	0x0000
        /*0064*/ 	.byte	0x00, 0xf5, 0x21, 0x00


	//----- nvinfo : EIATTR_SPARSE_MMA_MASK
	.align		4
.L_454:
        /*0068*/ 	.byte	0x03, 0x50
        /*006a*/ 	.short	0x0000


	//----- nvinfo : EIATTR_MAXREG_COUNT
	.align		4
        /*006c*/ 	.byte	0x03, 0x1b
        /*006e*/ 	.short	0x00ff


	//----- nvinfo : EIATTR_NUM_BARRIERS
	.align		4
        /*0070*/ 	.byte	0x02, 0x4c
        /*0072*/ 	.byte	0x01
	.zero		1


	//----- nvinfo : EIATTR_MERCURY_ISA_VERSION
	.align		4
        /*0074*/ 	.byte	0x03, 0x5f
        /*0076*/ 	.short	0x0101


	//----- nvinfo : EIATTR_COOP_GROUP_MASK_REGIDS
	.align		4
        /*0078*/ 	.byte	0x04, 0x29
        /*007a*/ 	.short	(.L_456 - .L_455)


	//   ....[0]....
.L_455:
        /*007c*/ 	.word	0xffffffff


	//   ....[1]....
        /*0080*/ 	.word	0xffffffff


	//   ....[2]....
        /*0084*/ 	.word	0xffffffff


	//   ....[3]....
        /*0088*/ 	.word	0xffffffff


	//   ....[4]....
        /*008c*/ 	.word	0xffffffff


	//   ....[5]....
        /*0090*/ 	.word	0xffffffff


	//   ....[6]....
        /*0094*/ 	.word	0xffffffff


	//   ....[7]....
        /*0098*/ 	.word	0xffffffff


	//   ....[8]....
        /*009c*/ 	.word	0xffffffff


	//   ....[9]....
        /*00a0*/ 	.word	0xffffffff


	//   ....[10]....
        /*00a4*/ 	.word	0xffffffff


	//   ....[11]....
        /*00a8*/ 	.word	0xffffffff


	//   ....[12]....
        /*00ac*/ 	.word	0xffffffff


	//   ....[13]....
        /*00b0*/ 	.word	0xffffffff


	//----- nvinfo : EIATTR_COOP_GROUP_INSTR_OFFSETS
	.align		4
.L_456:
        /*00b4*/ 	.byte	0x04, 0x28
        /*00b6*/ 	.short	(.L_458 - .L_457)


	//   ....[0]....
.L_457:
        /*00b8*/ 	.word	0x000004d0


	//   ....[1]....
        /*00bc*/ 	.word	0x000006c0


	//   ....[2]....
        /*00c0*/ 	.word	0x00000760


	//   ....[3]....
        /*00c4*/ 	.word	0x000007e0


	//   ....[4]....
        /*00c8*/ 	.word	0x00000840


	//   ....[5]....
        /*00cc*/ 	.word	0x00000880


	//   ....[6]....
        /*00d0*/ 	.word	0x00001130


	//   ....[7]....
        /*00d4*/ 	.word	0x000016e0


	//   ....[8]....
        /*00d8*/ 	.word	0x000018d0


	//   ....[9]....
        /*00dc*/ 	.word	0x00001960


	//   ....[10]....
        /*00e0*/ 	.word	0x000019d0


	//   ....[11]....
        /*00e4*/ 	.word	0x00001a20


	//   ....[12]....
        /*00e8*/ 	.word	0x00001a70


	//   ....[13]....
        /*00ec*/ 	.word	0x00002500


	//----- nvinfo : EIATTR_VRC_CTA_INIT_COUNT
	.align		4
.L_458:
        /*00f0*/ 	.byte	0x02, 0x4a
	.zero		1
	.zero		1


	//----- nvinfo : EIATTR_EXIT_INSTR_OFFSETS
	.align		4
        /*00f4*/ 	.byte	0x04, 0x1c
        /*00f6*/ 	.short	(.L_460 - .L_459)


	//   ....[0]....
.L_459:
        /*00f8*/ 	.word	0x00002680


	//   ....[1]....
        /*00fc*/ 	.word	0x000026c0


	//----- nvinfo : EIATTR_MAX_THREADS
	.align		4
.L_460:
        /*0100*/ 	.byte	0x04, 0x05
        /*0102*/ 	.short	(.L_462 - .L_461)
.L_461:
        /*0104*/ 	.word	0x00000100
        /*0108*/ 	.word	0x00000001
        /*010c*/ 	.word	0x00000001


	//----- nvinfo : EIATTR_CRS_STACK_SIZE
	.align		4
.L_462:
        /*0110*/ 	.byte	0x04, 0x1e
        /*0112*/ 	.short	(.L_464 - .L_463)
.L_463:
        /*0114*/ 	.word	0x00000000


	//----- nvinfo : EIATTR_CBANK_PARAM_SIZE
	.align		4
.L_464:
        /*0118*/ 	.byte	0x03, 0x19
        /*011a*/ 	.short	0x003e


	//----- nvinfo : EIATTR_PARAM_CBANK
	.align		4
        /*011c*/ 	.byte	0x04, 0x0a
        /*011e*/ 	.short	(.L_466 - .L_465)
	.align		4
.L_465:
        /*0120*/ 	.word	index@(.nv.constant0._ZN3cub18CUB_300001_SM_10006detail6reduce18DeviceReduceKernelINS2_10policy_hubIijN4cuda3std3__44plusIvEEE10Policy1000EPKijS9_iNS7_10__identityEEEvT0_PT3_T1_NS0_13GridEvenShareISI_EET2_T4_)
        /*0124*/ 	.short	0x0380
        /*0126*/ 	.short	0x003e


	//----- nvinfo : EIATTR_SW_WAR
	.align		4
.L_466:
        /*0128*/ 	.byte	0x04, 0x36
        /*012a*/ 	.short	(.L_468 - .L_467)
.L_467:
        /*012c*/ 	.word	0x00000008
.L_468:


//--------------------- .nv.info._ZN3cub18CUB_300001_SM_10006detail6reduce28DeviceReduceSingleTileKernelINS2_10policy_hubIijN4cuda3std3__44plusIvEEE10Policy1000EPKiPijS9_iiNS7_10__identityEEEvT0_T1_T2_T3_T4_T6_ --------------------------
	.section	.nv.info._ZN3cub18CUB_300001_SM_10006detail6reduce28DeviceReduceSingleTileKernelINS2_10policy_hubIijN4cuda3std3__44plusIvEEE10Policy1000EPKiPijS9_iiNS7_10__identityEEEvT0_T1_T2_T3_T4_T6_,"",@"SHT_CUDA_INFO"
	.sectionflags	@""
	.align	4


	//----- nvinfo : EIATTR_CUDA_API_VERSION
	.align		4
        /*0000*/ 	.byte	0x04, 0x37
        /*0002*/ 	.short	(.L_470 - .L_469)
.L_469:
        /*0004*/ 	.word	0x00000082


	//----- nvinfo : EIATTR_KPARAM_INFO
	.align		4
.L_470:
        /*0008*/ 	.byte	0x04, 0x17
        /*000a*/ 	.short	(.L_472 - .L_471)
.L_471:
        /*000c*/ 	.word	0x00000000
        /*0010*/ 	.short	0x0005
        /*0012*/ 	.short	0x001c
        /*0014*/ 	.byte	0x00, 0xf0, 0x05, 0x00


	//----- nvinfo : EIATTR_KPARAM_INFO
	.align		4
.L_472:
        /*0018*/ 	.byte	0x04, 0x17
        /*001a*/ 	.short	(.L_474 - .L_473)
.L_473:
        /*001c*/ 	.word	0x00000000
        /*0020*/ 	.short	0x0004
        /*0022*/ 	.short	0x0018
        /*0024*/ 	.byte	0x00, 0xf0, 0x11, 0x00


	//----- nvinfo : EIATTR_KPARAM_INFO
	.align		4
.L_474:
        /*0028*/ 	.byte	0x04, 0x17
        /*002a*/ 	.short	(.L_476 - .L_475)
.L_475:
        /*002c*/ 	.word	0x00000000
        /*0030*/ 	.short	0x0003
        /*0032*/ 	.short	0x0014
        /*0034*/ 	.byte	0x00, 0xf0, 0x05, 0x00


	//----- nvinfo : EIATTR_KPARAM_INFO
	.align		4
.L_476:
        /*0038*/ 	.byte	0x04, 0x17
        /*003a*/ 	.short	(.L_478 - .L_477)
.L_477:
        /*003c*/ 	.word	0x00000000
        /*0040*/ 	.short	0x0002
        /*0042*/ 	.short	0x0010
        /*0044*/ 	.byte	0x00, 0xf0, 0x11, 0x00


	//----- nvinfo : EIATTR_KPARAM_INFO
	.align		4
.L_478:
        /*0048*/ 	.byte	0x04, 0x17
        /*004a*/ 	.short	(.L_480 - .L_479)
.L_479:
        /*004c*/ 	.word	0x00000000
        /*0050*/ 	.short	0x0001
        /*0052*/ 	.short	0x0008
        /*0054*/ 	.byte	0x00, 0xf5, 0x21, 0x00


	//----- nvinfo : EIATTR_KPARAM_INFO
	.align		4
.L_480:
        /*0058*/ 	.byte	0x04, 0x17
        /*005a*/ 	.short	(.L_482 - .L_481)
.L_481:
        /*005c*/ 	.word	0x00000000
        /*0060*/ 	.short	0x0000
        /*0062*/ 	.short	0x0000
        /*0064*/ 	.byte	0x00, 0xf5, 0x21, 0x00


	//----- nvinfo : EIATTR_SPARSE_MMA_MASK
	.align		4
.L_482:
        /*0068*/ 	.byte	0x03, 0x50
        /*006a*/ 	.short	0x0000


	//----- nvinfo : EIATTR_MAXREG_COUNT
	.align		4
        /*006c*/ 	.byte	0x03, 0x1b
        /*006e*/ 	.short	0x00ff


	//----- nvinfo : EIATTR_NUM_BARRIERS
	.align		4
        /*0070*/ 	.byte	0x02, 0x4c
        /*0072*/ 	.byte	0x01
	.zero		1


	//----- nvinfo : EIATTR_MERCURY_ISA_VERSION
	.align		4
        /*0074*/ 	.byte	0x03, 0x5f
        /*0076*/ 	.short	0x0101


	//----- nvinfo : EIATTR_COOP_GROUP_MASK_REGIDS
	.align		4
        /*0078*/ 	.byte	0x04, 0x29
        /*007a*/ 	.short	(.L_484 - .L_483)


	//   ....[0]....
.L_483:
        /*007c*/ 	.word	0xffffffff


	//   ....[1]....
        /*0080*/ 	.word	0xffffffff


	//   ....[2]....
        /*0084*/ 	.word	0xffffffff


	//   ....[3]....
        /*0088*/ 	.word	0xffffffff


	//   ....[4]....
        /*008c*/ 	.word	0xffffffff


	//   ....[5]....
        /*0090*/ 	.word	0xffffffff


	//   ....[6]....
        /*0094*/ 	.word	0xffffffff


	//   ....[7]....
        /*0098*/ 	.word	0xffffffff


	//   ....[8]....
        /*009c*/ 	.word	0xffffffff


	//   ....[9]....
        /*00a0*/ 	.word	0xffffffff


	//   ....[10]....
        /*00a4*/ 	.word	0xffffffff


	//   ....[11]....
        /*00a8*/ 	.word	0xffffffff


	//   ....[12]....
        /*00ac*/ 	.word	0xffffffff


	//   ....[13]....
        /*00b0*/ 	.word	0xffffffff


	//----- nvinfo : EIATTR_COOP_GROUP_INSTR_OFFSETS
	.align		4
.L_484:
        /*00b4*/ 	.byte	0x04, 0x28
        /*00b6*/ 	.short	(.L_486 - .L_485)


	//   ....[0]....
.L_485:
        /*00b8*/ 	.word	0x00000840


	//   ....[1]....
        /*00bc*/ 	.word	0x00000a30


	//   ....[2]....
        /*00c0*/ 	.word	0x00000ad0


	//   ....[3]....
        /*00c4*/ 	.word	0x00000b40


	//   ....[4]....
        /*00c8*/ 	.word	0x00000b80


	//   ....[5]....
        /*00cc*/ 	.word	0x00000bd0


	//   ....[6]....
        /*00d0*/ 	.word	0x000013f0


	//   ....[7]....
        /*00d4*/ 	.word	0x00001ca0


	//   ....[8]....
        /*00d8*/ 	.word	0x00001e90


	//   ....[9]....
        /*00dc*/ 	.word	0x00001f20


	//   ....[10]....
        /*00e0*/ 	.word	0x00001f70


	//   ....[11]....
        /*00e4*/ 	.word	0x00001ff0


	//   ....[12]....
        /*00e8*/ 	.word	0x00002050


	//   ....[13]....
        /*00ec*/ 	.word	0x000029d0


	//----- nvinfo : EIATTR_VRC_CTA_INIT_COUNT
	.align		4
.L_486:
        /*00f0*/ 	.byte	0x02, 0x4a
	.zero		1
	.zero		1


	//----- nvinfo : EIATTR_EXIT_INSTR_OFFSETS
	.align		4
        /*00f4*/ 	.byte	0x04, 0x1c
        /*00f6*/ 	.short	(.L_488 - .L_487)


	//   ....[0]....
.L_487:
        /*00f8*/ 	.word	0x00000080


	//   ....[1]....
        /*00fc*/ 	.word	0x000000c0


	//   ....[2]....
        /*0100*/ 	.word	0x00002b50


	//   ....[3]....
        /*0104*/ 	.word	0x00002ba0


	//----- nvinfo : EIATTR_MAX_THREADS
	.align		4
.L_488:
        /*0108*/ 	.byte	0x04, 0x05
        /*010a*/ 	.short	(.L_490 - .L_489)
.L_489:
        /*010c*/ 	.word	0x00000100
        /*0110*/ 	.word	0x00000001
        /*0114*/ 	.word	0x00000001


	//----- nvinfo : EIATTR_CRS_STACK_SIZE
	.align		4
.L_490:
        /*0118*/ 	.byte	0x04, 0x1e
        /*011a*/ 	.short	(.L_492 - .L_491)
.L_491:
        /*011c*/ 	.word	0x00000000


	//----- nvinfo : EIATTR_CBANK_PARAM_SIZE
	.align		4
.L_492:
        /*0120*/ 	.byte	0x03, 0x19
        /*0122*/ 	.short	0x001d


	//----- nvinfo : EIATTR_PARAM_CBANK
	.align		4
        /*0124*/ 	.byte	0x04, 0x0a
        /*0126*/ 	.short	(.L_494 - .L_493)
	.align		4
.L_493:
        /*0128*/ 	.word	index@(.nv.constant0._ZN3cub18CUB_300001_SM_10006detail6reduce28DeviceReduceSingleTileKernelINS2_10policy_hubIijN4cuda3std3__44plusIvEEE10Policy1000EPKiPijS9_iiNS7_10__identityEEEvT0_T1_T2_T3_T4_T6_)
        /*012c*/ 	.short	0x0380
        /*012e*/ 	.short	0x001d


	//----- nvinfo : EIATTR_SW_WAR
	.align		4
.L_494:
        /*0130*/ 	.byte	0x04, 0x36
        /*0132*/ 	.short	(.L_496 - .L_495)
.L_495:
        /*0134*/ 	.word	0x00000008
.L_496:


//--------------------- .nv.info._ZN3cub18CUB_300001_SM_10006detail10radix_sort29DeviceRadixSortOnesweepKernelINS1_5radix10policy_hubIxxyE10Policy1000ELNS0_9SortOrderE0ExxyiiNS1_21identity_decomposer_tEEEvPT5_SB_PT3_PKSC_PT1_PKSG_PT2_PKSK_T4_iiT6_ --------------------------
	.section	.nv.info._ZN3cub18CUB_300001_SM_10006detail10radix_sort29DeviceRadixSortOnesweepKernelINS1_5radix10policy_hubIxxyE10Policy1000ELNS0_9SortOrderE0ExxyiiNS1_21identity_decomposer_tEEEvPT5_SB_PT3_PKSC_PT1_PKSG_PT2_PKSK_T4_iiT6_,"",@"SHT_CUDA_INFO"
	.sectionflags	@""
	.align	4


	//----- nvinfo : EIATTR_CUDA_API_VERSION
	.align		4
        /*0000*/ 	.byte	0x04, 0x37
        /*0002*/ 	.short	(.L_498 - .L_497)
.L_497:
        /*0004*/ 	.word	0x00000082


	//----- nvinfo : EIATTR_KPARAM_INFO
	.align		4
.L_498:
        /*0008*/ 	.byte	0x04, 0x17
        /*000a*/ 	.short	(.L_500 - .L_499)
.L_499:
        /*000c*/ 	.word	0x00000000
        /*0010*/ 	.short	0x000b
        /*0012*/ 	.short	0x004c
        /*0014*/ 	.byte	0x00, 0xf0, 0x05, 0x00


	//----- nvinfo : EIATTR_KPARAM_INFO
	.align		4
.L_500:
        /*0018*/ 	.byte	0x04, 0x17
        /*001a*/ 	.short	(.L_502 - .L_501)
.L_501:
        /*001c*/ 	.word	0x00000000
        /*0020*/ 	.short	0x000a
        /*0022*/ 	.short	0x0048
        /*0024*/ 	.byte	0x00, 0xf0, 0x11, 0x00


	//----- nvinfo : EIATTR_KPARAM_INFO
	.align		4
.L_502:
        /*0028*/ 	.byte	0x04, 0x17
        /*002a*/ 	.short	(.L_504 - .L_503)
.L_503:
        /*002c*/ 	.word	0x00000000
        /*0030*/ 	.short	0x0009
        /*0032*/ 	.short	0x0044
        /*0034*/ 	.byte	0x00, 0xf0, 0x11, 0x00


	//----- nvinfo : EIATTR_KPARAM_INFO
	.align		4
.L_504:
        /*0038*/ 	.byte	0x04, 0x17
        /*003a*/ 	.short	(.L_506 - .L_505)
.L_505:
        /*003c*/ 	.word	0x00000000
        /*0040*/ 	.short	0x0008
        /*0042*/ 	.short	0x0040
        /*0044*/ 	.byte	0x00, 0xf0, 0x11, 0x00


	//----- nvinfo : EIATTR_KPARAM_INFO
	.align		4
.L_506:
        /*0048*/ 	.byte	0x04, 0x17
        /*004a*/ 	.short	(.L_508 - .L_507)
.L_507:
        /*004c*/ 	.word	0x00000000
        /*0050*/ 	.short	0x0007
        /*0052*/ 	.short	0x0038
        /*0054*/ 	.byte	0x00, 0xf5, 0x21, 0x00


	//----- nvinfo : EIATTR_KPARAM_INFO
	.align		4
.L_508:
        /*0058*/ 	.byte	0x04, 0x17
        /*005a*/ 	.short	(.L_510 - .L_509)
.L_509:
        /*005c*/ 	.word	0x00000000
        /*0060*/ 	.short	0x0006
        /*0062*/ 	.short	0x0030
        /*0064*/ 	.byte	0x00, 0xf5, 0x21, 0x00


	//----- nvinfo : EIATTR_KPARAM_INFO
	.align		4
.L_510:
        /*0068*/ 	.byte	0x04, 0x17
        /*006a*/ 	.short	(.L_512 - .L_511)
.L_511:
        /*006c*/ 	.word	0x00000000
        /*0070*/ 	.short	0x0005
        /*0072*/ 	.short	0x0028
        /*0074*/ 	.byte	0x00, 0xf5, 0x21, 0x00


	//----- nvinfo : EIATTR_KPARAM_INFO
	.align		4
.L_512:
        /*0078*/ 	.byte	0x04, 0x17
        /*007a*/ 	.short	(.L_514 - .L_513)
.L_513:
        /*007c*/ 	.word	0x00000000
        /*0080*/ 	.short	0x0004
        /*0082*/ 	.short	0x0020
        /*0084*/ 	.byte	0x00, 0xf5, 0x21, 0x00


	//----- nvinfo : EIATTR_KPARAM_INFO
	.align		4
.L_514:
        /*0088*/ 	.byte	0x04, 0x17
        /*008a*/ 	.short	(.L_516 - .L_515)
.L_515:
        /*008c*/ 	.word	0x00000000
        /*0090*/ 	.short	0x0003
        /*0092*/ 	.short	0x0018
        /*0094*/ 	.byte	0x00, 0xf5, 0x21, 0x00


	//----- nvinfo : EIATTR_KPARAM_INFO
	.align		4
.L_516:
        /*0098*/ 	.byte	0x04, 0x17
        /*009a*/ 	.short	(.L_518 - .L_517)
.L_517:
        /*009c*/ 	.word	0x00000000
        /*00a0*/ 	.short	0x0002
        /*00a2*/ 	.short	0x0010
        /*00a4*/ 	.byte	0x00, 0xf5, 0x21, 0x00


	//----- nvinfo : EIATTR_KPARAM_INFO
	.align		4
.L_518:
        /*00a8*/ 	.byte	0x04, 0x17
        /*00aa*/ 	.short	(.L_520 - .L_519)
.L_519:
        /*00ac*/ 	.word	0x00000000
        /*00b0*/ 	.short	0x0001
        /*00b2*/ 	.short	0x0008
        /*00b4*/ 	.byte	0x00, 0xf5, 0x21, 0x00


	//----- nvinfo : EIATTR_KPARAM_INFO
	.align		4
.L_520:
        /*00b8*/ 	.byte	0x04, 0x17
        /*00ba*/ 	.short	(.L_522 - .L_521)
.L_521:
        /*00bc*/ 	.word	0x00000000
        /*00c0*/ 	.short	0x0000
        /*00c2*/ 	.short	0x0000
        /*00c4*/ 	.byte	0x00, 0xf5, 0x21, 0x00


	//----- nvinfo : EIATTR_SPARSE_MMA_MASK
	.align		4
.L_522:
        /*00c8*/ 	.byte	0x03, 0x50
        /*00ca*/ 	.short	0x0000


	//----- nvinfo : EIATTR_MAXREG_COUNT
	.align		4
        /*00cc*/ 	.byte	0x03, 0x1b
        /*00ce*/ 	.short	0x00a8


	//----- nvinfo : EIATTR_NUM_BARRIERS
	.align		4
        /*00d0*/ 	.byte	0x02, 0x4c
        /*00d2*/ 	.byte	0x01
	.zero		1


	//----- nvinfo : EIATTR_ANNOTATIONS
	.align		4
        /*00d4*/ 	.byte	0x04, 0x55
        /*00d6*/ 	.short	(.L_524 - .L_523)


	//   ....[0]....
.L_523:
        /*00d8*/ 	.word	0x00000001
        /*00dc*/ 	.byte	0xa0, 0x10, 0x00, 0x00, 0x01, 0x00, 0x00, 0x00, 0xf0, 0x22, 0x00, 0x00, 0x01, 0x00, 0x00, 0x00
        /*00ec*/ 	.byte	0x20, 0x24, 0x00, 0x00, 0x01, 0x00, 0x00, 0x00, 0x40, 0x24, 0x00, 0x00, 0x01, 0x00, 0x00, 0x00
        /*00fc*/ 	.byte	0x60, 0x24, 0x00, 0x00, 0x01, 0x00, 0x00, 0x00, 0x50, 0x25, 0x00, 0x00, 0x01, 0x00, 0x00, 0x00
        /*010c*/ 	.byte	0x60, 0x25, 0x00, 0x00, 0x01, 0x00, 0x00, 0x00, 0x70, 0x25, 0x00, 0x00, 0x01, 0x00, 0x00, 0x00
        /*011c*/ 	.byte	0x10, 0x27, 0x00, 0x00, 0x01, 0x00, 0x00, 0x00, 0x20, 0x27, 0x00, 0x00, 0x01, 0x00, 0x00, 0x00
        /*012c*/ 	.byte	0x80, 0x46, 0x00, 0x00


	//----- nvinfo : EIATTR_MERCURY_ISA_VERSION
	.align		4
.L_524:
        /*0130*/ 	.byte	0x03, 0x5f
        /*0132*/ 	.short	0x0101


	//----- nvinfo : EIATTR_COOP_GROUP_MASK_REGIDS
	.align		4
        /*0134*/ 	.byte	0x04, 0x29
        /*0136*/ 	.short	(.L_526 - .L_525)


	//   ....[0]....
.L_525:
        /*0138*/ 	.word	0xffffffff


	//   ....[1]....
        /*013c*/ 	.word	0x05000000


	//   ....[2]....
        /*0140*/ 	.word	0xffffffff


	//   ....[3]....
        /*0144*/ 	.word	0xffffffff


	//   ....[4]....
        /*0148*/ 	.word	0xffffffff


	//   ....[5]....
        /*014c*/ 	.word	0xffffffff


	//   ....[6]....
        /*0150*/ 	.word	0xffffffff


	//   ....[7]....
        /*0154*/ 	.word	0xffffffff


	//   ....[8]....
        /*0158*/ 	.word	0xffffffff


	//   ....[9]....
        /*015c*/ 	.word	0xffffffff


	//   ....[10]....
        /*0160*/ 	.word	0xffffffff


	//   ....[11]....
        /*0164*/ 	.word	0xffffffff


	//   ....[12]....
        /*0168*/ 	.word	0xffffffff


	//   ....[13]....
        /*016c*/ 	.word	0xffffffff


	//   ....[14]....
        /*0170*/ 	.word	0xffffffff


	//   ....[15]....
        /*0174*/ 	.word	0xffffffff


	//   ....[16]....
        /*0178*/ 	.word	0xffffffff


	//   ....[17]....
        /*017c*/ 	.word	0xffffffff


	//   ....[18]....
        /*0180*/ 	.word	0xffffffff


	//   ....[19]....
        /*0184*/ 	.word	0xffffffff


	//   ....[20]....
        /*0188*/ 	.word	0xffffffff


	//   ....[21]....
        /*018c*/ 	.word	0xffffffff


	//   ....[22]....
        /*0190*/ 	.word	0xffffffff


	//   ....[23]....
        /*0194*/ 	.word	0xffffffff


	//   ....[24]....
        /*0198*/ 	.word	0xffffffff


	//   ....[25]....
        /*019c*/ 	.word	0xffffffff


	//   ....[26]....
        /*01a0*/ 	.word	0xffffffff


	//   ....[27]....
        /*01a4*/ 	.word	0xffffffff


	//   ....[28]....
        /*01a8*/ 	.word	0xffffffff


	//   ....[29]....
        /*01ac*/ 	.word	0xffffffff


	//   ....[30]....
        /*01b0*/ 	.word	0xffffffff


	//   ....[31]....
        /*01b4*/ 	.word	0xffffffff


	//   ....[32]....
        /*01b8*/ 	.word	0xffffffff


	//   ....[33]....
        /*01bc*/ 	.word	0xffffffff


	//   ....[34]....
        /*01c0*/ 	.word	0xffffffff


	//   ....[35]....
        /*01c4*/ 	.word	0xffffffff


	//   ....[36]....
        /*01c8*/ 	.word	0xffffffff


	//   ....[37]....
        /*01cc*/ 	.word	0xffffffff


	//   ....[38]....
        /*01d0*/ 	.word	0xffffffff


	//   ....[39]....
        /*01d4*/ 	.word	0xffffffff


	//   ....[40]....
        /*01d8*/ 	.word	0xffffffff


	//   ....[41]....
        /*01dc*/ 	.word	0xffffffff


	//   ....[42]....
        /*01e0*/ 	.word	0xffffffff


	//   ....[43]....
        /*01e4*/ 	.word	0xffffffff


	//   ....[44]....
        /*01e8*/ 	.word	0xffffffff


	//   ....[45]....
        /*01ec*/ 	.word	0xffffffff


	//   ....[46]....
        /*01f0*/ 	.word	0xffffffff


	//   ....[47]....
        /*01f4*/ 	.word	0xffffffff


	//   ....[48]....
        /*01f8*/ 	.word	0xffffffff


	//   ....[49]....
        /*01fc*/ 	.word	0xffffffff


	//   ....[50]....
        /*0200*/ 	.word	0xffffffff


	//   ....[51]....
        /*0204*/ 	.word	0xffffffff


	//   ....[52]....
        /*0208*/ 	.word	0xffffffff


	//   ....[53]....
        /*020c*/ 	.word	0xffffffff


	//   ....[54]....
        /*0210*/ 	.word	0xffffffff


	//   ....[55]....
        /*0214*/ 	.word	0xffffffff


	//   ....[56]....
        /*0218*/ 	.word	0xffffffff


	//   ....[57]....
        /*021c*/ 	.word	0xffffffff


	//   ....[58]....
        /*0220*/ 	.word	0xffffffff


	//   ....[59]....
        /*0224*/ 	.word	0xffffffff


	//   ....[60]....
        /*0228*/ 	.word	0xffffffff


	//   ....[61]....
        /*022c*/ 	.word	0xffffffff


	//   ....[62]....
        /*0230*/ 	.word	0xffffffff


	//   ....[63]....
        /*0234*/ 	.word	0xffffffff


	//   ....[64]....
        /*0238*/ 	.word	0xffffffff


	//   ....[65]....
        /*023c*/ 	.word	0xffffffff


	//   ....[66]....
        /*0240*/ 	.word	0xffffffff


	//   ....[67]....
        /*0244*/ 	.word	0xffffffff


	//   ....[68]....
        /*0248*/ 	.word	0xffffffff


	//   ....[69]....
        /*024c*/ 	.word	0xffffffff


	//   ....[70]....
        /*0250*/ 	.word	0xffffffff


	//   ....[71]....
        /*0254*/ 	.word	0xffffffff


	//   ....[72]....
        /*0258*/ 	.word	0xffffffff


	//   ....[73]....
        /*025c*/ 	.word	0xffffffff


	//   ....[74]....
        /*0260*/ 	.word	0xffffffff


	//   ....[75]....
        /*0264*/ 	.word	0xffffffff


	//   ....[76]....
        /*0268*/ 	.word	0xffffffff


	//   ....[77]....
        /*026c*/ 	.word	0xffffffff


	//   ....[78]....
        /*0270*/ 	.word	0xffffffff


	//   ....[79]....
        /*0274*/ 	.word	0xffffffff


	//   ....[80]....
        /*0278*/ 	.word	0xffffffff


	//   ....[81]....
        /*027c*/ 	.word	0xffffffff


	//   ....[82]....
        /*0280*/ 	.word	0xffffffff


	//   ....[83]....
        /*0284*/ 	.word	0xffffffff


	//   ....[84]....
        /*0288*/ 	.word	0xffffffff


	//   ....[85]....
        /*028c*/ 	.word	0xffffffff


	//   ....[86]....
        /*0290*/ 	.word	0xffffffff


	//   ....[87]....
        /*0294*/ 	.word	0xffffffff


	//   ....[88]....
        /*0298*/ 	.word	0xffffffff


	//   ....[89]....
        /*029c*/ 	.word	0xffffffff


	//   ....[90]....
        /*02a0*/ 	.word	0xffffffff


	//   ....[91]....
        /*02a4*/ 	.word	0xffffffff


	//   ....[92]....
        /*02a8*/ 	.word	0xffffffff


	//   ....[93]....
        /*02ac*/ 	.word	0xffffffff


	//   ....[94]....
        /*02b0*/ 	.word	0xffffffff


	//   ....[95]....
        /*02b4*/ 	.word	0xffffffff


	//   ....[96]....
        /*02b8*/ 	.word	0xffffffff


	//   ....[97]....
        /*02bc*/ 	.word	0xffffffff


	//   ....[98]....
        /*02c0*/ 	.word	0xffffffff


	//   ....[99]....
        /*02c4*/ 	.word	0xffffffff


	//   ....[100]....
        /*02c8*/ 	.word	0xffffffff


	//   ....[101]....
        /*02cc*/ 	.word	0xffffffff


	//   ....[102]....
        /*02d0*/ 	.word	0xffffffff


	//   ....[103]....
        /*02d4*/ 	.word	0xffffffff


	//   ....[104]....
        /*02d8*/ 	.word	0xffffffff


	//   ....[105]....
        /*02dc*/ 	.word	0xffffffff


	//   ....[106]....
        /*02e0*/ 	.word	0xffffffff


	//   ....[107]....
        /*02e4*/ 	.word	0xffffffff


	//   ....[108]....
        /*02e8*/ 	.word	0xffffffff


	//   ....[109]....
        /*02ec*/ 	.word	0xffffffff


	//   ....[110]....
        /*02f0*/ 	.word	0xffffffff


	//   ....[111]....
        /*02f4*/ 	.word	0xffffffff


	//   ....[112]....
        /*02f8*/ 	.word	0xffffffff


	//   ....[113]....
        /*02fc*/ 	.word	0xffffffff


	//   ....[114]....
        /*0300*/ 	.word	0xffffffff


	//   ....[115]....
        /*0304*/ 	.word	0x05000004


	//   ....[116]....
        /*0308*/ 	.word	0xffffffff


	//   ....[117]....
        /*030c*/ 	.word	0xffffffff


	//   ....[118]....
        /*0310*/ 	.word	0xffffffff


	//   ....[119]....
        /*0314*/ 	.word	0xffffffff


	//   ....[120]....
        /*0318*/ 	.word	0xffffffff


	//   ....[121]....
        /*031c*/ 	.word	0xffffffff


	//   ....[122]....
        /*0320*/ 	.word	0xffffffff


	//   ....[123]....
        /*0324*/ 	.word	0xffffffff


	//   ....[124]....
        /*0328*/ 	.word	0xffffffff


	//   ....[125]....
        /*032c*/ 	.word	0xffffffff


	//   ....[126]....
        /*0330*/ 	.word	0xffffffff


	//   ....[127]....
        /*0334*/ 	.word	0xffffffff


	//   ....[128]....
        /*0338*/ 	.word	0xffffffff


	//   ....[129]....
        /*033c*/ 	.word	0xffffffff


	//   ....[130]....
        /*0340*/ 	.word	0xffffffff


	//   ....[131]....
        /*0344*/ 	.word	0xffffffff


	//   ....[132]....
        /*0348*/ 	.word	0xffffffff


	//   ....[133]....
        /*034c*/ 	.word	0xffffffff


	//   ....[134]....
        /*0350*/ 	.word	0xffffffff


	//   ....[135]....
        /*0354*/ 	.word	0xffffffff


	//   ....[136]....
        /*0358*/ 	.word	0xffffffff


	//   ....[137]....
        /*035c*/ 	.word	0xffffffff


	//   ....[138]....
        /*0360*/ 	.word	0xffffffff


	//   ....[139]....
        /*0364*/ 	.word	0xffffffff


	//   ....[140]....
        /*0368*/ 	.word	0xffffffff


	//   ....[141]....
        /*036c*/ 	.word	0xffffffff


	//   ....[142]....
        /*0370*/ 	.word	0xffffffff


	//   ....[143]....
        /*0374*/ 	.word	0xffffffff


	//   ....[144]....
        /*0378*/ 	.word	0xffffffff


	//   ....[145]....
        /*037c*/ 	.word	0xffffffff


	//   ....[146]....
        /*0380*/ 	.word	0xffffffff


	//   ....[147]....
        /*0384*/ 	.word	0xffffffff


	//   ....[148]....
        /*0388*/ 	.word	0xffffffff


	//   ....[149]....
        /*038c*/ 	.word	0xffffffff


	//   ....[150]....
        /*0390*/ 	.word	0xffffffff


	//   ....[151]....
        /*0394*/ 	.word	0xffffffff


	//   ....[152]....
        /*0398*/ 	.word	0xffffffff


	//   ....[153]....
        /*039c*/ 	.word	0xffffffff


	//   ....[154]....
        /*03a0*/ 	.word	0xffffffff


	//   ....[155]....
        /*03a4*/ 	.word	0xffffffff


	//   ....[156]....
        /*03a8*/ 	.word	0xffffffff


	//   ....[157]....
        /*03ac*/ 	.word	0xffffffff


	//   ....[158]....
        /*03b0*/ 	.word	0xffffffff


	//   ....[159]....
        /*03b4*/ 	.word	0xffffffff


	//   ....[160]....
        /*03b8*/ 	.word	0xffffffff


	//   ....[161]....
        /*03bc*/ 	.word	0xffffffff


	//   ....[162]....
        /*03c0*/ 	.word	0xffffffff


	//   ....[163]....
        /*03c4*/ 	.word	0xffffffff


	//   ....[164]....
        /*03c8*/ 	.word	0x05000049


	//   ....[165]....
        /*03cc*/ 	.word	0x05000049


	//   ....[166]....
        /*03d0*/ 	.word	0x05000049


	//   ....[167]....
        /*03d4*/ 	.word	0x05000049


	//   ....[168]....
        /*03d8*/ 	.word	0x05000049


	//----- nvinfo : EIATTR_COOP_GROUP_INSTR_OFFSETS
	.align		4
.L_526:
        /*03dc*/ 	.byte	0x04, 0x28
        /*03de*/ 	.short	(.L_528 - .L_527)


	//   ....[0]....
.L_527:
        /*03e0*/ 	.word	0x00000df0


	//   ....[1]....
        /*03e4*/ 	.word	0x00001620


	//   ....[2]....
        /*03e8*/ 	.word	0x000024c0


	//   ....[3]....
        /*03ec*/ 	.word	0x000024e0


	//   ....[4]....
        /*03f0*/ 	.word	0x00002500


	//   ....[5]....
        /*03f4*/ 	.word	0x00002520


	//   ....[6]....
        /*03f8*/ 	.word	0x00002540


	//   ....[7]....
        /*03fc*/ 	.word	0x00002a40


	//   ....[8]....
        /*0400*/ 	.word	0x00002a50


	//   ....[9]....
        /*0404*/ 	.word	0x00002a70


	//   ....[10]....
        /*0408*/ 	.word	0x00002a90


	//   ....[11]....
        /*040c*/ 	.word	0x00002ae0


	//   ....[12]....
        /*0410*/ 	.word	0x00002b20


	//   ....[13]....
        /*0414*/ 	.word	0x00002b60


	//   ....[14]....
        /*0418*/ 	.word	0x00002b80


	//   ....[15]....
        /*041c*/ 	.word	0x00002c80


	//   ....[16]....
        /*0420*/ 	.word	0x00002cb0


	//   ....[17]....
        /*0424*/ 	.word	0x00002cc0


	//   ....[18]....
        /*0428*/ 	.word	0x00002cf0


	//   ....[19]....
        /*042c*/ 	.word	0x00002d10


	//   ....[20]....
        /*0430*/ 	.word	0x00002d60


	//   ....[21]....
        /*0434*/ 	.word	0x00002d80


	//   ....[22]....
        /*0438*/ 	.word	0x00002dc0


	//   ....[23]....
        /*043c*/ 	.word	0x00002de0


	//   ....[24]....
        /*0440*/ 	.word	0x00002ee0


	//   ....[25]....
        /*0444*/ 	.word	0x00002f10


	//   ....[26]....
        /*0448*/ 	.word	0x00002f20


	//   ....[27]....
        /*044c*/ 	.word	0x00002f70


	//   ....[28]....
        /*0450*/ 	.word	0x00002fa0


	//   ....[29]....
        /*0454*/ 	.word	0x00002fd0


	//   ....[30]....
        /*0458*/ 	.word	0x00003000


	//   ....[31]....
        /*045c*/ 	.word	0x00003030


	//   ....[32]....
        /*0460*/ 	.word	0x00003060


	//   ....[33]....
        /*0464*/ 	.word	0x00003140


	//   ....[34]....
        /*0468*/ 	.word	0x00003170


	//   ....[35]....
        /*046c*/ 	.word	0x00003180


	//   ....[36]....
        /*0470*/ 	.word	0x000031d0


	//   ....[37]....
        /*0474*/ 	.word	0x00003200


	//   ....[38]....
        /*0478*/ 	.word	0x00003230


	//   ....[39]....
        /*047c*/ 	.word	0x00003260


	//   ....[40]....
        /*0480*/ 	.word	0x00003290


	//   ....[41]....
        /*0484*/ 	.word	0x000032c0


	//   ....[42]....
        /*0488*/ 	.word	0x000033b0


	//   ....[43]....
        /*048c*/ 	.word	0x000033e0


	//   ....[44]....
        /*0490*/ 	.word	0x000033f0


	//   ....[45]....
        /*0494*/ 	.word	0x00003440


	//   ....[46]....
        /*0498*/ 	.word	0x00003470


	//   ....[47]....
        /*049c*/ 	.word	0x000034a0


	//   ....[48]....
        /*04a0*/ 	.word	0x000034d0


	//   ....[49]....
        /*04a4*/ 	.word	0x00003500


	//   ....[50]....
        /*04a8*/ 	.word	0x00003530


	//   ....[51]....
        /*04ac*/ 	.word	0x00003620


	//   ....[52]....
        /*04b0*/ 	.word	0x00003650


	//   ....[53]....
        /*04b4*/ 	.word	0x00003660


	//   ....[54]....
        /*04b8*/ 	.word	0x000036b0


	//   ....[55]....
        /*04bc*/ 	.word	0x000036e0


	//   ....[56]....
        /*04c0*/ 	.word	0x00003710


	//   ....[57]....
        /*04c4*/ 	.word	0x00003740


	//   ....[58]....
        /*04c8*/ 	.word	0x00003770


	//   ....[59]....
        /*04cc*/ 	.word	0x000037a0


	//   ....[60]....
        /*04d0*/ 	.word	0x00003870


	//   ....[61]....
        /*04d4*/ 	.word	0x000038a0


	//   ....[62]....
        /*04d8*/ 	.word	0x000038b0


	//   ....[63]....
        /*04dc*/ 	.word	0x00003900


	//   ....[64]....
        /*04e0*/ 	.word	0x00003930


	//   ....[65]....
        /*04e4*/ 	.word	0x00003960


	//   ....[66]....
        /*04e8*/ 	.word	0x00003990


	//   ....[67]....
        /*04ec*/ 	.word	0x000039c0


	//   ....[68]....
        /*04f0*/ 	.word	0x000039f0


	//   ....[69]....
        /*04f4*/ 	.word	0x00003ac0


	//   ....[70]....
        /*04f8*/ 	.word	0x00003af0


	//   ....[71]....
        /*04fc*/ 	.word	0x00003b00


	//   ....[72]....
        /*0500*/ 	.word	0x00003b50


	//   ....[73]....
        /*0504*/ 	.word	0x00003b80


	//   ....[74]....
        /*0508*/ 	.word	0x00003bb0


	//   ....[75]....
        /*050c*/ 	.word	0x00003be0


	//   ....[76]....
        /*0510*/ 	.word	0x00003c10


	//   ....[77]....
        /*0514*/ 	.word	0x00003c40


	//   ....[78]....
        /*0518*/ 	.word	0x00003d20


	//   ....[79]....
        /*051c*/ 	.word	0x00003d30


	//   ....[80]....
        /*0520*/ 	.word	0x00003d80


	//   ....[81]....
        /*0524*/ 	.word	0x00003db0


	//   ....[82]....
        /*0528*/ 	.word	0x00003de0


	//   ....[83]....
        /*052c*/ 	.word	0x00003e10


	//   ....[84]....
        /*0530*/ 	.word	0x00003e40


	//   ....[85]....
        /*0534*/ 	.word	0x00003e70


	//   ....[86]....
        /*0538*/ 	.word	0x00003ec0


	//   ....[87]....
        /*053c*/ 	.word	0x00003f60


	//   ....[88]....
        /*0540*/ 	.word	0x00003fa0


	//   ....[89]....
        /*0544*/ 	.word	0x00003fb0


	//   ....[90]....
        /*0548*/ 	.word	0x00004000


	//   ....[91]....
        /*054c*/ 	.word	0x00004030


	//   ....[92]....
        /*0550*/ 	.word	0x00004060


	//   ....[93]....
        /*0554*/ 	.word	0x00004090


	//   ....[94]....
        /*0558*/ 	.word	0x000040c0


	//   ....[95]....
        /*055c*/ 	.word	0x000040f0


	//   ....[96]....
        /*0560*/ 	.word	0x000041e0


	//   ....[97]....
        /*0564*/ 	.word	0x00004220


	//   ....[98]....
        /*0568*/ 	.word	0x00004230


	//   ....[99]....
        /*056c*/ 	.word	0x00004280


	//   ....[100]....
        /*0570*/ 	.word	0x000042b0


	//   ....[101]....
        /*0574*/ 	.word	0x000042e0


	//   ....[102]....
        /*0578*/ 	.word	0x00004310


	//   ....[103]....
        /*057c*/ 	.word	0x00004340


	//   ....[104]....
        /*0580*/ 	.word	0x00004370


	//   ....[105]....
        /*0584*/ 	.word	0x00004450


	//   ....[106]....
        /*0588*/ 	.word	0x00004480


	//   ....[107]....
        /*058c*/ 	.word	0x00004490


	//   ....[108]....
        /*0590*/ 	.word	0x000044e0


	//   ....[109]....
        /*0594*/ 	.word	0x00004510


	//   ....[110]....
        /*0598*/ 	.word	0x00004540


	//   ....[111]....
        /*059c*/ 	.word	0x00004570


	//   ....[112]....
        /*05a0*/ 	.word	0x000045a0


	//   ....[113]....
        /*05a4*/ 	.word	0x000045d0


	//   ....[114]....
        /*05a8*/ 	.word	0x00004740


	//   ....[115]....
        /*05ac*/ 	.word	0x00004b20


	//   ....[116]....
        /*05b0*/ 	.word	0x00004e00


	//   ....[117]....
        /*05b4*/ 	.word	0x00004ed0


	//   ....[118]....
        /*05b8*/ 	.word	0x00004fa0


	//   ....[119]....
        /*05bc*/ 	.word	0x00005070


	//   ....[120]....
        /*05c0*/ 	.word	0x00005140


	//   ....[121]....
        /*05c4*/ 	.word	0x00005210


	//   ....[122]....
        /*05c8*/ 	.word	0x000052e0


	//   ....[123]....
        /*05cc*/ 	.word	0x000053b0


	//   ....[124]....
        /*05d0*/ 	.word	0x00005480


	//   ....[125]....
        /*05d4*/ 	.word	0x00005550


	//   ....[126]....
        /*05d8*/ 	.word	0x00005620


	//   ....[127]....
        /*05dc*/ 	.word	0x000056e0


	//   ....[128]....
        /*05e0*/ 	.word	0x000058e0


	//   ....[129]....
        /*05e4*/ 	.word	0x00005a10


	//   ....[130]....
        /*05e8*/ 	.word	0x00005b40


	//   ....[131]....
        /*05ec*/ 	.word	0x00005c70


	//   ....[132]....
        /*05f0*/ 	.word	0x00005da0


	//   ....[133]....
        /*05f4*/ 	.word	0x00005ed0


	//   ....[134]....
        /*05f8*/ 	.word	0x00005ff0


	//   ....[135]....
        /*05fc*/ 	.word	0x00006100


	//   ....[136]....
        /*0600*/ 	.word	0x00006210


	//   ....[137]....
        /*0604*/ 	.word	0x00006320


	//   ....[138]....
        /*0608*/ 	.word	0x00006430


	//   ....[139]....
        /*060c*/ 	.word	0x00006540


	//   ....[140]....
        /*0610*/ 	.word	0x00006cb0


	//   ....[141]....
        /*0614*/ 	.word	0x00006d40


	//   ....[142]....
        /*0618*/ 	.word	0x00006dd0


	//   ....[143]....
        /*061c*/ 	.word	0x00006e60


	//   ....[144]....
        /*0620*/ 	.word	0x00006ef0


	//   ....[145]....
        /*0624*/ 	.word	0x00006f70


	//   ....[146]....
        /*0628*/ 	.word	0x00007010


	//   ....[147]....
        /*062c*/ 	.word	0x000070a0


	//   ....[148]....
        /*0630*/ 	.word	0x00007130


	//   ....[149]....
        /*0634*/ 	.word	0x000071b0


	//   ....[150]....
        /*0638*/ 	.word	0x00007240


	//   ....[151]....
        /*063c*/ 	.word	0x000072c0


	//   ....[152]....
        /*0640*/ 	.word	0x00007410


	//   ....[153]....
        /*0644*/ 	.word	0x000074c0


	//   ....[154]....
        /*0648*/ 	.word	0x00007570


	//   ....[155]....
        /*064c*/ 	.word	0x00007640


	//   ....[156]....
        /*0650*/ 	.word	0x000076f0


	//   ....[157]....
        /*0654*/ 	.word	0x000077a0


	//   ....[158]....
        /*0658*/ 	.word	0x00007860


	//   ....[159]....
        /*065c*/ 	.word	0x00007910


	//   ....[160]....
        /*0660*/ 	.word	0x000079c0


	//   ....[161]....
        /*0664*/ 	.word	0x00007a70


	//   ....[162]....
        /*0668*/ 	.word	0x00007b30


	//   ....[163]....
        /*066c*/ 	.word	0x00007bd0


	//   ....[164]....
        /*0670*/ 	.word	0x00007c40


	//   ....[165]....
        /*0674*/ 	.word	0x00007cb0


	//   ....[166]....
        /*0678*/ 	.word	0x00007d20


	//   ....[167]....
        /*067c*/ 	.word	0x00007d90


	//   ....[168]....
        /*0680*/ 	.word	0x00007e00


	//----- nvinfo : EIATTR_VRC_CTA_INIT_COUNT
	.align		4
.L_528:
        /*0684*/ 	.byte	0x02, 0x4a
	.zero		1
	.zero		1


	//----- nvinfo : EIATTR_EXIT_INSTR_OFFSETS
	.align		4
        /*0688*/ 	.byte	0x04, 0x1c
        /*068a*/ 	.short	(.L_530 - .L_529)


	//   ....[0]....
.L_529:
        /*068c*/ 	.word	0x00001ff0


	//   ....[1]....
        /*0690*/ 	.word	0x00002270


	//   ....[2]....
        /*0694*/ 	.word	0x00002290


	//   ....[3]....
        /*0698*/ 	.word	0x000072d0


	//   ....[4]....
        /*069c*/ 	.word	0x00007be0


	//----- nvinfo : EIATTR_MAX_THREADS
	.align		4
.L_530:
        /*06a0*/ 	.byte	0x04, 0x05
        /*06a2*/ 	.short	(.L_532 - .L_531)
.L_531:
        /*06a4*/ 	.word	0x00000180
        /*06a8*/ 	.word	0x00000001
        /*06ac*/ 	.word	0x00000001


	//----- nvinfo : EIATTR_CRS_STACK_SIZE
	.align		4
.L_532:
        /*06b0*/ 	.byte	0x04, 0x1e
        /*06b2*/ 	.short	(.L_534 - .L_533)
.L_533:
        /*06b4*/ 	.word	0x00000000


	//----- nvinfo : EIATTR_CBANK_PARAM_SIZE
	.align		4
.L_534:
        /*06b8*/ 	.byte	0x03, 0x19
        /*06ba*/ 	.short	0x004d


	//----- nvinfo : EIATTR_PARAM_CBANK
	.align		4
        /*06bc*/ 	.byte	0x04, 0x0a
        /*06be*/ 	.short	(.L_536 - .L_535)
	.align		4
.L_535:
        /*06c0*/ 	.word	index@(.nv.constant0._ZN3cub18CUB_300001_SM_10006detail10radix_sort29DeviceRadixSortOnesweepKernelINS1_5radix10policy_hubIxxyE10Policy1000ELNS0_9SortOrderE0ExxyiiNS1_21identity_decomposer_tEEEvPT5_SB_PT3_PKSC_PT1_PKSG_PT2_PKSK_T4_iiT6_)
        /*06c4*/ 	.short	0x0380
        /*06c6*/ 	.short	0x004d


	//----- nvinfo : EIATTR_SW_WAR
	.align		4
.L_536:
        /*06c8*/ 	.byte	0x04, 0x36
        /*06ca*/ 	.short	(.L_538 - .L_537)
.L_537:
        /*06cc*/ 	.word	0x00000008
.L_538:


//--------------------- .nv.info._ZN3cub18CUB_300001_SM_10006detail10radix_sort33DeviceRadixSortExclusiveSumKernelINS1_5radix10policy_hubIxxyE10Policy1000EyEEvPT0_ --------------------------
	.section	.nv.info._ZN3cub18CUB_300001_SM_10006detail10radix_sort33DeviceRadixSortExclusiveSumKernelINS1_5radix10policy_hubIxxyE10Policy1000EyEEvPT0_,"",@"SHT_CUDA_INFO"
	.sectionflags	@""
	.align	4


	//----- nvinfo : EIATTR_CUDA_API_VERSION
	.align		4
        /*0000*/ 	.byte	0x04, 0x37
        /*0002*/ 	.short	(.L_540 - .L_539)
.L_539:
        /*0004*/ 	.word	0x00000082


	//----- nvinfo : EIATTR_KPARAM_INFO
	.align		4
.L_540:
        /*0008*/ 	.byte	0x04, 0x17
        /*000a*/ 	.short	(.L_542 - .L_541)
.L_541:
        /*000c*/ 	.word	0x00000000
        /*0010*/ 	.short	0x0000
        /*0012*/ 	.short	0x0000
        /*0014*/ 	.byte	0x00, 0xf5, 0x21, 0x00


	//----- nvinfo : EIATTR_SPARSE_MMA_MASK
	.align		4
.L_542:
        /*0018*/ 	.byte	0x03, 0x50
        /*001a*/ 	.short	0x0000


	//----- nvinfo : EIATTR_MAXREG_COUNT
	.align		4
        /*001c*/ 	.byte	0x03, 0x1b
        /*001e*/ 	.short	0x00ff


	//----- nvinfo : EIATTR_NUM_BARRIERS
	.align		4
        /*0020*/ 	.byte	0x02, 0x4c
        /*0022*/ 	.byte	0x01
	.zero		1


	//----- nvinfo : EIATTR_MERCURY_ISA_VERSION
	.align		4
        /*0024*/ 	.byte	0x03, 0x5f
        /*0026*/ 	.short	0x0101


	//----- nvinfo : EIATTR_COOP_GROUP_MASK_REGIDS
	.align		4
        /*0028*/ 	.byte	0x04, 0x29
        /*002a*/ 	.short	(.L_544 - .L_543)


	//   ....[0]....
.L_543:
        /*002c*/ 	.word	0xffffffff


	//   ....[1]....
        /*0030*/ 	.word	0xffffffff


	//   ....[2]....
        /*0034*/ 	.word	0xffffffff


	//   ....[3]....
        /*0038*/ 	.word	0xffffffff


	//   ....[4]....
        /*003c*/ 	.word	0xffffffff


	//   ....[5]....
        /*0040*/ 	.word	0xffffffff


	//   ....[6]....
        /*0044*/ 	.word	0xffffffff


	//   ....[7]....
        /*0048*/ 	.word	0xffffffff


	//   ....[8]....
        /*004c*/ 	.word	0xffffffff


	//   ....[9]....
        /*0050*/ 	.word	0xffffffff


	//   ....[10]....
        /*0054*/ 	.word	0x05000015


	//   ....[11]....
        /*0058*/ 	.word	0x05000015


	//   ....[12]....
        /*005c*/ 	.word	0x05000015


	//   ....[13]....
        /*0060*/ 	.word	0x05000015


	//   ....[14]....
        /*0064*/ 	.word	0x05000015


	//   ....[15]....
        /*0068*/ 	.word	0x05000015


	//   ....[16]....
        /*006c*/ 	.word	0x05000015


	//   ....[17]....
        /*0070*/ 	.word	0x05000015


	//   ....[18]....
        /*0074*/ 	.word	0x05000015


	//   ....[19]....
        /*0078*/ 	.word	0x05000015


	//----- nvinfo : EIATTR_COOP_GROUP_INSTR_OFFSETS
	.align		4
.L_544:
        /*007c*/ 	.byte	0x04, 0x28
        /*007e*/ 	.short	(.L_546 - .L_545)


	//   ....[0]....
.L_545:
        /*0080*/ 	.word	0x00000250


	//   ....[1]....
        /*0084*/ 	.word	0x00000260


	//   ....[2]....
        /*0088*/ 	.word	0x000002a0


	//   ....[3]....
        /*008c*/ 	.word	0x000002c0


	//   ....[4]....
        /*0090*/ 	.word	0x00000310


	//   ....[5]....
        /*0094*/ 	.word	0x00000320


	//   ....[6]....
        /*0098*/ 	.word	0x00000360


	//   ....[7]....
        /*009c*/ 	.word	0x00000380


	//   ....[8]....
        /*00a0*/ 	.word	0x000003d0


	//   ....[9]....
        /*00a4*/ 	.word	0x000003e0


	//   ....[10]....
        /*00a8*/ 	.word	0x00000660


	//   ....[11]....
        /*00ac*/ 	.word	0x000006b0


	//   ....[12]....
        /*00b0*/ 	.word	0x00000740


	//   ....[13]....
        /*00b4*/ 	.word	0x00000790


	//   ....[14]....
        /*00b8*/ 	.word	0x00000820


	//   ....[15]....
        /*00bc*/ 	.word	0x00000870


	//   ....[16]....
        /*00c0*/ 	.word	0x00000900


	//   ....[17]....
        /*00c4*/ 	.word	0x00000950


	//   ....[18]....
        /*00c8*/ 	.word	0x000009e0


	//   ....[19]....
        /*00cc*/ 	.word	0x00000a30


	//----- nvinfo : EIATTR_VRC_CTA_INIT_COUNT
	.align		4
.L_546:
        /*00d0*/ 	.byte	0x02, 0x4a
	.zero		1
	.zero		1


	//----- nvinfo : EIATTR_EXIT_INSTR_OFFSETS
	.align		4
        /*00d4*/ 	.byte	0x04, 0x1c
        /*00d6*/ 	.short	(.L_548 - .L_547)


	//   ....[0]....
.L_547:
        /*00d8*/ 	.word	0x000005d0


	//   ....[1]....
        /*00dc*/ 	.word	0x00000600


	//----- nvinfo : EIATTR_CRS_STACK_SIZE
	.align		4
.L_548:
        /*00e0*/ 	.byte	0x04, 0x1e
        /*00e2*/ 	.short	(.L_550 - .L_549)
.L_549:
        /*00e4*/ 	.word	0x00000000


	//----- nvinfo : EIATTR_CBANK_PARAM_SIZE
	.align		4
.L_550:
        /*00e8*/ 	.byte	0x03, 0x19
        /*00ea*/ 	.short	0x0008


	//----- nvinfo : EIATTR_PARAM_CBANK
	.align		4
        /*00ec*/ 	.byte	0x04, 0x0a
        /*00ee*/ 	.short	(.L_552 - .L_551)
	.align		4
.L_551:
        /*00f0*/ 	.word	index@(.nv.constant0._ZN3cub18CUB_300001_SM_10006detail10radix_sort33DeviceRadixSortExclusiveSumKernelINS1_5radix10policy_hubIxxyE10Policy1000EyEEvPT0_)
        /*00f4*/ 	.short	0x0380
        /*00f6*/ 	.short	0x0008


	//----- nvinfo : EIATTR_SW_WAR
	.align		4
.L_552:
        /*00f8*/ 	.byte	0x04, 0x36
        /*00fa*/ 	.short	(.L_554 - .L_553)
.L_553:
        /*00fc*/ 	.word	0x00000008
.L_554:


//--------------------- .nv.info._ZN3cub18CUB_300001_SM_10006detail10radix_sort30DeviceRadixSortHistogramKernelINS1_5radix10policy_hubIxxyE10Policy1000ELNS0_9SortOrderE0ExyNS1_21identity_decomposer_tEEEvPT2_PKT1_SA_iiT3_ --------------------------
	.section	.nv.info._ZN3cub18CUB_300001_SM_10006detail10radix_sort30DeviceRadixSortHistogramKernelINS1_5radix10policy_hubIxxyE10Policy1000ELNS0_9SortOrderE0ExyNS1_21identity_decomposer_tEEEvPT2_PKT1_SA_iiT3_,"",@"SHT_CUDA_INFO"
	.sectionflags	@""
	.align	4


	//----- nvinfo : EIATTR_CUDA_API_VERSION
	.align		4
        /*0000*/ 	.byte	0x04, 0x37
        /*0002*/ 	.short	(.L_556 - .L_555)
.L_555:
        /*0004*/ 	.word	0x00000082


	//----- nvinfo : EIATTR_KPARAM_INFO
	.align		4
.L_556:
        /*0008*/ 	.byte	0x04, 0x17
        /*000a*/ 	.short	(.L_558 - .L_557)
.L_557:
        /*000c*/ 	.word	0x00000000
        /*0010*/ 	.short	0x0005
        /*0012*/ 	.short	0x0020
        /*0014*/ 	.byte	0x00, 0xf0, 0x05, 0x00


	//----- nvinfo : EIATTR_KPARAM_INFO
	.align		4
.L_558:
        /*0018*/ 	.byte	0x04, 0x17
        /*001a*/ 	.short	(.L_560 - .L_559)
.L_559:
        /*001c*/ 	.word	0x00000000
        /*0020*/ 	.short	0x0004
        /*0022*/ 	.short	0x001c
        /*0024*/ 	.byte	0x00, 0xf0, 0x11, 0x00


	//----- nvinfo : EIATTR_KPARAM_INFO
	.align		4
.L_560:
        /*0028*/ 	.byte	0x04, 0x17
        /*002a*/ 	.short	(.L_562 - .L_561)
.L_561:
        /*002c*/ 	.word	0x00000000
        /*0030*/ 	.short	0x0003
        /*0032*/ 	.short	0x0018
        /*0034*/ 	.byte	0x00, 0xf0, 0x11, 0x00


	//----- nvinfo : EIATTR_KPARAM_INFO
	.align		4
.L_562:
        /*0038*/ 	.byte	0x04, 0x17
        /*003a*/ 	.short	(.L_564 - .L_563)
.L_563:
        /*003c*/ 	.word	0x00000000
        /*0040*/ 	.short	0x0002
        /*0042*/ 	.short	0x0010
        /*0044*/ 	.byte	0x00, 0xf0, 0x21, 0x00


	//----- nvinfo : EIATTR_KPARAM_INFO
	.align		4
.L_564:
        /*0048*/ 	.byte	0x04, 0x17
        /*004a*/ 	.short	(.L_566 - .L_565)
.L_565:
        /*004c*/ 	.word	0x00000000
        /*0050*/ 	.short	0x0001
        /*0052*/ 	.short	0x0008
        /*0054*/ 	.byte	0x00, 0xf5, 0x21, 0x00


	//----- nvinfo : EIATTR_KPARAM_INFO
	.align		4
.L_566:
        /*0058*/ 	.byte	0x04, 0x17
        /*005a*/ 	.short	(.L_568 - .L_567)
.L_567:
        /*005c*/ 	.word	0x00000000
        /*0060*/ 	.short	0x0000
        /*0062*/ 	.short	0x0000
        /*0064*/ 	.byte	0x00, 0xf5, 0x21, 0x00


	//----- nvinfo : EIATTR_SPARSE_MMA_MASK
	.align		4
.L_568:
        /*0068*/ 	.byte	0x03, 0x50
        /*006a*/ 	.short	0x0000


	//----- nvinfo : EIATTR_MAXREG_COUNT
	.align		4
        /*006c*/ 	.byte	0x03, 0x1b
        /*006e*/ 	.short	0x00ff


	//----- nvinfo : EIATTR_NUM_BARRIERS
	.align		4
        /*0070*/ 	.byte	0x02, 0x4c
        /*0072*/ 	.byte	0x01
	.zero		1


	//----- nvinfo : EIATTR_MERCURY_ISA_VERSION
	.align		4
        /*0074*/ 	.byte	0x03, 0x5f
        /*0076*/ 	.short	0x0101


	//----- nvinfo : EIATTR_VRC_CTA_INIT_COUNT
	.align		4
        /*0078*/ 	.byte	0x02, 0x4a
	.zero		1
	.zero		1


	//----- nvinfo : EIATTR_EXIT_INSTR_OFFSETS
	.align		4
        /*007c*/ 	.byte	0x04, 0x1c
        /*007e*/ 	.short	(.L_570 - .L_569)


	//   ....[0]....
.L_569:
        /*0080*/ 	.word	0x00000040


	//   ....[1]....
        /*0084*/ 	.word	0x000030c0


	//----- nvinfo : EIATTR_MAX_THREADS
	.align		4
.L_570:
        /*0088*/ 	.byte	0x04, 0x05
        /*008a*/ 	.short	(.L_572 - .L_571)
.L_571:
        /*008c*/ 	.word	0x00000080
        /*0090*/ 	.word	0x00000001
        /*0094*/ 	.word	0x00000001


	//----- nvinfo : EIATTR_CRS_STACK_SIZE
	.align		4
.L_572:
        /*0098*/ 	.byte	0x04, 0x1e
        /*009a*/ 	.short	(.L_574 - .L_573)
.L_573:
        /*009c*/ 	.word	0x00000000


	//----- nvinfo : EIATTR_CBANK_PARAM_SIZE
	.align		4
.L_574:
        /*00a0*/ 	.byte	0x03, 0x19
        /*00a2*/ 	.short	0x0021


	//----- nvinfo : EIATTR_PARAM_CBANK
	.align		4
        /*00a4*/ 	.byte	0x04, 0x0a
        /*00a6*/ 	.short	(.L_576 - .L_575)
	.align		4
.L_575:
        /*00a8*/ 	.word	index@(.nv.constant0._ZN3cub18CUB_300001_SM_10006detail10radix_sort30DeviceRadixSortHistogramKernelINS1_5radix10policy_hubIxxyE10Policy1000ELNS0_9SortOrderE0ExyNS1_21identity_decomposer_tEEEvPT2_PKT1_SA_iiT3_)
        /*00ac*/ 	.short	0x0380
        /*00ae*/ 	.short	0x0021


	//----- nvinfo : EIATTR_SW_WAR
	.align		4
.L_576:
        /*00b0*/ 	.byte	0x04, 0x36
        /*00b2*/ 	.short	(.L_578 - .L_577)
.L_577:
        /*00b4*/ 	.word	0x00000008
.L_578:


//--------------------- .nv.info._ZN3cub18CUB_300001_SM_10006detail10radix_sort31DeviceRadixSortSingleTileKernelINS1_5radix10policy_hubIxxyE10Policy1000ELNS0_9SortOrderE0ExxyNS1_21identity_decomposer_tEEEvPKT1_PSA_PKT2_PSE_T3_iiT4_ --------------------------
	.section	.nv.info._ZN3cub18CUB_300001_SM_10006detail10radix_sort31DeviceRadixSortSingleTileKernelINS1_5radix10policy_hubIxxyE10Policy1000ELNS0_9SortOrderE0ExxyNS1_21identity_decomposer_tEEEvPKT1_PSA_PKT2_PSE_T3_iiT4_,"",@"SHT_CUDA_INFO"
	.sectionflags	@""
	.align	4


	//----- nvinfo : EIATTR_CUDA_API_VERSION
	.align		4
        /*0000*/ 	.byte	0x04, 0x37
        /*0002*/ 	.short	(.L_580 - .L_579)
.L_579:
        /*0004*/ 	.word	0x00000082


	//----- nvinfo : EIATTR_KPARAM_INFO
	.align		4
.L_580:
        /*0008*/ 	.byte	0x04, 0x17
        /*000a*/ 	.short	(.L_582 - .L_581)
.L_581:
        /*000c*/ 	.word	0x00000000
        /*0010*/ 	.short	0x0007
        /*0012*/ 	.short	0x0030
        /*0014*/ 	.byte	0x00, 0xf0, 0x05, 0x00


	//----- nvinfo : EIATTR_KPARAM_INFO
	.align		4
.L_582:
        /*0018*/ 	.byte	0x04, 0x17
        /*001a*/ 	.short	(.L_584 - .L_583)
.L_583:
        /*001c*/ 	.word	0x00000000
        /*0020*/ 	.short	0x0006
        /*0022*/ 	.short	0x002c
        /*0024*/ 	.byte	0x00, 0xf0, 0x11, 0x00


	//----- nvinfo : EIATTR_KPARAM_INFO
	.align		4
.L_584:
        /*0028*/ 	.byte	0x04, 0x17
        /*002a*/ 	.short	(.L_586 - .L_585)
.L_585:
        /*002c*/ 	.word	0x00000000
        /*0030*/ 	.short	0x0005
        /*0032*/ 	.short	0x0028
        /*0034*/ 	.byte	0x00, 0xf0, 0x11, 0x00


	//----- nvinfo : EIATTR_KPARAM_INFO
	.align		4
.L_586:
        /*0038*/ 	.byte	0x04, 0x17
        /*003a*/ 	.short	(.L_588 - .L_587)
.L_587:
        /*003c*/ 	.word	0x00000000
        /*0040*/ 	.short	0x0004
        /*0042*/ 	.short	0x0020
        /*0044*/ 	.byte	0x00, 0xf0, 0x21, 0x00


	//----- nvinfo : EIATTR_KPARAM_INFO
	.align		4
.L_588:
        /*0048*/ 	.byte	0x04, 0x17
        /*004a*/ 	.short	(.L_590 - .L_589)
.L_589:
        /*004c*/ 	.word	0x00000000
        /*0050*/ 	.short	0x0003
        /*0052*/ 	.short	0x0018
        /*0054*/ 	.byte	0x00, 0xf5, 0x21, 0x00


	//----- nvinfo : EIATTR_KPARAM_INFO
	.align		4
.L_590:
        /*0058*/ 	.byte	0x04, 0x17
        /*005a*/ 	.short	(.L_592 - .L_591)
.L_591:
        /*005c*/ 	.word	0x00000000
        /*0060*/ 	.short	0x0002
        /*0062*/ 	.short	0x0010
        /*0064*/ 	.byte	0x00, 0xf5, 0x21, 0x00


	//----- nvinfo : EIATTR_KPARAM_INFO
	.align		4
.L_592:
        /*0068*/ 	.byte	0x04, 0x17
        /*006a*/ 	.short	(.L_594 - .L_593)
.L_593:
        /*006c*/ 	.word	0x00000000
        /*0070*/ 	.short	0x0001
        /*0072*/ 	.short	0x0008
        /*0074*/ 	.byte	0x00, 0xf5, 0x21, 0x00


	//----- nvinfo : EIATTR_KPARAM_INFO
	.align		4
.L_594:
        /*0078*/ 	.byte	0x04, 0x17
        /*007a*/ 	.short	(.L_596 - .L_595)
.L_595:
        /*007c*/ 	.word	0x00000000
        /*0080*/ 	.short	0x0000
        /*0082*/ 	.short	0x0000
        /*0084*/ 	.byte	0x00, 0xf5, 0x21, 0x00


	//----- nvinfo : EIATTR_SPARSE_MMA_MASK
	.align		4
.L_596:
        /*0088*/ 	.byte	0x03, 0x50
        /*008a*/ 	.short	0x0000


	//----- nvinfo : EIATTR_MAXREG_COUNT
	.align		4
        /*008c*/ 	.byte	0x03, 0x1b
        /*008e*/ 	.short	0x00ff


	//----- nvinfo : EIATTR_NUM_BARRIERS
	.align		4
        /*0090*/ 	.byte	0x02, 0x4c
        /*0092*/ 	.byte	0x01
	.zero		1


	//----- nvinfo : EIATTR_MERCURY_ISA_VERSION
	.align		4
        /*0094*/ 	.byte	0x03, 0x5f
        /*0096*/ 	.short	0x0101


	//----- nvinfo : EIATTR_COOP_GROUP_MASK_REGIDS
	.align		4
        /*0098*/ 	.byte	0x04, 0x29
        /*009a*/ 	.short	(.L_598 - .L_597)


	//   ....[0]....
.L_597:
        /*009c*/ 	.word	0xffffffff


	//   ....[1]....
        /*00a0*/ 	.word	0xffffffff


	//   ....[2]....
        /*00a4*/ 	.word	0xffffffff


	//   ....[3]....
        /*00a8*/ 	.word	0xffffffff


	//   ....[4]....
        /*00ac*/ 	.word	0xffffffff


	//----- nvinfo : EIATTR_COOP_GROUP_INSTR_OFFSETS
	.align		4
.L_598:
        /*00b0*/ 	.byte	0x04, 0x28
        /*00b2*/ 	.short	(.L_600 - .L_599)


	//   ....[0]....
.L_599:
        /*00b4*/ 	.word	0x000013e0


	//   ....[1]....
        /*00b8*/ 	.word	0x00001400


	//   ....[2]....
        /*00bc*/ 	.word	0x00001420


	//   ....[3]....
        /*00c0*/ 	.word	0x00001440


	//   ....[4]....
        /*00c4*/ 	.word	0x00001460


	//----- nvinfo : EIATTR_VRC_CTA_INIT_COUNT
	.align		4
.L_600:
        /*00c8*/ 	.byte	0x02, 0x4a
	.zero		1
	.zero		1


	//----- nvinfo : EIATTR_EXIT_INSTR_OFFSETS
	.align		4
        /*00cc*/ 	.byte	0x04, 0x1c
        /*00ce*/ 	.short	(.L_602 - .L_601)


	//   ....[0]....
.L_601:
        /*00d0*/ 	.word	0x00002670


	//   ....[1]....
        /*00d4*/ 	.word	0x000026c0


	//----- nvinfo : EIATTR_MAX_THREADS
	.align		4
.L_602:
        /*00d8*/ 	.byte	0x04, 0x05
        /*00da*/ 	.short	(.L_604 - .L_603)
.L_603:
        /*00dc*/ 	.word	0x00000100
        /*00e0*/ 	.word	0x00000001
        /*00e4*/ 	.word	0x00000001


	//----- nvinfo : EIATTR_CBANK_PARAM_SIZE
	.align		4
.L_604:
        /*00e8*/ 	.byte	0x03, 0x19
        /*00ea*/ 	.short	0x0031


	//----- nvinfo : EIATTR_PARAM_CBANK
	.align		4
        /*00ec*/ 	.byte	0x04, 0x0a
        /*00ee*/ 	.short	(.L_606 - .L_605)
	.align		4
.L_605:
        /*00f0*/ 	.word	index@(.nv.constant0._ZN3cub18CUB_300001_SM_10006detail10radix_sort31DeviceRadixSortSingleTileKernelINS1_5radix10policy_hubIxxyE10Policy1000ELNS0_9SortOrderE0ExxyNS1_21identity_decomposer_tEEEvPKT1_PSA_PKT2_PSE_T3_iiT4_)
        /*00f4*/ 	.short	0x0380
        /*00f6*/ 	.short	0x0031


	//----- nvinfo : EIATTR_SW_WAR
	.align		4
.L_606:
        /*00f8*/ 	.byte	0x04, 0x36
        /*00fa*/ 	.short	(.L_608 - .L_607)
.L_607:
        /*00fc*/ 	.word	0x00000008
.L_608:


//--------------------- .nv.info._ZN3cub18CUB_300001_SM_10006detail10radix_sort29DeviceRadixSortOnesweepKernelINS1_5radix10policy_hubIxiyE10Policy1000ELNS0_9SortOrderE0ExiyiiNS1_21identity_decomposer_tEEEvPT5_SB_PT3_PKSC_PT1_PKSG_PT2_PKSK_T4_iiT6_ --------------------------
	.section	.nv.info._ZN3cub18CUB_300001_SM_10006detail10radix_sort29DeviceRadixSortOnesweepKernelINS1_5radix10policy_hubIxiyE10Policy1000ELNS0_9SortOrderE0ExiyiiNS1_21identity_decomposer_tEEEvPT5_SB_PT3_PKSC_PT1_PKSG_PT2_PKSK_T4_iiT6_,"",@"SHT_CUDA_INFO"
	.sectionflags	@""
	.align	4


	//----- nvinfo : EIATTR_CUDA_API_VERSION
	.align		4
        /*0000*/ 	.byte	0x04, 0x37
        /*0002*/ 	.short	(.L_610 - .L_609)
.L_609:
        /*0004*/ 	.word	0x00000082


	//----- nvinfo : EIATTR_KPARAM_INFO
	.align		4
.L_610:
        /*0008*/ 	.byte	0x04, 0x17
        /*000a*/ 	.short	(.L_612 - .L_611)
.L_611:
        /*000c*/ 	.word	0x00000000
        /*0010*/ 	.short	0x000b
        /*0012*/ 	.short	0x004c
        /*0014*/ 	.byte	0x00, 0xf0, 0x05, 0x00


	//----- nvinfo : EIATTR_KPARAM_INFO
	.align		4
.L_612:
        /*0018*/ 	.byte	0x04, 0x17
        /*001a*/ 	.short	(.L_614 - .L_613)
.L_613:
        /*001c*/ 	.word	0x00000000
        /*0020*/ 	.short	0x000a
        /*0022*/ 	.short	0x0048
        /*0024*/ 	.byte	0x00, 0xf0, 0x11, 0x00


	//----- nvinfo : EIATTR_KPARAM_INFO
	.align		4
.L_614:
        /*0028*/ 	.byte	0x04, 0x17
        /*002a*/ 	.short	(.L_616 - .L_615)
.L_615:
        /*002c*/ 	.word	0x00000000
        /*0030*/ 	.short	0x0009
        /*0032*/ 	.short	0x0044
        /*0034*/ 	.byte	0x00, 0xf0, 0x11, 0x00


	//----- nvinfo : EIATTR_KPARAM_INFO
	.align		4
.L_616:
        /*0038*/ 	.byte	0x04, 0x17
        /*003a*/ 	.short	(.L_618 - .L_617)
.L_617:
        /*003c*/ 	.word	0x00000000
        /*0040*/ 	.short	0x0008
        /*0042*/ 	.short	0x0040
        /*0044*/ 	.byte	0x00, 0xf0, 0x11, 0x00


	//----- nvinfo : EIATTR_KPARAM_INFO
	.align		4
.L_618:
        /*0048*/ 	.byte	0x04, 0x17
        /*004a*/ 	.short	(.L_620 - .L_619)
.L_619:
        /*004c*/ 	.word	0x00000000
        /*0050*/ 	.short	0x0007
        /*0052*/ 	.short	0x0038
        /*0054*/ 	.byte	0x00, 0xf5, 0x21, 0x00


	//----- nvinfo : EIATTR_KPARAM_INFO
	.align		4
.L_620:
        /*0058*/ 	.byte	0x04, 0x17
        /*005a*/ 	.short	(.L_622 - .L_621)
.L_621:
        /*005c*/ 	.word	0x00000000
        /*0060*/ 	.short	0x0006
        /*0062*/ 	.short	0x0030
        /*0064*/ 	.byte	0x00, 0xf5, 0x21, 0x00


	//----- nvinfo : EIATTR_KPARAM_INFO
	.align		4
.L_622:
        /*0068*/ 	.byte	0x04, 0x17
        /*006a*/ 	.short	(.L_624 - .L_623)
.L_623:
        /*006c*/ 	.word	0x00000000
        /*0070*/ 	.short	0x0005
        /*0072*/ 	.short	0x0028
        /*0074*/ 	.byte	0x00, 0xf5, 0x21, 0x00


	//----- nvinfo : EIATTR_KPARAM_INFO
	.align		4
.L_624:
        /*0078*/ 	.byte	0x04, 0x17
        /*007a*/ 	.short	(.L_626 - .L_625)
.L_625:
        /*007c*/ 	.word	0x00000000
        /*0080*/ 	.short	0x0004
        /*0082*/ 	.short	0x0020
        /*0084*/ 	.byte	0x00, 0xf5, 0x21, 0x00


	//----- nvinfo : EIATTR_KPARAM_INFO
	.align		4
.L_626:
        /*0088*/ 	.byte	0x04, 0x17
        /*008a*/ 	.short	(.L_628 - .L_627)
.L_627:
        /*008c*/ 	.word	0x00000000
        /*0090*/ 	.short	0x0003
        /*0092*/ 	.short	0x0018
        /*0094*/ 	.byte	0x00, 0xf5, 0x21, 0x00


	//----- nvinfo : EIATTR_KPARAM_INFO
	.align		4
.L_628:
        /*0098*/ 	.byte	0x04, 0x17
        /*009a*/ 	.short	(.L_630 - .L_629)
.L_629:
        /*009c*/ 	.word	0x00000000
        /*00a0*/ 	.short	0x0002
        /*00a2*/ 	.short	0x0010
        /*00a4*/ 	.byte	0x00, 0xf5, 0x21, 0x00


	//----- nvinfo : EIATTR_KPARAM_INFO
	.align		4
.L_630:
        /*00a8*/ 	.byte	0x04, 0x17
        /*00aa*/ 	.short	(.L_632 - .L_631)
.L_631:
        /*00ac*/ 	.word	0x00000000
        /*00b0*/ 	.short	0x0001
        /*00b2*/ 	.short	0x0008
        /*00b4*/ 	.byte	0x00, 0xf5, 0x21, 0x00


	//----- nvinfo : EIATTR_KPARAM_INFO
	.align		4
.L_632:
        /*00b8*/ 	.byte	0x04, 0x17
        /*00ba*/ 	.short	(.L_634 - .L_633)
.L_633:
        /*00bc*/ 	.word	0x00000000
        /*00c0*/ 	.short	0x0000
        /*00c2*/ 	.short	0x0000
        /*00c4*/ 	.byte	0x00, 0xf5, 0x21, 0x00


	//----- nvinfo : EIATTR_SPARSE_MMA_MASK
	.align		4
.L_634:
        /*00c8*/ 	.byte	0x03, 0x50
        /*00ca*/ 	.short	0x0000


	//----- nvinfo : EIATTR_MAXREG_COUNT
	.align		4
        /*00cc*/ 	.byte	0x03, 0x1b
        /*00ce*/ 	.short	0x00a8


	//----- nvinfo : EIATTR_NUM_BARRIERS
	.align		4
        /*00d0*/ 	.byte	0x02, 0x4c
        /*00d2*/ 	.byte	0x01
	.zero		1


	//----- nvinfo : EIATTR_MERCURY_ISA_VERSION
	.align		4
        /*00d4*/ 	.byte	0x03, 0x5f
        /*00d6*/ 	.short	0x0101


	//----- nvinfo : EIATTR_COOP_GROUP_MASK_REGIDS
	.align		4
        /*00d8*/ 	.byte	0x04, 0x29
        /*00da*/ 	.short	(.L_636 - .L_635)


	//   ....[0]....
.L_635:
        /*00dc*/ 	.word	0xffffffff


	//   ....[1]....
        /*00e0*/ 	.word	0x0500000a


	//   ....[2]....
        /*00e4*/ 	.word	0xffffffff


	//   ....[3]....
        /*00e8*/ 	.word	0xffffffff


	//   ....[4]....
        /*00ec*/ 	.word	0xffffffff


	//   ....[5]....
        /*00f0*/ 	.word	0xffffffff


	//   ....[6]....
        /*00f4*/ 	.word	0xffffffff


	//   ....[7]....
        /*00f8*/ 	.word	0xffffffff


	//   ....[8]....
        /*00fc*/ 	.word	0xffffffff


	//   ....[9]....
        /*0100*/ 	.word	0xffffffff


	//   ....[10]....
        /*0104*/ 	.word	0xffffffff


	//   ....[11]....
        /*0108*/ 	.word	0xffffffff


	//   ....[12]....
        /*010c*/ 	.word	0xffffffff


	//   ....[13]....
        /*0110*/ 	.word	0xffffffff


	//   ....[14]....
        /*0114*/ 	.word	0xffffffff


	//   ....[15]....
        /*0118*/ 	.word	0xffffffff


	//   ....[16]....
        /*011c*/ 	.word	0xffffffff


	//   ....[17]....
        /*0120*/ 	.word	0xffffffff


	//   ....[18]....
        /*0124*/ 	.word	0xffffffff


	//   ....[19]....
        /*0128*/ 	.word	0xffffffff


	//   ....[20]....
        /*012c*/ 	.word	0xffffffff


	//   ....[21]....
        /*0130*/ 	.word	0xffffffff


	//   ....[22]....
        /*0134*/ 	.word	0xffffffff


	//   ....[23]....
        /*0138*/ 	.word	0xffffffff


	//   ....[24]....
        /*013c*/ 	.word	0xffffffff


	//   ....[25]....
        /*0140*/ 	.word	0xffffffff


	//   ....[26]....
        /*0144*/ 	.word	0xffffffff


	//   ....[27]....
        /*0148*/ 	.word	0xffffffff


	//   ....[28]....
        /*014c*/ 	.word	0xffffffff


	//   ....[29]....
        /*0150*/ 	.word	0xffffffff


	//   ....[30]....
        /*0154*/ 	.word	0xffffffff


	//   ....[31]....
        /*0158*/ 	.word	0xffffffff


	//   ....[32]....
        /*015c*/ 	.word	0xffffffff


	//   ....[33]....
        /*0160*/ 	.word	0xffffffff


	//   ....[34]....
        /*0164*/ 	.word	0xffffffff


	//   ....[35]....
        /*0168*/ 	.word	0xffffffff


	//   ....[36]....
        /*016c*/ 	.word	0xffffffff


	//   ....[37]....
        /*0170*/ 	.word	0xffffffff


	//   ....[38]....
        /*0174*/ 	.word	0xffffffff


	//   ....[39]....
        /*0178*/ 	.word	0xffffffff


	//   ....[40]....
        /*017c*/ 	.word	0xffffffff


	//   ....[41]....
        /*0180*/ 	.word	0xffffffff


	//   ....[42]....
        /*0184*/ 	.word	0xffffffff


	//   ....[43]....
        /*0188*/ 	.word	0xffffffff


	//   ....[44]....
        /*018c*/ 	.word	0xffffffff


	//   ....[45]....
        /*0190*/ 	.word	0xffffffff


	//   ....[46]....
        /*0194*/ 	.word	0xffffffff


	//   ....[47]....
        /*0198*/ 	.word	0xffffffff


	//   ....[48]....
        /*019c*/ 	.word	0xffffffff


	//   ....[49]....
        /*01a0*/ 	.word	0xffffffff


	//   ....[50]....
        /*01a4*/ 	.word	0xffffffff


	//   ....[51]....
        /*01a8*/ 	.word	0xffffffff


	//   ....[52]....
        /*01ac*/ 	.word	0xffffffff


	//   ....[53]....
        /*01b0*/ 	.word	0xffffffff


	//   ....[54]....
        /*01b4*/ 	.word	0xffffffff


	//   ....[55]....
        /*01b8*/ 	.word	0xffffffff


	//   ....[56]....
        /*01bc*/ 	.word	0xffffffff


	//   ....[57]....
        /*01c0*/ 	.word	0xffffffff


	//   ....[58]....
        /*01c4*/ 	.word	0xffffffff


	//   ....[59]....
        /*01c8*/ 	.word	0xffffffff


	//   ....[60]....
        /*01cc*/ 	.word	0xffffffff


	//   ....[61]....
        /*01d0*/ 	.word	0xffffffff


	//   ....[62]....
        /*01d4*/ 	.word	0xffffffff


	//   ....[63]....
        /*01d8*/ 	.word	0xffffffff


	//   ....[64]....
        /*01dc*/ 	.word	0xffffffff


	//   ....[65]....
        /*01e0*/ 	.word	0xffffffff


	//   ....[66]....
        /*01e4*/ 	.word	0xffffffff


	//   ....[67]....
        /*01e8*/ 	.word	0xffffffff


	//   ....[68]....
        /*01ec*/ 	.word	0xffffffff


	//   ....[69]....
        /*01f0*/ 	.word	0xffffffff


	//   ....[70]....
        /*01f4*/ 	.word	0xffffffff


	//   ....[71]....
        /*01f8*/ 	.word	0xffffffff


	//   ....[72]....
        /*01fc*/ 	.word	0xffffffff


	//   ....[73]....
        /*0200*/ 	.word	0xffffffff


	//   ....[74]....
        /*0204*/ 	.word	0xffffffff


	//   ....[75]....
        /*0208*/ 	.word	0xffffffff


	//   ....[76]....
        /*020c*/ 	.word	0xffffffff


	//   ....[77]....
        /*0210*/ 	.word	0xffffffff


	//   ....[78]....
        /*0214*/ 	.word	0xffffffff


	//   ....[79]....
        /*0218*/ 	.word	0xffffffff


	//   ....[80]....
        /*021c*/ 	.word	0xffffffff


	//   ....[81]....
        /*0220*/ 	.word	0xffffffff


	//   ....[82]....
        /*0224*/ 	.word	0xffffffff


	//   ....[83]....
        /*0228*/ 	.word	0xffffffff


	//   ....[84]....
        /*022c*/ 	.word	0xffffffff


	//   ....[85]....
        /*0230*/ 	.word	0xffffffff


	//   ....[86]....
        /*0234*/ 	.word	0xffffffff


	//   ....[87]....
        /*0238*/ 	.word	0xffffffff


	//   ....[88]....
        /*023c*/ 	.word	0xffffffff


	//   ....[89]....
        /*0240*/ 	.word	0xffffffff


	//   ....[90]....
        /*0244*/ 	.word	0xffffffff


	//   ....[91]....
        /*0248*/ 	.word	0xffffffff


	//   ....[92]....
        /*024c*/ 	.word	0xffffffff


	//   ....[93]....
        /*0250*/ 	.word	0xffffffff


	//   ....[94]....
        /*0254*/ 	.word	0xffffffff


	//   ....[95]....
        /*0258*/ 	.word	0xffffffff


	//   ....[96]....
        /*025c*/ 	.word	0xffffffff


	//   ....[97]....
        /*0260*/ 	.word	0xffffffff


	//   ....[98]....
        /*0264*/ 	.word	0xffffffff


	//   ....[99]....
        /*0268*/ 	.word	0xffffffff


	//   ....[100]....
        /*026c*/ 	.word	0xffffffff


	//   ....[101]....
        /*0270*/ 	.word	0xffffffff


	//   ....[102]....
        /*0274*/ 	.word	0xffffffff


	//   ....[103]....
        /*0278*/ 	.word	0xffffffff


	//   ....[104]....
        /*027c*/ 	.word	0xffffffff


	//   ....[105]....
        /*0280*/ 	.word	0xffffffff


	//   ....[106]....
        /*0284*/ 	.word	0xffffffff


	//   ....[107]....
        /*0288*/ 	.word	0xffffffff


	//   ....[108]....
        /*028c*/ 	.word	0xffffffff


	//   ....[109]....
        /*0290*/ 	.word	0xffffffff


	//   ....[110]....
        /*0294*/ 	.word	0xffffffff


	//   ....[111]....
        /*0298*/ 	.word	0xffffffff


	//   ....[112]....
        /*029c*/ 	.word	0xffffffff


	//   ....[113]....
        /*02a0*/ 	.word	0xffffffff


	//   ....[114]....
        /*02a4*/ 	.word	0xffffffff


	//   ....[115]....
        /*02a8*/ 	.word	0xffffffff


	//   ....[116]....
        /*02ac*/ 	.word	0xffffffff


	//   ....[117]....
        /*02b0*/ 	.word	0xffffffff


	//   ....[118]....
        /*02b4*/ 	.word	0xffffffff


	//   ....[119]....
        /*02b8*/ 	.word	0xffffffff


	//   ....[120]....
        /*02bc*/ 	.word	0xffffffff


	//   ....[121]....
        /*02c0*/ 	.word	0xffffffff


	//   ....[122]....
        /*02c4*/ 	.word	0xffffffff


	//   ....[123]....
        /*02c8*/ 	.word	0xffffffff


	//   ....[124]....
        /*02cc*/ 	.word	0xffffffff


	//   ....[125]....
        /*02d0*/ 	.word	0xffffffff


	//   ....[126]....
        /*02d4*/ 	.word	0xffffffff


	//   ....[127]....
        /*02d8*/ 	.word	0xffffffff


	//   ....[128]....
        /*02dc*/ 	.word	0xffffffff


	//   ....[129]....
        /*02e0*/ 	.word	0xffffffff


	//   ....[130]....
        /*02e4*/ 	.word	0xffffffff


	//   ....[131]....
        /*02e8*/ 	.word	0xffffffff


	//   ....[132]....
        /*02ec*/ 	.word	0xffffffff


	//   ....[133]....
        /*02f0*/ 	.word	0xffffffff


	//   ....[134]....
        /*02f4*/ 	.word	0xffffffff


	//   ....[135]....
        /*02f8*/ 	.word	0xffffffff


	//   ....[136]....
        /*02fc*/ 	.word	0xffffffff


	//   ....[137]....
        /*0300*/ 	.word	0xffffffff


	//   ....[138]....
        /*0304*/ 	.word	0xffffffff


	//   ....[139]....
        /*0308*/ 	.word	0xffffffff


	//   ....[140]....
        /*030c*/ 	.word	0xffffffff


	//   ....[141]....
        /*0310*/ 	.word	0xffffffff


	//   ....[142]....
        /*0314*/ 	.word	0x05000022


	//   ....[143]....
        /*0318*/ 	.word	0xffffffff


	//   ....[144]....
        /*031c*/ 	.word	0xffffffff


	//   ....[145]....
        /*0320*/ 	.word	0xffffffff


	//   ....[146]....
        /*0324*/ 	.word	0xffffffff


	//   ....[147]....
        /*0328*/ 	.word	0xffffffff


	//   ....[148]....
        /*032c*/ 	.word	0xffffffff


	//   ....[149]....
        /*0330*/ 	.word	0xffffffff


	//   ....[150]....
        /*0334*/ 	.word	0xffffffff


	//   ....[151]....
        /*0338*/ 	.word	0xffffffff


	//   ....[152]....
        /*033c*/ 	.word	0xffffffff


	//   ....[153]....
        /*0340*/ 	.word	0xffffffff


	//   ....[154]....
        /*0344*/ 	.word	0xffffffff


	//   ....[155]....
        /*0348*/ 	.word	0xffffffff


	//   ....[156]....
        /*034c*/ 	.word	0xffffffff


	//   ....[157]....
        /*0350*/ 	.word	0xffffffff


	//   ....[158]....
        /*0354*/ 	.word	0xffffffff


	//   ....[159]....
        /*0358*/ 	.word	0xffffffff


	//   ....[160]....
        /*035c*/ 	.word	0xffffffff


	//   ....[161]....
        /*0360*/ 	.word	0xffffffff


	//   ....[162]....
        /*0364*/ 	.word	0xffffffff


	//   ....[163]....
        /*0368*/ 	.word	0xffffffff


	//   ....[164]....
        /*036c*/ 	.word	0xffffffff


	//   ....[165]....
        /*0370*/ 	.word	0xffffffff


	//   ....[166]....
        /*0374*/ 	.word	0xffffffff


	//   ....[167]....
        /*0378*/ 	.word	0xffffffff


	//   ....[168]....
        /*037c*/ 	.word	0xffffffff


	//   ....[169]....
        /*0380*/ 	.word	0xffffffff


	//   ....[170]....
        /*0384*/ 	.word	0xffffffff


	//   ....[171]....
        /*0388*/ 	.word	0xffffffff


	//   ....[172]....
        /*038c*/ 	.word	0xffffffff


	//   ....[173]....
        /*0390*/ 	.word	0xffffffff


	//   ....[174]....
        /*0394*/ 	.word	0xffffffff


	//   ....[175]....
        /*0398*/ 	.word	0xffffffff


	//   ....[176]....
        /*039c*/ 	.word	0xffffffff


	//   ....[177]....
        /*03a0*/ 	.word	0xffffffff


	//   ....[178]....
        /*03a4*/ 	.word	0xffffffff


	//   ....[179]....
        /*03a8*/ 	.word	0xffffffff


	//   ....[180]....
        /*03ac*/ 	.word	0xffffffff


	//   ....[181]....
        /*03b0*/ 	.word	0xffffffff


	//   ....[182]....
        /*03b4*/ 	.word	0xffffffff


	//   ....[183]....
        /*03b8*/ 	.word	0xffffffff


	//   ....[184]....
        /*03bc*/ 	.word	0xffffffff


	//   ....[185]....
        /*03c0*/ 	.word	0xffffffff


	//   ....[186]....
        /*03c4*/ 	.word	0xffffffff


	//   ....[187]....
        /*03c8*/ 	.word	0xffffffff


	//   ....[188]....
        /*03cc*/ 	.word	0xffffffff


	//   ....[189]....
        /*03d0*/ 	.word	0xffffffff


	//   ....[190]....
        /*03d4*/ 	.word	0xffffffff


	//   ....[191]....
        /*03d8*/ 	.word	0xffffffff


	//   ....[192]....
        /*03dc*/ 	.word	0xffffffff


	//   ....[193]....
        /*03e0*/ 	.word	0xffffffff


	//   ....[194]....
        /*03e4*/ 	.word	0xffffffff


	//   ....[195]....
        /*03e8*/ 	.word	0xffffffff


	//   ....[196]....
        /*03ec*/ 	.word	0xffffffff


	//   ....[197]....
        /*03f0*/ 	.word	0xffffffff


	//   ....[198]....
        /*03f4*/ 	.word	0xffffffff


	//   ....[199]....
        /*03f8*/ 	.word	0xffffffff


	//   ....[200]....
        /*03fc*/ 	.word	0xffffffff


	//   ....[201]....
        /*0400*/ 	.word	0xffffffff


	//   ....[202]....
        /*0404*/ 	.word	0xffffffff


	//   ....[203]....
        /*0408*/ 	.word	0x0500005a


	//   ....[204]....
        /*040c*/ 	.word	0x0500005a


	//   ....[205]....
        /*0410*/ 	.word	0x0500005a


	//   ....[206]....
        /*0414*/ 	.word	0x0500005a


	//   ....[207]....
        /*0418*/ 	.word	0x0500005a


	//----- nvinfo : EIATTR_COOP_GROUP_INSTR_OFFSETS
	.align		4
.L_636:
        /*041c*/ 	.byte	0x04, 0x28
        /*041e*/ 	.short	(.L_638 - .L_637)


	//   ....[0]....
.L_637:
        /*0420*/ 	.word	0x00000ec0


	//   ....[1]....
        /*0424*/ 	.word	0x00001850


	//   ....[2]....
        /*0428*/ 	.word	0x000028f0


	//   ....[3]....
        /*042c*/ 	.word	0x00002910


	//   ....[4]....
        /*0430*/ 	.word	0x00002930


	//   ....[5]....
        /*0434*/ 	.word	0x00002950


	//   ....[6]....
        /*0438*/ 	.word	0x00002970


	//   ....[7]....
        /*043c*/ 	.word	0x00002e40


	//   ....[8]....
        /*0440*/ 	.word	0x00002e50


	//   ....[9]....
        /*0444*/ 	.word	0x00002e70


	//   ....[10]....
        /*0448*/ 	.word	0x00002e90


	//   ....[11]....
        /*044c*/ 	.word	0x00002ee0


	//   ....[12]....
        /*0450*/ 	.word	0x00002f10


	//   ....[13]....
        /*0454*/ 	.word	0x00002f50


	//   ....[14]....
        /*0458*/ 	.word	0x00002f70


	//   ....[15]....
        /*045c*/ 	.word	0x00003060


	//   ....[16]....
        /*0460*/ 	.word	0x000030a0


	//   ....[17]....
        /*0464*/ 	.word	0x000030b0


	//   ....[18]....
        /*0468*/ 	.word	0x000030d0


	//   ....[19]....
        /*046c*/ 	.word	0x00003110


	//   ....[20]....
        /*0470*/ 	.word	0x00003140


	//   ....[21]....
        /*0474*/ 	.word	0x00003180


	//   ....[22]....
        /*0478*/ 	.word	0x000031a0


	//   ....[23]....
        /*047c*/ 	.word	0x000031c0


	//   ....[24]....
        /*0480*/ 	.word	0x000032c0


	//   ....[25]....
        /*0484*/ 	.word	0x000032e0


	//   ....[26]....
        /*0488*/ 	.word	0x000032f0


	//   ....[27]....
        /*048c*/ 	.word	0x00003310


	//   ....[28]....
        /*0490*/ 	.word	0x00003350


	//   ....[29]....
        /*0494*/ 	.word	0x00003380


	//   ....[30]....
        /*0498*/ 	.word	0x000033c0


	//   ....[31]....
        /*049c*/ 	.word	0x000033e0


	//   ....[32]....
        /*04a0*/ 	.word	0x00003400


	//   ....[33]....
        /*04a4*/ 	.word	0x00003500


	//   ....[34]....
        /*04a8*/ 	.word	0x00003540


	//   ....[35]....
        /*04ac*/ 	.word	0x00003550


	//   ....[36]....
        /*04b0*/ 	.word	0x00003570


	//   ....[37]....
        /*04b4*/ 	.word	0x000035b0


	//   ....[38]....
        /*04b8*/ 	.word	0x000035e0


	//   ....[39]....
        /*04bc*/ 	.word	0x00003620


	//   ....[40]....
        /*04c0*/ 	.word	0x00003640


	//   ....[41]....
        /*04c4*/ 	.word	0x00003660


	//   ....[42]....
        /*04c8*/ 	.word	0x00003760


	//   ....[43]....
        /*04cc*/ 	.word	0x000037b0


	//   ....[44]....
        /*04d0*/ 	.word	0x000037c0


	//   ....[45]....
        /*04d4*/ 	.word	0x000037f0


	//   ....[46]....
        /*04d8*/ 	.word	0x00003820


	//   ....[47]....
        /*04dc*/ 	.word	0x00003870


	//   ....[48]....
        /*04e0*/ 	.word	0x00003880


	//   ....[49]....
        /*04e4*/ 	.word	0x000038c0


	//   ....[50]....
        /*04e8*/ 	.word	0x000038f0


	//   ....[51]....
        /*04ec*/ 	.word	0x000039c0


	//   ....[52]....
        /*04f0*/ 	.word	0x000039f0


	//   ....[53]....
        /*04f4*/ 	.word	0x00003a00


	//   ....[54]....
        /*04f8*/ 	.word	0x00003a50


	//   ....[55]....
        /*04fc*/ 	.word	0x00003a80


	//   ....[56]....
        /*0500*/ 	.word	0x00003ab0


	//   ....[57]....
        /*0504*/ 	.word	0x00003ae0


	//   ....[58]....
        /*0508*/ 	.word	0x00003b10


	//   ....[59]....
        /*050c*/ 	.word	0x00003b40


	//   ....[60]....
        /*0510*/ 	.word	0x00003c20


	//   ....[61]....
        /*0514*/ 	.word	0x00003c70


	//   ....[62]....
        /*0518*/ 	.word	0x00003c80


	//   ....[63]....
        /*051c*/ 	.word	0x00003cd0


	//   ....[64]....
        /*0520*/ 	.word	0x00003d00


	//   ....[65]....
        /*0524*/ 	.word	0x00003d30


	//   ....[66]....
        /*0528*/ 	.word	0x00003d60


	//   ....[67]....
        /*052c*/ 	.word	0x00003d90


	//   ....[68]....
        /*0530*/ 	.word	0x00003dc0


	//   ....[69]....
        /*0534*/ 	.word	0x00003e90


	//   ....[70]....
        /*0538*/ 	.word	0x00003eb0


	//   ....[71]....
        /*053c*/ 	.word	0x00003ec0


	//   ....[72]....
        /*0540*/ 	.word	0x00003f10


	//   ....[73]....
        /*0544*/ 	.word	0x00003f40


	//   ....[74]....
        /*0548*/ 	.word	0x00003f70


	//   ....[75]....
        /*054c*/ 	.word	0x00003fa0


	//   ....[76]....
        /*0550*/ 	.word	0x00003fd0


	//   ....[77]....
        /*0554*/ 	.word	0x00004000


	//   ....[78]....
        /*0558*/ 	.word	0x00004120


	//   ....[79]....
        /*055c*/ 	.word	0x00004130


	//   ....[80]....
        /*0560*/ 	.word	0x00004140


	//   ....[81]....
        /*0564*/ 	.word	0x00004190


	//   ....[82]....
        /*0568*/ 	.word	0x000041c0


	//   ....[83]....
        /*056c*/ 	.word	0x000041f0


	//   ....[84]....
        /*0570*/ 	.word	0x00004220


	//   ....[85]....
        /*0574*/ 	.word	0x00004250


	//   ....[86]....
        /*0578*/ 	.word	0x00004280


	//   ....[87]....
        /*057c*/ 	.word	0x00004390


	//   ....[88]....
        /*0580*/ 	.word	0x000043b0


	//   ....[89]....
        /*0584*/ 	.word	0x000043c0


	//   ....[90]....
        /*0588*/ 	.word	0x00004410


	//   ....[91]....
        /*058c*/ 	.word	0x00004440


	//   ....[92]....
        /*0590*/ 	.word	0x00004470


	//   ....[93]....
        /*0594*/ 	.word	0x000044a0


	//   ....[94]....
        /*0598*/ 	.word	0x000044d0


	//   ....[95]....
        /*059c*/ 	.word	0x00004500


	//   ....[96]....
        /*05a0*/ 	.word	0x00004610


	//   ....[97]....
        /*05a4*/ 	.word	0x00004640


	//   ....[98]....
        /*05a8*/ 	.word	0x00004650


	//   ....[99]....
        /*05ac*/ 	.word	0x000046a0


	//   ....[100]....
        /*05b0*/ 	.word	0x000046d0


	//   ....[101]....
        /*05b4*/ 	.word	0x00004700


	//   ....[102]....
        /*05b8*/ 	.word	0x00004730


	//   ....[103]....
        /*05bc*/ 	.word	0x00004760


	//   ....[104]....
        /*05c0*/ 	.word	0x00004790


	//   ....[105]....
        /*05c4*/ 	.word	0x00004880


	//   ....[106]....
        /*05c8*/ 	.word	0x000048e0


	//   ....[107]....
        /*05cc*/ 	.word	0x000048f0


	//   ....[108]....
        /*05d0*/ 	.word	0x00004940


	//   ....[109]....
        /*05d4*/ 	.word	0x00004970


	//   ....[110]....
        /*05d8*/ 	.word	0x000049a0


	//   ....[111]....
        /*05dc*/ 	.word	0x000049d0


	//   ....[112]....
        /*05e0*/ 	.word	0x00004a00


	//   ....[113]....
        /*05e4*/ 	.word	0x00004a30


	//   ....[114]....
        /*05e8*/ 	.word	0x00004b00


	//   ....[115]....
        /*05ec*/ 	.word	0x00004b60


	//   ....[116]....
        /*05f0*/ 	.word	0x00004b70


	//   ....[117]....
        /*05f4*/ 	.word	0x00004bd0


	//   ....[118]....
        /*05f8*/ 	.word	0x00004c00


	//   ....[119]....
        /*05fc*/ 	.word	0x00004c30


	//   ....[120]....
        /*0600*/ 	.word	0x00004c60


	//   ....[121]....
        /*0604*/ 	.word	0x00004c90


	//   ....[122]....
        /*0608*/ 	.word	0x00004cc0


	//   ....[123]....
        /*060c*/ 	.word	0x00004d80


	//   ....[124]....
        /*0610*/ 	.word	0x00004da0


	//   ....[125]....
        /*0614*/ 	.word	0x00004db0


	//   ....[126]....
        /*0618*/ 	.word	0x00004e00


	//   ....[127]....
        /*061c*/ 	.word	0x00004e40


	//   ....[128]....
        /*0620*/ 	.word	0x00004e70


	//   ....[129]....
        /*0624*/ 	.word	0x00004ea0


	//   ....[130]....
        /*0628*/ 	.word	0x00004ed0


	//   ....[131]....
        /*062c*/ 	.word	0x00004f00


	//   ....[132]....
        /*0630*/ 	.word	0x00004fc0


	//   ....[133]....
        /*0634*/ 	.word	0x00005010


	//   ....[134]....
        /*0638*/ 	.word	0x00005030


	//   ....[135]....
        /*063c*/ 	.word	0x00005060


	//   ....[136]....
        /*0640*/ 	.word	0x00005080


	//   ....[137]....
        /*0644*/ 	.word	0x000050e0


	//   ....[138]....
        /*0648*/ 	.word	0x00005110


	//   ....[139]....
        /*064c*/ 	.word	0x00005140


	//   ....[140]....
        /*0650*/ 	.word	0x00005170


	//   ....[141]....
        /*0654*/ 	.word	0x000052b0


	//   ....[142]....
        /*0658*/ 	.word	0x00005760


	//   ....[143]....
        /*065c*/ 	.word	0x00005a50


	//   ....[144]....
        /*0660*/ 	.word	0x00005b20


	//   ....[145]....
        /*0664*/ 	.word	0x00005bf0


	//   ....[146]....
        /*0668*/ 	.word	0x00005cc0


	//   ....[147]....
        /*066c*/ 	.word	0x00005d90


	//   ....[148]....
        /*0670*/ 	.word	0x00005e60


	//   ....[149]....
        /*0674*/ 	.word	0x00005f30


	//   ....[150]....
        /*0678*/ 	.word	0x00006000


	//   ....[151]....
        /*067c*/ 	.word	0x000060d0


	//   ....[152]....
        /*0680*/ 	.word	0x000061a0


	//   ....[153]....
        /*0684*/ 	.word	0x00006270


	//   ....[154]....
        /*0688*/ 	.word	0x00006340


	//   ....[155]....
        /*068c*/ 	.word	0x00006410


	//   ....[156]....
        /*0690*/ 	.word	0x000064e0


	//   ....[157]....
        /*0694*/ 	.word	0x000065a0


	//   ....[158]....
        /*0698*/ 	.word	0x000067a0


	//   ....[159]....
        /*069c*/ 	.word	0x000068d0


	//   ....[160]....
        /*06a0*/ 	.word	0x00006a00


	//   ....[161]....
        /*06a4*/ 	.word	0x00006b30


	//   ....[162]....
        /*06a8*/ 	.word	0x00006c60


	//   ....[163]....
        /*06ac*/ 	.word	0x00006d90


	//   ....[164]....
        /*06b0*/ 	.word	0x00006ec0


	//   ....[165]....
        /*06b4*/ 	.word	0x00006ff0


	//   ....[166]....
        /*06b8*/ 	.word	0x00007120


	//   ....[167]....
        /*06bc*/ 	.word	0x00007240


	//   ....[168]....
        /*06c0*/ 	.word	0x00007350


	//   ....[169]....
        /*06c4*/ 	.word	0x00007460


	//   ....[170]....
        /*06c8*/ 	.word	0x00007570


	//   ....[171]....
        /*06cc*/ 	.word	0x00007680


	//   ....[172]....
        /*06d0*/ 	.word	0x00007790


	//   ....[173]....
        /*06d4*/ 	.word	0x000081f0


	//   ....[174]....
        /*06d8*/ 	.word	0x00008270


	//   ....[175]....
        /*06dc*/ 	.word	0x00008300


	//   ....[176]....
        /*06e0*/ 	.word	0x00008380


	//   ....[177]....
        /*06e4*/ 	.word	0x00008410


	//   ....[178]....
        /*06e8*/ 	.word	0x00008490


	//   ....[179]....
        /*06ec*/ 	.word	0x00008520


	//   ....[180]....
        /*06f0*/ 	.word	0x000085a0


	//   ....[181]....
        /*06f4*/ 	.word	0x00008630


	//   ....[182]....
        /*06f8*/ 	.word	0x000086b0


	//   ....[183]....
        /*06fc*/ 	.word	0x00008740


	//   ....[184]....
        /*0700*/ 	.word	0x000087c0


	//   ....[185]....
        /*0704*/ 	.word	0x00008850


	//   ....[186]....
        /*0708*/ 	.word	0x000088e0


	//   ....[187]....
        /*070c*/ 	.word	0x00008960


	//   ....[188]....
        /*0710*/ 	.word	0x00008b50


	//   ....[189]....
        /*0714*/ 	.word	0x00008c50


	//   ....[190]....
        /*0718*/ 	.word	0x00008d50


	//   ....[191]....
        /*071c*/ 	.word	0x00008e50


	//   ....[192]....
        /*0720*/ 	.word	0x00008f50


	//   ....[193]....
        /*0724*/ 	.word	0x00009050


	//   ....[194]....
        /*0728*/ 	.word	0x00009150


	//   ....[195]....
        /*072c*/ 	.word	0x00009250


	//   ....[196]....
        /*0730*/ 	.word	0x00009340


	//   ....[197]....
        /*0734*/ 	.word	0x00009420


	//   ....[198]....
        /*0738*/ 	.word	0x00009500


	//   ....[199]....
        /*073c*/ 	.word	0x000095e0


	//   ....[200]....
        /*0740*/ 	.word	0x000096c0


	//   ....[201]....
        /*0744*/ 	.word	0x000097b0


	//   ....[202]....
        /*0748*/ 	.word	0x00009850


	//   ....[203]....
        /*074c*/ 	.word	0x000098c0


	//   ....[204]....
        /*0750*/ 	.word	0x00009930


	//   ....[205]....
        /*0754*/ 	.word	0x000099a0


	//   ....[206]....
        /*0758*/ 	.word	0x00009a10


	//   ....[207]....
        /*075c*/ 	.word	0x00009a80


	//----- nvinfo : EIATTR_VRC_CTA_INIT_COUNT
	.align		4
.L_638:
        /*0760*/ 	.byte	0x02, 0x4a
	.zero		1
	.zero		1


	//----- nvinfo : EIATTR_EXIT_INSTR_OFFSETS
	.align		4
        /*0764*/ 	.byte	0x04, 0x1c
        /*0766*/ 	.short	(.L_640 - .L_639)


	//   ....[0]....
.L_639:
        /*0768*/ 	.word	0x000023d0


	//   ....[1]....
        /*076c*/ 	.word	0x000026e0


	//   ....[2]....
        /*0770*/ 	.word	0x00002700


	//   ....[3]....
        /*0774*/ 	.word	0x00008970


	//   ....[4]....
        /*0778*/ 	.word	0x00009860


	//----- nvinfo : EIATTR_MAX_THREADS
	.align		4
.L_640:
        /*077c*/ 	.byte	0x04, 0x05
        /*077e*/ 	.short	(.L_642 - .L_641)
.L_641:
        /*0780*/ 	.word	0x00000180
        /*0784*/ 	.word	0x00000001
        /*0788*/ 	.word	0x00000001


	//----- nvinfo : EIATTR_CRS_STACK_SIZE
	.align		4
.L_642:
        /*078c*/ 	.byte	0x04, 0x1e
        /*078e*/ 	.short	(.L_644 - .L_643)
.L_643:
        /*0790*/ 	.word	0x00000000


	//----- nvinfo : EIATTR_CBANK_PARAM_SIZE
	.align		4
.L_644:
        /*0794*/ 	.byte	0x03, 0x19
        /*0796*/ 	.short	0x004d


	//----- nvinfo : EIATTR_PARAM_CBANK
	.align		4
        /*0798*/ 	.byte	0x04, 0x0a
        /*079a*/ 	.short	(.L_646 - .L_645)
	.align		4
.L_645:
        /*079c*/ 	.word	index@(.nv.constant0._ZN3cub18CUB_300001_SM_10006detail10radix_sort29DeviceRadixSortOnesweepKernelINS1_5radix10policy_hubIxiyE10Policy1000ELNS0_9SortOrderE0ExiyiiNS1_21identity_decomposer_tEEEvPT5_SB_PT3_PKSC_PT1_PKSG_PT2_PKSK_T4_iiT6_)
        /*07a0*/ 	.short	0x0380
        /*07a2*/ 	.short	0x004d


	//----- nvinfo : EIATTR_SW_WAR
	.align		4
.L_646:
        /*07a4*/ 	.byte	0x04, 0x36
        /*07a6*/ 	.short	(.L_648 - .L_647)
.L_647:
        /*07a8*/ 	.word	0x00000008
.L_648:


//--------------------- .nv.info._ZN3cub18CUB_300001_SM_10006detail10radix_sort33DeviceRadixSortExclusiveSumKernelINS1_5radix10policy_hubIxiyE10Policy1000EyEEvPT0_ --------------------------
	.section	.nv.info._ZN3cub18CUB_300001_SM_10006detail10radix_sort33DeviceRadixSortExclusiveSumKernelINS1_5radix10policy_hubIxiyE10Policy1000EyEEvPT0_,"",@"SHT_CUDA_INFO"
	.sectionflags	@""
	.align	4


	//----- nvinfo : EIATTR_CUDA_API_VERSION
	.align		4
        /*0000*/ 	.byte	0x04, 0x37
        /*0002*/ 	.short	(.L_650 - .L_649)
.L_649:
        /*0004*/ 	.word	0x00000082


	//----- nvinfo : EIATTR_KPARAM_INFO
	.align		4
.L_650:
        /*0008*/ 	.byte	0x04, 0x17
        /*000a*/ 	.short	(.L_652 - .L_651)
.L_651:
        /*000c*/ 	.word	0x00000000
        /*0010*/ 	.short	0x0000
        /*0012*/ 	.short	0x0000
        /*0014*/ 	.byte	0x00, 0xf5, 0x21, 0x00


	//----- nvinfo : EIATTR_SPARSE_MMA_MASK
	.align		4
.L_652:
        /*0018*/ 	.byte	0x03, 0x50
        /*001a*/ 	.short	0x0000


	//----- nvinfo : EIATTR_MAXREG_COUNT
	.align		4
        /*001c*/ 	.byte	0x03, 0x1b
        /*001e*/ 	.short	0x00ff


	//----- nvinfo : EIATTR_NUM_BARRIERS
	.align		4
        /*0020*/ 	.byte	0x02, 0x4c
        /*0022*/ 	.byte	0x01
	.zero		1


	//----- nvinfo : EIATTR_MERCURY_ISA_VERSION
	.align		4
        /*0024*/ 	.byte	0x03, 0x5f
        /*0026*/ 	.short	0x0101


	//----- nvinfo : EIATTR_COOP_GROUP_MASK_REGIDS
	.align		4
        /*0028*/ 	.byte	0x04, 0x29
        /*002a*/ 	.short	(.L_654 - .L_653)


	//   ....[0]....
.L_653:
        /*002c*/ 	.word	0xffffffff


	//   ....[1]....
        /*0030*/ 	.word	0xffffffff


	//   ....[2]....
        /*0034*/ 	.word	0xffffffff


	//   ....[3]....
        /*0038*/ 	.word	0xffffffff


	//   ....[4]....
        /*003c*/ 	.word	0xffffffff


	//   ....[5]....
        /*0040*/ 	.word	0xffffffff


	//   ....[6]....
        /*0044*/ 	.word	0xffffffff


	//   ....[7]....
        /*0048*/ 	.word	0xffffffff


	//   ....[8]....
        /*004c*/ 	.word	0xffffffff


	//   ....[9]....
        /*0050*/ 	.word	0xffffffff


	//   ....[10]....
        /*0054*/ 	.word	0x05000015


	//   ....[11]....
        /*0058*/ 	.word	0x05000015


	//   ....[12]....
        /*005c*/ 	.word	0x05000015


	//   ....[13]....
        /*0060*/ 	.word	0x05000015


	//   ....[14]....
        /*0064*/ 	.word	0x05000015


	//   ....[15]....
        /*0068*/ 	.word	0x05000015


	//   ....[16]....
        /*006c*/ 	.word	0x05000015


	//   ....[17]....
        /*0070*/ 	.word	0x05000015


	//   ....[18]....
        /*0074*/ 	.word	0x05000015


	//   ....[19]....
        /*0078*/ 	.word	0x05000015


	//----- nvinfo : EIATTR_COOP_GROUP_INSTR_OFFSETS
	.align		4
.L_654:
        /*007c*/ 	.byte	0x04, 0x28
        /*007e*/ 	.short	(.L_656 - .L_655)


	//   ....[0]....
.L_655:
        /*0080*/ 	.word	0x00000250


	//   ....[1]....
        /*0084*/ 	.word	0x00000260


	//   ....[2]....
        /*0088*/ 	.word	0x000002a0


	//   ....[3]....
        /*008c*/ 	.word	0x000002c0


	//   ....[4]....
        /*0090*/ 	.word	0x00000310


	//   ....[5]....
        /*0094*/ 	.word	0x00000320


	//   ....[6]....
        /*0098*/ 	.word	0x00000360


	//   ....[7]....
        /*009c*/ 	.word	0x00000380


	//   ....[8]....
        /*00a0*/ 	.word	0x000003d0


	//   ....[9]....
        /*00a4*/ 	.word	0x000003e0


	//   ....[10]....
        /*00a8*/ 	.word	0x00000660


	//   ....[11]....
        /*00ac*/ 	.word	0x000006b0


	//   ....[12]....
        /*00b0*/ 	.word	0x00000740


	//   ....[13]....
        /*00b4*/ 	.word	0x00000790


	//   ....[14]....
        /*00b8*/ 	.word	0x00000820


	//   ....[15]....
        /*00bc*/ 	.word	0x00000870


	//   ....[16]....
        /*00c0*/ 	.word	0x00000900


	//   ....[17]....
        /*00c4*/ 	.word	0x00000950


	//   ....[18]....
        /*00c8*/ 	.word	0x000009e0


	//   ....[19]....
        /*00cc*/ 	.word	0x00000a30


	//----- nvinfo : EIATTR_VRC_CTA_INIT_COUNT
	.align		4
.L_656:
        /*00d0*/ 	.byte	0x02, 0x4a
	.zero		1
	.zero		1


	//----- nvinfo : EIATTR_EXIT_INSTR_OFFSETS
	.align		4
        /*00d4*/ 	.byte	0x04, 0x1c
        /*00d6*/ 	.short	(.L_658 - .L_657)


	//   ....[0]....
.L_657:
        /*00d8*/ 	.word	0x000005d0


	//   ....[1]....
        /*00dc*/ 	.word	0x00000600


	//----- nvinfo : EIATTR_CRS_STACK_SIZE
	.align		4
.L_658:
        /*00e0*/ 	.byte	0x04, 0x1e
        /*00e2*/ 	.short	(.L_660 - .L_659)
.L_659:
        /*00e4*/ 	.word	0x00000000


	//----- nvinfo : EIATTR_CBANK_PARAM_SIZE
	.align		4
.L_660:
        /*00e8*/ 	.byte	0x03, 0x19
        /*00ea*/ 	.short	0x0008


	//----- nvinfo : EIATTR_PARAM_CBANK
	.align		4
        /*00ec*/ 	.byte	0x04, 0x0a
        /*00ee*/ 	.short	(.L_662 - .L_661)
	.align		4
.L_661:
        /*00f0*/ 	.word	index@(.nv.constant0._ZN3cub18CUB_300001_SM_10006detail10radix_sort33DeviceRadixSortExclusiveSumKernelINS1_5radix10policy_hubIxiyE10Policy1000EyEEvPT0_)
        /*00f4*/ 	.short	0x0380
        /*00f6*/ 	.short	0x0008


	//----- nvinfo : EIATTR_SW_WAR
	.align		4
.L_662:
        /*00f8*/ 	.byte	0x04, 0x36
        /*00fa*/ 	.short	(.L_664 - .L_663)
.L_663:
        /*00fc*/ 	.word	0x00000008
.L_664:


//--------------------- .nv.info._ZN3cub18CUB_300001_SM_10006detail10radix_sort30DeviceRadixSortHistogramKernelINS1_5radix10policy_hubIxiyE10Policy1000ELNS0_9SortOrderE0ExyNS1_21identity_decomposer_tEEEvPT2_PKT1_SA_iiT3_ --------------------------
	.section	.nv.info._ZN3cub18CUB_300001_SM_10006detail10radix_sort30DeviceRadixSortHistogramKernelINS1_5radix10policy_hubIxiyE10Policy1000ELNS0_9SortOrderE0ExyNS1_21identity_decomposer_tEEEvPT2_PKT1_SA_iiT3_,"",@"SHT_CUDA_INFO"
	.sectionflags	@""
	.align	4


	//----- nvinfo : EIATTR_CUDA_API_VERSION
	.align		4
        /*0000*/ 	.byte	0x04, 0x37
        /*0002*/ 	.short	(.L_666 - .L_665)
.L_665:
        /*0004*/ 	.word	0x00000082


	//----- nvinfo : EIATTR_KPARAM_INFO
	.align		4
.L_666:
        /*0008*/ 	.byte	0x04, 0x17
        /*000a*/ 	.short	(.L_668 - .L_667)
.L_667:
        /*000c*/ 	.word	0x00000000
        /*0010*/ 	.short	0x0005
        /*0012*/ 	.short	0x0020
        /*0014*/ 	.byte	0x00, 0xf0, 0x05, 0x00


	//----- nvinfo : EIATTR_KPARAM_INFO
	.align		4
.L_668:
        /*0018*/ 	.byte	0x04, 0x17
        /*001a*/ 	.short	(.L_670 - .L_669)
.L_669:
        /*001c*/ 	.word	0x00000000
        /*0020*/ 	.short	0x0004
        /*0022*/ 	.short	0x001c
        /*0024*/ 	.byte	0x00, 0xf0, 0x11, 0x00


	//----- nvinfo : EIATTR_KPARAM_INFO
	.align		4
.L_670:
        /*0028*/ 	.byte	0x04, 0x17
        /*002a*/ 	.short	(.L_672 - .L_671)
.L_671:
        /*002c*/ 	.word	0x00000000
        /*0030*/ 	.short	0x0003
        /*0032*/ 	.short	0x0018
        /*0034*/ 	.byte	0x00, 0xf0, 0x11, 0x00


	//----- nvinfo : EIATTR_KPARAM_INFO
	.align		4
.L_672:
        /*0038*/ 	.byte	0x04, 0x17
        /*003a*/ 	.short	(.L_674 - .L_673)
.L_673:
        /*003c*/ 	.word	0x00000000
        /*0040*/ 	.short	0x0002
        /*0042*/ 	.short	0x0010
        /*0044*/ 	.byte	0x00, 0xf0, 0x21, 0x00


	//----- nvinfo : EIATTR_KPARAM_INFO
	.align		4
.L_674:
        /*0048*/ 	.byte	0x04, 0x17
        /*004a*/ 	.short	(.L_676 - .L_675)
.L_675:
        /*004c*/ 	.word	0x00000000
        /*0050*/ 	.short	0x0001
        /*0052*/ 	.short	0x0008
        /*0054*/ 	.byte	0x00, 0xf5, 0x21, 0x00


	//----- nvinfo : EIATTR_KPARAM_INFO
	.align		4
.L_676:
        /*0058*/ 	.byte	0x04, 0x17
        /*005a*/ 	.short	(.L_678 - .L_677)
.L_677:
        /*005c*/ 	.word	0x00000000
        /*0060*/ 	.short	0x0000
        /*0062*/ 	.short	0x0000
        /*0064*/ 	.byte	0x00, 0xf5, 0x21, 0x00


	//----- nvinfo : EIATTR_SPARSE_MMA_MASK
	.align		4
.L_678:
        /*0068*/ 	.byte	0x03, 0x50
        /*006a*/ 	.short	0x0000


	//----- nvinfo : EIATTR_MAXREG_COUNT
	.align		4
        /*006c*/ 	.byte	0x03, 0x1b
        /*006e*/ 	.short	0x00ff


	//----- nvinfo : EIATTR_NUM_BARRIERS
	.align		4
        /*0070*/ 	.byte	0x02, 0x4c
        /*0072*/ 	.byte	0x01
	.zero		1


	//----- nvinfo : EIATTR_MERCURY_ISA_VERSION
	.align		4
        /*0074*/ 	.byte	0x03, 0x5f
        /*0076*/ 	.short	0x0101


	//----- nvinfo : EIATTR_VRC_CTA_INIT_COUNT
	.align		4
        /*0078*/ 	.byte	0x02, 0x4a
	.zero		1
	.zero		1


	//----- nvinfo : EIATTR_EXIT_INSTR_OFFSETS
	.align		4
        /*007c*/ 	.byte	0x04, 0x1c
        /*007e*/ 	.short	(.L_680 - .L_679)


	//   ....[0]....
.L_679:
        /*0080*/ 	.word	0x00000040


	//   ....[1]....
        /*0084*/ 	.word	0x000030c0


	//----- nvinfo : EIATTR_MAX_THREADS
	.align		4
.L_680:
        /*0088*/ 	.byte	0x04, 0x05
        /*008a*/ 	.short	(.L_682 - .L_681)
.L_681:
        /*008c*/ 	.word	0x00000080
        /*0090*/ 	.word	0x00000001
        /*0094*/ 	.word	0x00000001


	//----- nvinfo : EIATTR_CRS_STACK_SIZE
	.align		4
.L_682:
        /*0098*/ 	.byte	0x04, 0x1e
        /*009a*/ 	.short	(.L_684 - .L_683)
.L_683:
        /*009c*/ 	.word	0x00000000


	//----- nvinfo : EIATTR_CBANK_PARAM_SIZE
	.align		4
.L_684:
        /*00a0*/ 	.byte	0x03, 0x19
        /*00a2*/ 	.short	0x0021


	//----- nvinfo : EIATTR_PARAM_CBANK
	.align		4
        /*00a4*/ 	.byte	0x04, 0x0a
        /*00a6*/ 	.short	(.L_686 - .L_685)
	.align		4
.L_685:
        /*00a8*/ 	.word	index@(.nv.constant0._ZN3cub18CUB_300001_SM_10006detail10radix_sort30DeviceRadixSortHistogramKernelINS1_5radix10policy_hubIxiyE10Policy1000ELNS0_9SortOrderE0ExyNS1_21identity_decomposer_tEEEvPT2_PKT1_SA_iiT3_)
        /*00ac*/ 	.short	0x0380
        /*00ae*/ 	.short	0x0021


	//----- nvinfo : EIATTR_SW_WAR
	.align		4
.L_686:
        /*00b0*/ 	.byte	0x04, 0x36
        /*00b2*/ 	.short	(.L_688 - .L_687)
.L_687:
        /*00b4*/ 	.word	0x00000008
.L_688:


//--------------------- .nv.info._ZN3cub18CUB_300001_SM_10006detail10radix_sort31DeviceRadixSortSingleTileKernelINS1_5radix10policy_hubIxiyE10Policy1000ELNS0_9SortOrderE0ExiyNS1_21identity_decomposer_tEEEvPKT1_PSA_PKT2_PSE_T3_iiT4_ --------------------------
	.section	.nv.info._ZN3cub18CUB_300001_SM_10006detail10radix_sort31DeviceRadixSortSingleTileKernelINS1_5radix10policy_hubIxiyE10Policy1000ELNS0_9SortOrderE0ExiyNS1_21identity_decomposer_tEEEvPKT1_PSA_PKT2_PSE_T3_iiT4_,"",@"SHT_CUDA_INFO"
	.sectionflags	@""
	.align	4


	//----- nvinfo : EIATTR_CUDA_API_VERSION
	.align		4
        /*0000*/ 	.byte	0x04, 0x37
        /*0002*/ 	.short	(.L_690 - .L_689)
.L_689:
        /*0004*/ 	.word	0x00000082


	//----- nvinfo : EIATTR_KPARAM_INFO
	.align		4
.L_690:
        /*0008*/ 	.byte	0x04, 0x17
        /*000a*/ 	.short	(.L_692 - .L_691)
.L_691:
        /*000c*/ 	.word	0x00000000
        /*0010*/ 	.short	0x0007
        /*0012*/ 	.short	0x0030
        /*0014*/ 	.byte	0x00, 0xf0, 0x05, 0x00


	//----- nvinfo : EIATTR_KPARAM_INFO
	.align		4
.L_692:
        /*0018*/ 	.byte	0x04, 0x17
        /*001a*/ 	.short	(.L_694 - .L_693)
.L_693:
        /*001c*/ 	.word	0x00000000
        /*0020*/ 	.short	0x0006
        /*0022*/ 	.short	0x002c
        /*0024*/ 	.byte	0x00, 0xf0, 0x11, 0x00


	//----- nvinfo : EIATTR_KPARAM_INFO
	.align		4
.L_694:
        /*0028*/ 	.byte	0x04, 0x17
        /*002a*/ 	.short	(.L_696 - .L_695)
.L_695:
        /*002c*/ 	.word	0x00000000
        /*0030*/ 	.short	0x0005
        /*0032*/ 	.short	0x0028
        /*0034*/ 	.byte	0x00, 0xf0, 0x11, 0x00


	//----- nvinfo : EIATTR_KPARAM_INFO
	.align		4
.L_696:
        /*0038*/ 	.byte	0x04, 0x17
        /*003a*/ 	.short	(.L_698 - .L_697)
.L_697:
        /*003c*/ 	.word	0x00000000
        /*0040*/ 	.short	0x0004
        /*0042*/ 	.short	0x0020
        /*0044*/ 	.byte	0x00, 0xf0, 0x21, 0x00


	//----- nvinfo : EIATTR_KPARAM_INFO
	.align		4
.L_698:
        /*0048*/ 	.byte	0x04, 0x17
        /*004a*/ 	.short	(.L_700 - .L_699)
.L_699:
        /*004c*/ 	.word	0x00000000
        /*0050*/ 	.short	0x0003
        /*0052*/ 	.short	0x0018
        /*0054*/ 	.byte	0x00, 0xf5, 0x21, 0x00


	//----- nvinfo : EIATTR_KPARAM_INFO
	.align		4
.L_700:
        /*0058*/ 	.byte	0x04, 0x17
        /*005a*/ 	.short	(.L_702 - .L_701)
.L_701:
        /*005c*/ 	.word	0x00000000
        /*0060*/ 	.short	0x0002
        /*0062*/ 	.short	0x0010
        /*0064*/ 	.byte	0x00, 0xf5, 0x21, 0x00


	//----- nvinfo : EIATTR_KPARAM_INFO
	.align		4
.L_702:
        /*0068*/ 	.byte	0x04, 0x17
        /*006a*/ 	.short	(.L_704 - .L_703)
.L_703:
        /*006c*/ 	.word	0x00000000
        /*0070*/ 	.short	0x0001
        /*0072*/ 	.short	0x0008
        /*0074*/ 	.byte	0x00, 0xf5, 0x21, 0x00


	//----- nvinfo : EIATTR_KPARAM_INFO
	.align		4
.L_704:
        /*0078*/ 	.byte	0x04, 0x17
        /*007a*/ 	.short	(.L_706 - .L_705)
.L_705:
        /*007c*/ 	.word	0x00000000
        /*0080*/ 	.short	0x0000
        /*0082*/ 	.short	0x0000
        /*0084*/ 	.byte	0x00, 0xf5, 0x21, 0x00


	//----- nvinfo : EIATTR_SPARSE_MMA_MASK
	.align		4
.L_706:
        /*0088*/ 	.byte	0x03, 0x50
        /*008a*/ 	.short	0x0000


	//----- nvinfo : EIATTR_MAXREG_COUNT
	.align		4
        /*008c*/ 	.byte	0x03, 0x1b
        /*008e*/ 	.short	0x00ff


	//----- nvinfo : EIATTR_NUM_BARRIERS
	.align		4
        /*0090*/ 	.byte	0x02, 0x4c
        /*0092*/ 	.byte	0x01
	.zero		1


	//----- nvinfo : EIATTR_MERCURY_ISA_VERSION
	.align		4
        /*0094*/ 	.byte	0x03, 0x5f
        /*0096*/ 	.short	0x0101


	//----- nvinfo : EIATTR_COOP_GROUP_MASK_REGIDS
	.align		4
        /*0098*/ 	.byte	0x04, 0x29
        /*009a*/ 	.short	(.L_708 - .L_707)


	//   ....[0]....
.L_707:
        /*009c*/ 	.word	0xffffffff


	//   ....[1]....
        /*00a0*/ 	.word	0xffffffff


	//   ....[2]....
        /*00a4*/ 	.word	0xffffffff


	//   ....[3]....
        /*00a8*/ 	.word	0xffffffff


	//   ....[4]....
        /*00ac*/ 	.word	0xffffffff


	//----- nvinfo : EIATTR_COOP_GROUP_INSTR_OFFSETS
	.align		4
.L_708:
        /*00b0*/ 	.byte	0x04, 0x28
        /*00b2*/ 	.short	(.L_710 - .L_709)


	//   ....[0]....
.L_709:
        /*00b4*/ 	.word	0x00001350


	//   ....[1]....
        /*00b8*/ 	.word	0x00001370


	//   ....[2]....
        /*00bc*/ 	.word	0x00001390


	//   ....[3]....
        /*00c0*/ 	.word	0x000013b0


	//   ....[4]....
        /*00c4*/ 	.word	0x000013d0


	//----- nvinfo : EIATTR_VRC_CTA_INIT_COUNT
	.align		4
.L_710:
        /*00c8*/ 	.byte	0x02, 0x4a
	.zero		1
	.zero		1


	//----- nvinfo : EIATTR_EXIT_INSTR_OFFSETS
	.align		4
        /*00cc*/ 	.byte	0x04, 0x1c
        /*00ce*/ 	.short	(.L_712 - .L_711)


	//   ....[0]....
.L_711:
        /*00d0*/ 	.word	0x000026e0


	//   ....[1]....
        /*00d4*/ 	.word	0x00002730


	//----- nvinfo : EIATTR_MAX_THREADS
	.align		4
.L_712:
        /*00d8*/ 	.byte	0x04, 0x05
        /*00da*/ 	.short	(.L_714 - .L_713)
.L_713:
        /*00dc*/ 	.word	0x00000100
        /*00e0*/ 	.word	0x00000001
        /*00e4*/ 	.word	0x00000001


	//----- nvinfo : EIATTR_CBANK_PARAM_SIZE
	.align		4
.L_714:
        /*00e8*/ 	.byte	0x03, 0x19
        /*00ea*/ 	.short	0x0031


	//----- nvinfo : EIATTR_PARAM_CBANK
	.align		4
        /*00ec*/ 	.byte	0x04, 0x0a
        /*00ee*/ 	.short	(.L_716 - .L_715)
	.align		4
.L_715:
        /*00f0*/ 	.word	index@(.nv.constant0._ZN3cub18CUB_300001_SM_10006detail10radix_sort31DeviceRadixSortSingleTileKernelINS1_5radix10policy_hubIxiyE10Policy1000ELNS0_9SortOrderE0ExiyNS1_21identity_decomposer_tEEEvPKT1_PSA_PKT2_PSE_T3_iiT4_)
        /*00f4*/ 	.short	0x0380
        /*00f6*/ 	.short	0x0031


	//----- nvinfo : EIATTR_SW_WAR
	.align		4
.L_716:
        /*00f8*/ 	.byte	0x04, 0x36
        /*00fa*/ 	.short	(.L_718 - .L_717)
.L_717:
        /*00fc*/ 	.word	0x00000008
.L_718:


//--------------------- .nv.info._ZN3cub18CUB_300001_SM_10006detail4scan16DeviceScanKernelINS2_10policy_hubIiiijN4cuda3std3__44plusIvEEE10Policy1000EPiSC_NS0_13ScanTileStateIiLb1EEES9_NS1_10InputValueIiSC_EEjiLb0EiEEvT0_T1_T2_iT3_T4_T5_ --------------------------
	.section	.nv.info._ZN3cub18CUB_300001_SM_10006detail4scan16DeviceScanKernelINS2_10policy_hubIiiijN4cuda3std3__44plusIvEEE10Policy1000EPiSC_NS0_13ScanTileStateIiLb1EEES9_NS1_10InputValueIiSC_EEjiLb0EiEEvT0_T1_T2_iT3_T4_T5_,"",@"SHT_CUDA_INFO"
	.sectionflags	@""
	.align	4


	//----- nvinfo : EIATTR_CUDA_API_VERSION
	.align		4
        /*0000*/ 	.byte	0x04, 0x37
        /*0002*/ 	.short	(.L_720 - .L_719)
.L_719:
        /*0004*/ 	.word	0x00000082


	//----- nvinfo : EIATTR_KPARAM_INFO
	.align		4
.L_720:
        /*0008*/ 	.byte	0x04, 0x17
        /*000a*/ 	.short	(.L_722 - .L_721)
.L_721:
        /*000c*/ 	.word	0x00000000
        /*0010*/ 	.short	0x0006
        /*0012*/ 	.short	0x0030
        /*0014*/ 	.byte	0x00, 0xf0, 0x11, 0x00


	//----- nvinfo : EIATTR_KPARAM_INFO
	.align		4
.L_722:
        /*0018*/ 	.byte	0x04, 0x17
        /*001a*/ 	.short	(.L_724 - .L_723)
.L_723:
        /*001c*/ 	.word	0x00000000
        /*0020*/ 	.short	0x0005
        /*0022*/ 	.short	0x0020
        /*0024*/ 	.byte	0x00, 0xf0, 0x41, 0x00


	//----- nvinfo : EIATTR_KPARAM_INFO
	.align		4
.L_724:
        /*0028*/ 	.byte	0x04, 0x17
        /*002a*/ 	.short	(.L_726 - .L_725)
.L_725:
        /*002c*/ 	.word	0x00000000
        /*0030*/ 	.short	0x0004
        /*0032*/ 	.short	0x001c
        /*0034*/ 	.byte	0x00, 0xf0, 0x05, 0x00


	//----- nvinfo : EIATTR_KPARAM_INFO
	.align		4
.L_726:
        /*0038*/ 	.byte	0x04, 0x17
        /*003a*/ 	.short	(.L_728 - .L_727)
.L_727:
        /*003c*/ 	.word	0x00000000
        /*0040*/ 	.short	0x0003
        /*0042*/ 	.short	0x0018
        /*0044*/ 	.byte	0x00, 0xf0, 0x11, 0x00


	//----- nvinfo : EIATTR_KPARAM_INFO
	.align		4
.L_728:
        /*0048*/ 	.byte	0x04, 0x17
        /*004a*/ 	.short	(.L_730 - .L_729)
.L_729:
        /*004c*/ 	.word	0x00000000
        /*0050*/ 	.short	0x0002
        /*0052*/ 	.short	0x0010
        /*0054*/ 	.byte	0x00, 0xf0, 0x21, 0x00


	//----- nvinfo : EIATTR_KPARAM_INFO
	.align		4
.L_730:
        /*0058*/ 	.byte	0x04, 0x17
        /*005a*/ 	.short	(.L_732 - .L_731)
.L_731:
        /*005c*/ 	.word	0x00000000
        /*0060*/ 	.short	0x0001
        /*0062*/ 	.short	0x0008
        /*0064*/ 	.byte	0x00, 0xf5, 0x21, 0x00


	//----- nvinfo : EIATTR_KPARAM_INFO
	.align		4
.L_732:
        /*0068*/ 	.byte	0x04, 0x17
        /*006a*/ 	.short	(.L_734 - .L_733)
.L_733:
        /*006c*/ 	.word	0x00000000
        /*0070*/ 	.short	0x0000
        /*0072*/ 	.short	0x0000
        /*0074*/ 	.byte	0x00, 0xf5, 0x21, 0x00


	//----- nvinfo : EIATTR_SPARSE_MMA_MASK
	.align		4
.L_734:
        /*0078*/ 	.byte	0x03, 0x50
        /*007a*/ 	.short	0x0000


	//----- nvinfo : EIATTR_MAXREG_COUNT
	.align		4
        /*007c*/ 	.byte	0x03, 0x1b
        /*007e*/ 	.short	0x00a8


	//----- nvinfo : EIATTR_NUM_BARRIERS
	.align		4
        /*0080*/ 	.byte	0x02, 0x4c
        /*0082*/ 	.byte	0x01
	.zero		1


	//----- nvinfo : EIATTR_MERCURY_ISA_VERSION
	.align		4
        /*0084*/ 	.byte	0x03, 0x5f
        /*0086*/ 	.short	0x0101


	//----- nvinfo : EIATTR_UNUSED_LOAD_BYTE_OFFSET
	.align		4
        /*0088*/ 	.byte	0x04, 0x44
        /*008a*/ 	.short	(.L_736 - .L_735)


	//   ....[0]....
.L_735:
        /*008c*/ 	.word	0x000029f0
        /*0090*/ 	.word	0x00000fff


	//----- nvinfo : EIATTR_COOP_GROUP_MASK_REGIDS
	.align		4
.L_736:
        /*0094*/ 	.byte	0x04, 0x29
        /*0096*/ 	.short	(.L_738 - .L_737)


	//   ....[0]....
.L_737:
        /*0098*/ 	.word	0xffffffff


	//   ....[1]....
        /*009c*/ 	.word	0xffffffff


	//   ....[2]....
        /*00a0*/ 	.word	0xffffffff


	//   ....[3]....
        /*00a4*/ 	.word	0xffffffff


	//   ....[4]....
        /*00a8*/ 	.word	0xffffffff


	//   ....[5]....
        /*00ac*/ 	.word	0xffffffff


	//   ....[6]....
        /*00b0*/ 	.word	0xffffffff


	//   ....[7]....
        /*00b4*/ 	.word	0xffffffff


	//   ....[8]....
        /*00b8*/ 	.word	0xffffffff


	//   ....[9]....
        /*00bc*/ 	.word	0xffffffff


	//   ....[10]....
        /*00c0*/ 	.word	0xffffffff


	//   ....[11]....
        /*00c4*/ 	.word	0xffffffff


	//   ....[12]....
        /*00c8*/ 	.word	0xffffffff


	//   ....[13]....
        /*00cc*/ 	.word	0xffffffff


	//   ....[14]....
        /*00d0*/ 	.word	0xffffffff


	//   ....[15]....
        /*00d4*/ 	.word	0xffffffff


	//   ....[16]....
        /*00d8*/ 	.word	0xffffffff


	//   ....[17]....
        /*00dc*/ 	.word	0xffffffff


	//   ....[18]....
        /*00e0*/ 	.word	0xffffffff


	//   ....[19]....
        /*00e4*/ 	.word	0xffffffff


	//   ....[20]....
        /*00e8*/ 	.word	0xffffffff


	//   ....[21]....
        /*00ec*/ 	.word	0xffffffff


	//   ....[22]....
        /*00f0*/ 	.word	0xffffffff


	//   ....[23]....
        /*00f4*/ 	.word	0xffffffff


	//   ....[24]....
        /*00f8*/ 	.word	0xffffffff


	//   ....[25]....
        /*00fc*/ 	.word	0xffffffff


	//   ....[26]....
        /*0100*/ 	.word	0xffffffff


	//   ....[27]....
        /*0104*/ 	.word	0xffffffff


	//   ....[28]....
        /*0108*/ 	.word	0xffffffff


	//   ....[29]....
        /*010c*/ 	.word	0xffffffff


	//   ....[30]....
        /*0110*/ 	.word	0xffffffff


	//   ....[31]....
        /*0114*/ 	.word	0xffffffff


	//   ....[32]....
        /*0118*/ 	.word	0xffffffff


	//   ....[33]....
        /*011c*/ 	.word	0xffffffff


	//   ....[34]....
        /*0120*/ 	.word	0xffffffff


	//   ....[35]....
        /*0124*/ 	.word	0xffffffff


	//   ....[36]....
        /*0128*/ 	.word	0xffffffff


	//   ....[37]....
        /*012c*/ 	.word	0xffffffff


	//   ....[38]....
        /*0130*/ 	.word	0xffffffff


	//   ....[39]....
        /*0134*/ 	.word	0xffffffff


	//   ....[40]....
        /*0138*/ 	.word	0xffffffff


	//   ....[41]....
        /*013c*/ 	.word	0xffffffff


	//   ....[42]....
        /*0140*/ 	.word	0xffffffff


	//   ....[43]....
        /*0144*/ 	.word	0xffffffff


	//   ....[44]....
        /*0148*/ 	.word	0xffffffff


	//   ....[45]....
        /*014c*/ 	.word	0xffffffff


	//   ....[46]....
        /*0150*/ 	.word	0xffffffff


	//   ....[47]....
        /*0154*/ 	.word	0xffffffff


	//   ....[48]....
        /*0158*/ 	.word	0xffffffff


	//   ....[49]....
        /*015c*/ 	.word	0xffffffff


	//   ....[50]....
        /*0160*/ 	.word	0xffffffff


	//   ....[51]....
        /*0164*/ 	.word	0xffffffff


	//   ....[52]....
        /*0168*/ 	.word	0xffffffff


	//   ....[53]....
        /*016c*/ 	.word	0xffffffff


	//   ....[54]....
        /*0170*/ 	.word	0xffffffff


	//   ....[55]....
        /*0174*/ 	.word	0xffffffff


	//   ....[56]....
        /*0178*/ 	.word	0xffffffff


	//   ....[57]....
        /*017c*/ 	.word	0xffffffff


	//   ....[58]....
        /*0180*/ 	.word	0xffffffff


	//   ....[59]....
        /*0184*/ 	.word	0xffffffff


	//   ....[60]....
        /*0188*/ 	.word	0x05000013


	//   ....[61]....
        /*018c*/ 	.word	0x05000013


	//   ....[62]....
        /*0190*/ 	.word	0x05000013


	//   ....[63]....
        /*0194*/ 	.word	0x05000013


	//   ....[64]....
        /*0198*/ 	.word	0x05000013


	//   ....[65]....
        /*019c*/ 	.word	0x05000013


	//   ....[66]....
        /*01a0*/ 	.word	0x05000013


	//   ....[67]....
        /*01a4*/ 	.word	0x05000013


	//   ....[68]....
        /*01a8*/ 	.word	0x05000013


	//   ....[69]....
        /*01ac*/ 	.word	0x05000013


	//   ....[70]....
        /*01b0*/ 	.word	0x05000013


	//   ....[71]....
        /*01b4*/ 	.word	0x05000013


	//   ....[72]....
        /*01b8*/ 	.word	0x05000013


	//   ....[73]....
        /*01bc*/ 	.word	0x05000013


	//   ....[74]....
        /*01c0*/ 	.word	0x05000013


	//   ....[75]....
        /*01c4*/ 	.word	0x05000013


	//   ....[76]....
        /*01c8*/ 	.word	0x05000013


	//   ....[77]....
        /*01cc*/ 	.word	0x05000013


	//   ....[78]....
        /*01d0*/ 	.word	0x05000013


	//   ....[79]....
        /*01d4*/ 	.word	0x05000013


	//   ....[80]....
        /*01d8*/ 	.word	0x05000013


	//   ....[81]....
        /*01dc*/ 	.word	0x05000013


	//   ....[82]....
        /*01e0*/ 	.word	0x05000013


	//   ....[83]....
        /*01e4*/ 	.word	0x05000013


	//   ....[84]....
        /*01e8*/ 	.word	0x05000013


	//   ....[85]....
        /*01ec*/ 	.word	0x05000013


	//   ....[86]....
        /*01f0*/ 	.word	0x05000013


	//   ....[87]....
        /*01f4*/ 	.word	0x05000013


	//   ....[88]....
        /*01f8*/ 	.word	0x05000013


	//   ....[89]....
        /*01fc*/ 	.word	0x05000013


	//   ....[90]....
        /*0200*/ 	.word	0x05000013


	//   ....[91]....
        /*0204*/ 	.word	0x05000013


	//   ....[92]....
        /*0208*/ 	.word	0x05000013


	//   ....[93]....
        /*020c*/ 	.word	0x05000013


	//   ....[94]....
        /*0210*/ 	.word	0x05000013


	//   ....[95]....
        /*0214*/ 	.word	0x05000013


	//----- nvinfo : EIATTR_COOP_GROUP_INSTR_OFFSETS
	.align		4
.L_738:
        /*0218*/ 	.byte	0x04, 0x28
        /*021a*/ 	.short	(.L_740 - .L_739)


	//   ....[0]....
.L_739:
        /*021c*/ 	.word	0x00000510


	//   ....[1]....
        /*0220*/ 	.word	0x000006d0


	//   ....[2]....
        /*0224*/ 	.word	0x000006f0


	//   ....[3]....
        /*0228*/ 	.word	0x00000710


	//   ....[4]....
        /*022c*/ 	.word	0x00000730


	//   ....[5]....
        /*0230*/ 	.word	0x00000750


	//   ....[6]....
        /*0234*/ 	.word	0x00000b40


	//   ....[7]....
        /*0238*/ 	.word	0x00000b60


	//   ....[8]....
        /*023c*/ 	.word	0x00000b80


	//   ....[9]....
        /*0240*/ 	.word	0x00000ba0


	//   ....[10]....
        /*0244*/ 	.word	0x00000bc0


	//   ....[11]....
        /*0248*/ 	.word	0x00000f70


	//   ....[12]....
        /*024c*/ 	.word	0x00001140


	//   ....[13]....
        /*0250*/ 	.word	0x000011a0


	//   ....[14]....
        /*0254*/ 	.word	0x00001250


	//   ....[15]....
        /*0258*/ 	.word	0x000012a0


	//   ....[16]....
        /*025c*/ 	.word	0x000012f0


	//   ....[17]....
        /*0260*/ 	.word	0x00001340


	//   ....[18]....
        /*0264*/ 	.word	0x00001380


	//   ....[19]....
        /*0268*/ 	.word	0x00001390


	//   ....[20]....
        /*026c*/ 	.word	0x00001470


	//   ....[21]....
        /*0270*/ 	.word	0x00001640


	//   ....[22]....
        /*0274*/ 	.word	0x00001690


	//   ....[23]....
        /*0278*/ 	.word	0x000016f0


	//   ....[24]....
        /*027c*/ 	.word	0x00001750


	//   ....[25]....
        /*0280*/ 	.word	0x00001790


	//   ....[26]....
        /*0284*/ 	.word	0x000017d0


	//   ....[27]....
        /*0288*/ 	.word	0x00001810


	//   ....[28]....
        /*028c*/ 	.word	0x00001820


	//   ....[29]....
        /*0290*/ 	.word	0x00001c30


	//   ....[30]....
        /*0294*/ 	.word	0x00002710


	//   ....[31]....
        /*0298*/ 	.word	0x000028d0


	//   ....[32]....
        /*029c*/ 	.word	0x000028f0


	//   ....[33]....
        /*02a0*/ 	.word	0x00002910


	//   ....[34]....
        /*02a4*/ 	.word	0x00002930


	//   ....[35]....
        /*02a8*/ 	.word	0x00002950


	//   ....[36]....
        /*02ac*/ 	.word	0x00002ce0


	//   ....[37]....
        /*02b0*/ 	.word	0x00002d00


	//   ....[38]....
        /*02b4*/ 	.word	0x00002d20


	//   ....[39]....
        /*02b8*/ 	.word	0x00002d40


	//   ....[40]....
        /*02bc*/ 	.word	0x00002d60


	//   ....[41]....
        /*02c0*/ 	.word	0x00003120


	//   ....[42]....
        /*02c4*/ 	.word	0x000032f0


	//   ....[43]....
        /*02c8*/ 	.word	0x00003350


	//   ....[44]....
        /*02cc*/ 	.word	0x000033c0


	//   ....[45]....
        /*02d0*/ 	.word	0x00003430


	//   ....[46]....
        /*02d4*/ 	.word	0x00003480


	//   ....[47]....
        /*02d8*/ 	.word	0x000034d0


	//   ....[48]....
        /*02dc*/ 	.word	0x00003530


	//   ....[49]....
        /*02e0*/ 	.word	0x00003540


	//   ....[50]....
        /*02e4*/ 	.word	0x00003620


	//   ....[51]....
        /*02e8*/ 	.word	0x000037f0


	//   ....[52]....
        /*02ec*/ 	.word	0x00003840


	//   ....[53]....
        /*02f0*/ 	.word	0x000038b0


	//   ....[54]....
        /*02f4*/ 	.word	0x00003910


	//   ....[55]....
        /*02f8*/ 	.word	0x00003960


	//   ....[56]....
        /*02fc*/ 	.word	0x000039c0


	//   ....[57]....
        /*0300*/ 	.word	0x00003a00


	//   ....[58]....
        /*0304*/ 	.word	0x00003a10


	//   ....[59]....
        /*0308*/ 	.word	0x00003e90


	//   ....[60]....
        /*030c*/ 	.word	0x000044a0


	//   ....[61]....
        /*0310*/ 	.word	0x00004520


	//   ....[62]....
        /*0314*/ 	.word	0x000045b0


	//   ....[63]....
        /*0318*/ 	.word	0x000046b0


	//   ....[64]....
        /*031c*/ 	.word	0x00004750


	//   ....[65]....
        /*0320*/ 	.word	0x000047e0


	//   ....[66]....
        /*0324*/ 	.word	0x00004860


	//   ....[67]....
        /*0328*/ 	.word	0x000048e0


	//   ....[68]....
        /*032c*/ 	.word	0x00004910


	//   ....[69]....
        /*0330*/ 	.word	0x000049b0


	//   ....[70]....
        /*0334*/ 	.word	0x00004a30


	//   ....[71]....
        /*0338*/ 	.word	0x00004ab0


	//   ....[72]....
        /*033c*/ 	.word	0x00004b70


	//   ....[73]....
        /*0340*/ 	.word	0x00004c00


	//   ....[74]....
        /*0344*/ 	.word	0x00004c80


	//   ....[75]....
        /*0348*/ 	.word	0x00004d00


	//   ....[76]....
        /*034c*/ 	.word	0x00004d80


	//   ....[77]....
        /*0350*/ 	.word	0x00004db0


	//   ....[78]....
        /*0354*/ 	.word	0x00004e50


	//   ....[79]....
        /*0358*/ 	.word	0x00004ed0


	//   ....[80]....
        /*035c*/ 	.word	0x00004f60


	//   ....[81]....
        /*0360*/ 	.word	0x00005030


	//   ....[82]....
        /*0364*/ 	.word	0x000050d0


	//   ....[83]....
        /*0368*/ 	.word	0x00005160


	//   ....[84]....
        /*036c*/ 	.word	0x000051e0


	//   ....[85]....
        /*0370*/ 	.word	0x00005280


	//   ....[86]....
        /*0374*/ 	.word	0x000052b0


	//   ....[87]....
        /*0378*/ 	.word	0x00005370


	//   ....[88]....
        /*037c*/ 	.word	0x000053f0


	//   ....[89]....
        /*0380*/ 	.word	0x00005470


	//   ....[90]....
        /*0384*/ 	.word	0x00005530


	//   ....[91]....
        /*0388*/ 	.word	0x000055d0


	//   ....[92]....
        /*038c*/ 	.word	0x00005660


	//   ....[93]....
        /*0390*/ 	.word	0x000056f0


	//   ....[94]....
        /*0394*/ 	.word	0x00005760


	//   ....[95]....
        /*0398*/ 	.word	0x000057e0


	//----- nvinfo : EIATTR_VRC_CTA_INIT_COUNT
	.align		4
.L_740:
        /*039c*/ 	.byte	0x02, 0x4a
	.zero		1
	.zero		1


	//----- nvinfo : EIATTR_EXIT_INSTR_OFFSETS
	.align		4
        /*03a0*/ 	.byte	0x04, 0x1c
        /*03a2*/ 	.short	(.L_742 - .L_741)


	//   ....[0]....
.L_741:
        /*03a4*/ 	.word	0x00001f00


	//   ....[1]....
        /*03a8*/ 	.word	0x00001f20


	//   ....[2]....
        /*03ac*/ 	.word	0x00004430


	//   ....[3]....
        /*03b0*/ 	.word	0x00004450


	//----- nvinfo : EIATTR_MAX_THREADS
	.align		4
.L_742:
        /*03b4*/ 	.byte	0x04, 0x05
        /*03b6*/ 	.short	(.L_744 - .L_743)
.L_743:
        /*03b8*/ 	.word	0x00000180
        /*03bc*/ 	.word	0x00000001
        /*03c0*/ 	.word	0x00000001


	//----- nvinfo : EIATTR_CRS_STACK_SIZE
	.align		4
.L_744:
        /*03c4*/ 	.byte	0x04, 0x1e
        /*03c6*/ 	.short	(.L_746 - .L_745)
.L_745:
        /*03c8*/ 	.word	0x00000000


	//----- nvinfo : EIATTR_CBANK_PARAM_SIZE
	.align		4
.L_746:
        /*03cc*/ 	.byte	0x03, 0x19
        /*03ce*/ 	.short	0x0034


	//----- nvinfo : EIATTR_PARAM_CBANK
	.align		4
        /*03d0*/ 	.byte	0x04, 0x0a
        /*03d2*/ 	.short	(.L_748 - .L_747)
	.align		4
.L_747:
        /*03d4*/ 	.word	index@(.nv.constant0._ZN3cub18CUB_300001_SM_10006detail4scan16DeviceScanKernelINS2_10policy_hubIiiijN4cuda3std3__44plusIvEEE10Policy1000EPiSC_NS0_13ScanTileStateIiLb1EEES9_NS1_10InputValueIiSC_EEjiLb0EiEEvT0_T1_T2_iT3_T4_T5_)
        /*03d8*/ 	.short	0x0380
        /*03da*/ 	.short	0x0034


	//----- nvinfo : EIATTR_SW_WAR
	.align		4
.L_748:
        /*03dc*/ 	.byte	0x04, 0x36
        /*03de*/ 	.short	(.L_750 - .L_749)
.L_749:
        /*03e0*/ 	.word	0x00000008
.L_750:


//--------------------- .nv.info._ZN3cub18CUB_300001_SM_10006detail4scan16DeviceScanKernelINS2_10policy_hubIiiijN4cuda3std3__44plusIvEEE10Policy1000EPKiPiNS0_13ScanTileStateIiLb1EEES9_NS1_10InputValueIiSE_EEjiLb0EiEEvT0_T1_T2_iT3_T4_T5_ --------------------------
	.section	.nv.info._ZN3cub18CUB_300001_SM_10006detail4scan16DeviceScanKernelINS2_10policy_hubIiiijN4cuda3std3__44plusIvEEE10Policy1000EPKiPiNS0_13ScanTileStateIiLb1EEES9_NS1_10InputValueIiSE_EEjiLb0EiEEvT0_T1_T2_iT3_T4_T5_,"",@"SHT_CUDA_INFO"
	.sectionflags	@""
	.align	4


	//----- nvinfo : EIATTR_CUDA_API_VERSION
	.align		4
        /*0000*/ 	.byte	0x04, 0x37
        /*0002*/ 	.short	(.L_752 - .L_751)
.L_751:
        /*0004*/ 	.word	0x00000082


	//----- nvinfo : EIATTR_KPARAM_INFO
	.align		4
.L_752:
        /*0008*/ 	.byte	0x04, 0x17
        /*000a*/ 	.short	(.L_754 - .L_753)
.L_753:
        /*000c*/ 	.word	0x00000000
        /*0010*/ 	.short	0x0006
        /*0012*/ 	.short	0x0030
        /*0014*/ 	.byte	0x00, 0xf0, 0x11, 0x00


	//----- nvinfo : EIATTR_KPARAM_INFO
	.align		4
.L_754:
        /*0018*/ 	.byte	0x04, 0x17
        /*001a*/ 	.short	(.L_756 - .L_755)
.L_755:
        /*001c*/ 	.word	0x00000000
        /*0020*/ 	.short	0x0005
        /*0022*/ 	.short	0x0020
        /*0024*/ 	.byte	0x00, 0xf0, 0x41, 0x00


	//----- nvinfo : EIATTR_KPARAM_INFO
	.align		4
.L_756:
        /*0028*/ 	.byte	0x04, 0x17
        /*002a*/ 	.short	(.L_758 - .L_757)
.L_757:
        /*002c*/ 	.word	0x00000000
        /*0030*/ 	.short	0x0004
        /*0032*/ 	.short	0x001c
        /*0034*/ 	.byte	0x00, 0xf0, 0x05, 0x00


	//----- nvinfo : EIATTR_KPARAM_INFO
	.align		4
.L_758:
        /*0038*/ 	.byte	0x04, 0x17
        /*003a*/ 	.short	(.L_760 - .L_759)
.L_759:
        /*003c*/ 	.word	0x00000000
        /*0040*/ 	.short	0x0003
        /*0042*/ 	.short	0x0018
        /*0044*/ 	.byte	0x00, 0xf0, 0x11, 0x00


	//----- nvinfo : EIATTR_KPARAM_INFO
	.align		4
.L_760:
        /*0048*/ 	.byte	0x04, 0x17
        /*004a*/ 	.short	(.L_762 - .L_761)
.L_761:
        /*004c*/ 	.word	0x00000000
        /*0050*/ 	.short	0x0002
        /*0052*/ 	.short	0x0010
        /*0054*/ 	.byte	0x00, 0xf0, 0x21, 0x00


	//----- nvinfo : EIATTR_KPARAM_INFO
	.align		4
.L_762:
        /*0058*/ 	.byte	0x04, 0x17
        /*005a*/ 	.short	(.L_764 - .L_763)
.L_763:
        /*005c*/ 	.word	0x00000000
        /*0060*/ 	.short	0x0001
        /*0062*/ 	.short	0x0008
        /*0064*/ 	.byte	0x00, 0xf5, 0x21, 0x00


	//----- nvinfo : EIATTR_KPARAM_INFO
	.align		4
.L_764:
        /*0068*/ 	.byte	0x04, 0x17
        /*006a*/ 	.short	(.L_766 - .L_765)
.L_765:
        /*006c*/ 	.word	0x00000000
        /*0070*/ 	.short	0x0000
        /*0072*/ 	.short	0x0000
        /*0074*/ 	.byte	0x00, 0xf5, 0x21, 0x00


	//----- nvinfo : EIATTR_SPARSE_MMA_MASK
	.align		4
.L_766:
        /*0078*/ 	.byte	0x03, 0x50
        /*007a*/ 	.short	0x0000


	//----- nvinfo : EIATTR_MAXREG_COUNT
	.align		4
        /*007c*/ 	.byte	0x03, 0x1b
        /*007e*/ 	.short	0x00a8


	//----- nvinfo : EIATTR_NUM_BARRIERS
	.align		4
        /*0080*/ 	.byte	0x02, 0x4c
        /*0082*/ 	.byte	0x01
	.zero		1


	//----- nvinfo : EIATTR_MERCURY_ISA_VERSION
	.align		4
        /*0084*/ 	.byte	0x03, 0x5f
        /*0086*/ 	.short	0x0101


	//----- nvinfo : EIATTR_UNUSED_LOAD_BYTE_OFFSET
	.align		4
        /*0088*/ 	.byte	0x04, 0x44
        /*008a*/ 	.short	(.L_768 - .L_767)


	//   ....[0]....
.L_767:
        /*008c*/ 	.word	0x000029f0
        /*0090*/ 	.word	0x00000fff


	//----- nvinfo : EIATTR_COOP_GROUP_MASK_REGIDS
	.align		4
.L_768:
        /*0094*/ 	.byte	0x04, 0x29
        /*0096*/ 	.short	(.L_770 - .L_769)


	//   ....[0]....
.L_769:
        /*0098*/ 	.word	0xffffffff


	//   ....[1]....
        /*009c*/ 	.word	0xffffffff


	//   ....[2]....
        /*00a0*/ 	.word	0xffffffff


	//   ....[3]....
        /*00a4*/ 	.word	0xffffffff


	//   ....[4]....
        /*00a8*/ 	.word	0xffffffff


	//   ....[5]....
        /*00ac*/ 	.word	0xffffffff


	//   ....[6]....
        /*00b0*/ 	.word	0xffffffff


	//   ....[7]....
        /*00b4*/ 	.word	0xffffffff


	//   ....[8]....
        /*00b8*/ 	.word	0xffffffff


	//   ....[9]....
        /*00bc*/ 	.word	0xffffffff


	//   ....[10]....
        /*00c0*/ 	.word	0xffffffff


	//   ....[11]....
        /*00c4*/ 	.word	0xffffffff


	//   ....[12]....
        /*00c8*/ 	.word	0xffffffff


	//   ....[13]....
        /*00cc*/ 	.word	0xffffffff


	//   ....[14]....
        /*00d0*/ 	.word	0xffffffff


	//   ....[15]....
        /*00d4*/ 	.word	0xffffffff


	//   ....[16]....
        /*00d8*/ 	.word	0xffffffff


	//   ....[17]....
        /*00dc*/ 	.word	0xffffffff


	//   ....[18]....
        /*00e0*/ 	.word	0xffffffff


	//   ....[19]....
        /*00e4*/ 	.word	0xffffffff


	//   ....[20]....
        /*00e8*/ 	.word	0xffffffff


	//   ....[21]....
        /*00ec*/ 	.word	0xffffffff


	//   ....[22]....
        /*00f0*/ 	.word	0xffffffff


	//   ....[23]....
        /*00f4*/ 	.word	0xffffffff


	//   ....[24]....
        /*00f8*/ 	.word	0xffffffff


	//   ....[25]....
        /*00fc*/ 	.word	0xffffffff


	//   ....[26]....
        /*0100*/ 	.word	0xffffffff


	//   ....[27]....
        /*0104*/ 	.word	0xffffffff


	//   ....[28]....
        /*0108*/ 	.word	0xffffffff


	//   ....[29]....
        /*010c*/ 	.word	0xffffffff


	//   ....[30]....
        /*0110*/ 	.word	0xffffffff


	//   ....[31]....
        /*0114*/ 	.word	0xffffffff


	//   ....[32]....
        /*0118*/ 	.word	0xffffffff


	//   ....[33]....
        /*011c*/ 	.word	0xffffffff


	//   ....[34]....
        /*0120*/ 	.word	0xffffffff


	//   ....[35]....
        /*0124*/ 	.word	0xffffffff


	//   ....[36]....
        /*0128*/ 	.word	0xffffffff


	//   ....[37]....
        /*012c*/ 	.word	0xffffffff


	//   ....[38]....
        /*0130*/ 	.word	0xffffffff


	//   ....[39]....
        /*0134*/ 	.word	0xffffffff


	//   ....[40]....
        /*0138*/ 	.word	0xffffffff


	//   ....[41]....
        /*013c*/ 	.word	0xffffffff


	//   ....[42]....
        /*0140*/ 	.word	0xffffffff


	//   ....[43]....
        /*0144*/ 	.word	0xffffffff


	//   ....[44]....
        /*0148*/ 	.word	0xffffffff


	//   ....[45]....
        /*014c*/ 	.word	0xffffffff


	//   ....[46]....
        /*0150*/ 	.word	0xffffffff


	//   ....[47]....
        /*0154*/ 	.word	0xffffffff


	//   ....[48]....
        /*0158*/ 	.word	0xffffffff


	//   ....[49]....
        /*015c*/ 	.word	0xffffffff


	//   ....[50]....
        /*0160*/ 	.word	0xffffffff


	//   ....[51]....
        /*0164*/ 	.word	0xffffffff


	//   ....[52]....
        /*0168*/ 	.word	0xffffffff


	//   ....[53]....
        /*016c*/ 	.word	0xffffffff


	//   ....[54]....
        /*0170*/ 	.word	0xffffffff


	//   ....[55]....
        /*0174*/ 	.word	0xffffffff


	//   ....[56]....
        /*0178*/ 	.word	0xffffffff


	//   ....[57]....
        /*017c*/ 	.word	0xffffffff


	//   ....[58]....
        /*0180*/ 	.word	0xffffffff


	//   ....[59]....
        /*0184*/ 	.word	0xffffffff


	//   ....[60]....
        /*0188*/ 	.word	0x05000013


	//   ....[61]....
        /*018c*/ 	.word	0x05000013


	//   ....[62]....
        /*0190*/ 	.word	0x05000013


	//   ....[63]....
        /*0194*/ 	.word	0x05000013


	//   ....[64]....
        /*0198*/ 	.word	0x05000013


	//   ....[65]....
        /*019c*/ 	.word	0x05000013


	//   ....[66]....
        /*01a0*/ 	.word	0x05000013


	//   ....[67]....
        /*01a4*/ 	.word	0x05000013


	//   ....[68]....
        /*01a8*/ 	.word	0x05000013


	//   ....[69]....
        /*01ac*/ 	.word	0x05000013


	//   ....[70]....
        /*01b0*/ 	.word	0x05000013


	//   ....[71]....
        /*01b4*/ 	.word	0x05000013


	//   ....[72]....
        /*01b8*/ 	.word	0x05000013


	//   ....[73]....
        /*01bc*/ 	.word	0x05000013


	//   ....[74]....
        /*01c0*/ 	.word	0x05000013


	//   ....[75]....
        /*01c4*/ 	.word	0x05000013


	//   ....[76]....
        /*01c8*/ 	.word	0x05000013


	//   ....[77]....
        /*01cc*/ 	.word	0x05000013


	//   ....[78]....
        /*01d0*/ 	.word	0x05000013


	//   ....[79]....
        /*01d4*/ 	.word	0x05000013


	//   ....[80]....
        /*01d8*/ 	.word	0x05000013


	//   ....[81]....
        /*01dc*/ 	.word	0x05000013


	//   ....[82]....
        /*01e0*/ 	.word	0x05000013


	//   ....[83]....
        /*01e4*/ 	.word	0x05000013


	//   ....[84]....
        /*01e8*/ 	.word	0x05000013


	//   ....[85]....
        /*01ec*/ 	.word	0x05000013


	//   ....[86]....
        /*01f0*/ 	.word	0x05000013


	//   ....[87]....
        /*01f4*/ 	.word	0x05000013


	//   ....[88]....
        /*01f8*/ 	.word	0x05000013


	//   ....[89]....
        /*01fc*/ 	.word	0x05000013


	//   ....[90]....
        /*0200*/ 	.word	0x05000013


	//   ....[91]....
        /*0204*/ 	.word	0x05000013


	//   ....[92]....
        /*0208*/ 	.word	0x05000013


	//   ....[93]....
        /*020c*/ 	.word	0x05000013


	//   ....[94]....
        /*0210*/ 	.word	0x05000013


	//   ....[95]....
        /*0214*/ 	.word	0x05000013


	//----- nvinfo : EIATTR_COOP_GROUP_INSTR_OFFSETS
	.align		4
.L_770:
        /*0218*/ 	.byte	0x04, 0x28
        /*021a*/ 	.short	(.L_772 - .L_771)


	//   ....[0]....
.L_771:
        /*021c*/ 	.word	0x00000510


	//   ....[1]....
        /*0220*/ 	.word	0x000006d0


	//   ....[2]....
        /*0224*/ 	.word	0x000006f0


	//   ....[3]....
        /*0228*/ 	.word	0x00000710


	//   ....[4]....
        /*022c*/ 	.word	0x00000730


	//   ....[5]....
        /*0230*/ 	.word	0x00000750


	//   ....[6]....
        /*0234*/ 	.word	0x00000b40


	//   ....[7]....
        /*0238*/ 	.word	0x00000b60


	//   ....[8]....
        /*023c*/ 	.word	0x00000b80


	//   ....[9]....
        /*0240*/ 	.word	0x00000ba0


	//   ....[10]....
        /*0244*/ 	.word	0x00000bc0


	//   ....[11]....
        /*0248*/ 	.word	0x00000f70


	//   ....[12]....
        /*024c*/ 	.word	0x00001140


	//   ....[13]....
        /*0250*/ 	.word	0x000011a0


	//   ....[14]....
        /*0254*/ 	.word	0x00001250


	//   ....[15]....
        /*0258*/ 	.word	0x000012a0


	//   ....[16]....
        /*025c*/ 	.word	0x000012f0


	//   ....[17]....
        /*0260*/ 	.word	0x00001340


	//   ....[18]....
        /*0264*/ 	.word	0x00001380


	//   ....[19]....
        /*0268*/ 	.word	0x00001390


	//   ....[20]....
        /*026c*/ 	.word	0x00001470


	//   ....[21]....
        /*0270*/ 	.word	0x00001640


	//   ....[22]....
        /*0274*/ 	.word	0x00001690


	//   ....[23]....
        /*0278*/ 	.word	0x000016f0


	//   ....[24]....
        /*027c*/ 	.word	0x00001750


	//   ....[25]....
        /*0280*/ 	.word	0x00001790


	//   ....[26]....
        /*0284*/ 	.word	0x000017d0


	//   ....[27]....
        /*0288*/ 	.word	0x00001810


	//   ....[28]....
        /*028c*/ 	.word	0x00001820


	//   ....[29]....
        /*0290*/ 	.word	0x00001c30


	//   ....[30]....
        /*0294*/ 	.word	0x00002710


	//   ....[31]....
        /*0298*/ 	.word	0x000028d0


	//   ....[32]....
        /*029c*/ 	.word	0x000028f0


	//   ....[33]....
        /*02a0*/ 	.word	0x00002910


	//   ....[34]....
        /*02a4*/ 	.word	0x00002930


	//   ....[35]....
        /*02a8*/ 	.word	0x00002950


	//   ....[36]....
        /*02ac*/ 	.word	0x00002ce0


	//   ....[37]....
        /*02b0*/ 	.word	0x00002d00


	//   ....[38]....
        /*02b4*/ 	.word	0x00002d20


	//   ....[39]....
        /*02b8*/ 	.word	0x00002d40


	//   ....[40]....
        /*02bc*/ 	.word	0x00002d60


	//   ....[41]....
        /*02c0*/ 	.word	0x00003120


	//   ....[42]....
        /*02c4*/ 	.word	0x000032f0


	//   ....[43]....
        /*02c8*/ 	.word	0x00003350


	//   ....[44]....
        /*02cc*/ 	.word	0x000033c0


	//   ....[45]....
        /*02d0*/ 	.word	0x00003430


	//   ....[46]....
        /*02d4*/ 	.word	0x00003480


	//   ....[47]....
        /*02d8*/ 	.word	0x000034d0


	//   ....[48]....
        /*02dc*/ 	.word	0x00003530


	//   ....[49]....
        /*02e0*/ 	.word	0x00003540


	//   ....[50]....
        /*02e4*/ 	.word	0x00003620


	//   ....[51]....
        /*02e8*/ 	.word	0x000037f0


	//   ....[52]....
        /*02ec*/ 	.word	0x00003840


	//   ....[53]....
        /*02f0*/ 	.word	0x000038b0


	//   ....[54]....
        /*02f4*/ 	.word	0x00003910


	//   ....[55]....
        /*02f8*/ 	.word	0x00003960


	//   ....[56]....
        /*02fc*/ 	.word	0x000039c0


	//   ....[57]....
        /*0300*/ 	.word	0x00003a00


	//   ....[58]....
        /*0304*/ 	.word	0x00003a10


	//   ....[59]....
        /*0308*/ 	.word	0x00003e90


	//   ....[60]....
        /*030c*/ 	.word	0x000044a0


	//   ....[61]....
        /*0310*/ 	.word	0x00004520


	//   ....[62]....
        /*0314*/ 	.word	0x000045b0


	//   ....[63]....
        /*0318*/ 	.word	0x000046b0


	//   ....[64]....
        /*031c*/ 	.word	0x00004750


	//   ....[65]....
        /*0320*/ 	.word	0x000047e0


	//   ....[66]....
        /*0324*/ 	.word	0x00004860


	//   ....[67]....
        /*0328*/ 	.word	0x000048e0


	//   ....[68]....
        /*032c*/ 	.word	0x00004910


	//   ....[69]....
        /*0330*/ 	.word	0x000049b0


	//   ....[70]....
        /*0334*/ 	.word	0x00004a30


	//   ....[71]....
        /*0338*/ 	.word	0x00004ab0


	//   ....[72]....
        /*033c*/ 	.word	0x00004b70


	//   ....[73]....
        /*0340*/ 	.word	0x00004c00


	//   ....[74]....
        /*0344*/ 	.word	0x00004c80


	//   ....[75]....
        /*0348*/ 	.word	0x00004d00


	//   ....[76]....
        /*034c*/ 	.word	0x00004d80


	//   ....[77]....
        /*0350*/ 	.word	0x00004db0


	//   ....[78]....
        /*0354*/ 	.word	0x00004e50


	//   ....[79]....
        /*0358*/ 	.word	0x00004ed0


	//   ....[80]....
        /*035c*/ 	.word	0x00004f60


	//   ....[81]....
        /*0360*/ 	.word	0x00005030


	//   ....[82]....
        /*0364*/ 	.word	0x000050d0


	//   ....[83]....
        /*0368*/ 	.word	0x00005160


	//   ....[84]....
        /*036c*/ 	.word	0x000051e0


	//   ....[85]....
        /*0370*/ 	.word	0x00005280


	//   ....[86]....
        /*0374*/ 	.word	0x000052b0


	//   ....[87]....
        /*0378*/ 	.word	0x00005370


	//   ....[88]....
        /*037c*/ 	.word	0x000053f0


	//   ....[89]....
        /*0380*/ 	.word	0x00005470


	//   ....[90]....
        /*0384*/ 	.word	0x00005530


	//   ....[91]....
        /*0388*/ 	.word	0x000055d0


	//   ....[92]....
        /*038c*/ 	.word	0x00005660


	//   ....[93]....
        /*0390*/ 	.word	0x000056f0


	//   ....[94]....
        /*0394*/ 	.word	0x00005760


	//   ....[95]....
        /*0398*/ 	.word	0x000057e0


	//----- nvinfo : EIATTR_VRC_CTA_INIT_COUNT
	.align		4
.L_772:
        /*039c*/ 	.byte	0x02, 0x4a
	.zero		1
	.zero		1


	//----- nvinfo : EIATTR_EXIT_INSTR_OFFSETS
	.align		4
        /*03a0*/ 	.byte	0x04, 0x1c
        /*03a2*/ 	.short	(.L_774 - .L_773)


	//   ....[0]....
.L_773:
        /*03a4*/ 	.word	0x00001f00


	//   ....[1]....
        /*03a8*/ 	.word	0x00001f20


	//   ....[2]....
        /*03ac*/ 	.word	0x00004430


	//   ....[3]....
        /*03b0*/ 	.word	0x00004450


	//----- nvinfo : EIATTR_MAX_THREADS
	.align		4
.L_774:
        /*03b4*/ 	.byte	0x04, 0x05
        /*03b6*/ 	.short	(.L_776 - .L_775)
.L_775:
        /*03b8*/ 	.word	0x00000180
        /*03bc*/ 	.word	0x00000001
        /*03c0*/ 	.word	0x00000001


	//----- nvinfo : EIATTR_CRS_STACK_SIZE
	.align		4
.L_776:
        /*03c4*/ 	.byte	0x04, 0x1e
        /*03c6*/ 	.short	(.L_778 - .L_777)
.L_777:
        /*03c8*/ 	.word	0x00000000


	//----- nvinfo : EIATTR_CBANK_PARAM_SIZE
	.align		4
.L_778:
        /*03cc*/ 	.byte	0x03, 0x19
        /*03ce*/ 	.short	0x0034


	//----- nvinfo : EIATTR_PARAM_CBANK
	.align		4
        /*03d0*/ 	.byte	0x04, 0x0a
        /*03d2*/ 	.short	(.L_780 - .L_779)
	.align		4
.L_779:
        /*03d4*/ 	.word	index@(.nv.constant0._ZN3cub18CUB_300001_SM_10006detail4scan16DeviceScanKernelINS2_10policy_hubIiiijN4cuda3std3__44plusIvEEE10Policy1000EPKiPiNS0_13ScanTileStateIiLb1EEES9_NS1_10InputValueIiSE_EEjiLb0EiEEvT0_T1_T2_iT3_T4_T5_)
        /*03d8*/ 	.short	0x0380
        /*03da*/ 	.short	0x0034


	//----- nvinfo : EIATTR_SW_WAR
	.align		4
.L_780:
        /*03dc*/ 	.byte	0x04, 0x36
        /*03de*/ 	.short	(.L_782 - .L_781)
.L_781:
        /*03e0*/ 	.word	0x00000008
.L_782:


//--------------------- .nv.info._ZN3cub18CUB_300001_SM_10006detail4scan20DeviceScanInitKernelINS0_13ScanTileStateIiLb1EEEEEvT_i --------------------------
	.section	.nv.info._ZN3cub18CUB_300001_SM_10006detail4scan20DeviceScanInitKernelINS0_13ScanTileStateIiLb1EEEEEvT_i,"",@"SHT_CUDA_INFO"
	.sectionflags	@""
	.align	4


	//----- nvinfo : EIATTR_CUDA_API_VERSION
	.align		4
        /*0000*/ 	.byte	0x04, 0x37
        /*0002*/ 	.short	(.L_784 - .L_783)
.L_783:
        /*0004*/ 	.word	0x00000082


	//----- nvinfo : EIATTR_KPARAM_INFO
	.align		4
.L_784:
        /*0008*/ 	.byte	0x04, 0x17
        /*000a*/ 	.short	(.L_786 - .L_785)
.L_785:
        /*000c*/ 	.word	0x00000000
        /*0010*/ 	.short	0x0001
        /*0012*/ 	.short	0x0008
        /*0014*/ 	.byte	0x00, 0xf0, 0x11, 0x00


	//----- nvinfo : EIATTR_KPARAM_INFO
	.align		4
.L_786:
        /*0018*/ 	.byte	0x04, 0x17
        /*001a*/ 	.short	(.L_788 - .L_787)
.L_787:
        /*001c*/ 	.word	0x00000000
        /*0020*/ 	.short	0x0000
        /*0022*/ 	.short	0x0000
        /*0024*/ 	.byte	0x00, 0xf0, 0x21, 0x00


	//----- nvinfo : EIATTR_SPARSE_MMA_MASK
	.align		4
.L_788:
        /*0028*/ 	.byte	0x03, 0x50
        /*002a*/ 	.short	0x0000


	//----- nvinfo : EIATTR_MAXREG_COUNT
	.align		4
        /*002c*/ 	.byte	0x03, 0x1b
        /*002e*/ 	.short	0x00ff


	//----- nvinfo : EIATTR_MERCURY_ISA_VERSION
	.align		4
        /*0030*/ 	.byte	0x03, 0x5f
        /*0032*/ 	.short	0x0101


	//----- nvinfo : EIATTR_VRC_CTA_INIT_COUNT
	.align		4
        /*0034*/ 	.byte	0x02, 0x4a
	.zero		1
	.zero		1


	//----- nvinfo : EIATTR_EXIT_INSTR_OFFSETS
	.align		4
        /*0038*/ 	.byte	0x04, 0x1c
        /*003a*/ 	.short	(.L_790 - .L_789)


	//   ....[0]....
.L_789:
        /*003c*/ 	.word	0x000000f0


	//   ....[1]....
        /*0040*/ 	.word	0x00000130


	//----- nvinfo : EIATTR_CBANK_PARAM_SIZE
	.align		4
.L_790:
        /*0044*/ 	.byte	0x03, 0x19
        /*0046*/ 	.short	0x000c


	//----- nvinfo : EIATTR_PARAM_CBANK
	.align		4
        /*0048*/ 	.byte	0x04, 0x0a
        /*004a*/ 	.short	(.L_792 - .L_791)
	.align		4
.L_791:
        /*004c*/ 	.word	index@(.nv.constant0._ZN3cub18CUB_300001_SM_10006detail4scan20DeviceScanInitKernelINS0_13ScanTileStateIiLb1EEEEEvT_i)
        /*0050*/ 	.short	0x0380
        /*0052*/ 	.short	0x000c


	//----- nvinfo : EIATTR_SW_WAR
	.align		4
.L_792:
        /*0054*/ 	.byte	0x04, 0x36
        /*0056*/ 	.short	(.L_794 - .L_793)
.L_793:
        /*0058*/ 	.word	0x00000008
.L_794:


//--------------------- .nv.info._ZN3cub18CUB_300001_SM_10006detail11EmptyKernelIvEEvv --------------------------
	.section	.nv.info._ZN3cub18CUB_300001_SM_10006detail11EmptyKernelIvEEvv,"",@"SHT_CUDA_INFO"
	.sectionflags	@""
	.align	4


	//----- nvinfo : EIATTR_CUDA_API_VERSION
	.align		4
        /*0000*/ 	.byte	0x04, 0x37
        /*0002*/ 	.short	(.L_796 - .L_795)
.L_795:
        /*0004*/ 	.word	0x00000082


	//----- nvinfo : EIATTR_SPARSE_MMA_MASK
	.align		4
.L_796:
        /*0008*/ 	.byte	0x03, 0x50
        /*000a*/ 	.short	0x0000


	//----- nvinfo : EIATTR_MAXREG_COUNT
	.align		4
        /*000c*/ 	.byte	0x03, 0x1b
        /*000e*/ 	.short	0x00ff


	//----- nvinfo : EIATTR_MERCURY_ISA_VERSION
	.align		4
        /*0010*/ 	.byte	0x03, 0x5f
        /*0012*/ 	.short	0x0101


	//----- nvinfo : EIATTR_VRC_CTA_INIT_COUNT
	.align		4
        /*0014*/ 	.byte	0x02, 0x4a
	.zero		1
	.zero		1


	//----- nvinfo : EIATTR_EXIT_INSTR_OFFSETS
	.align		4
        /*0018*/ 	.byte	0x04, 0x1c
        /*001a*/ 	.short	(.L_798 - .L_797)


	//   ....[0]....
.L_797:
        /*001c*/ 	.word	0x00000010


	//----- nvinfo : EIATTR_SW_WAR
	.align		4
.L_798:
        /*0020*/ 	.byte	0x04, 0x36
        /*0022*/ 	.short	(.L_800 - .L_799)
.L_799:
        /*0024*/ 	.word	0x00000008
.L_800:


//--------------------- .nv.info.coo_compact_f64  --------------------------
	.section	.nv.info.coo_compact_f64,"",@"SHT_CUDA_INFO"
	.sectionflags	@""
	.align	4


	//----- nvinfo : EIATTR_CUDA_API_VERSION
	.align		4
        /*0000*/ 	.byte	0x04, 0x37
        /*0002*/ 	.short	(.L_802 - .L_801)
.L_801:
        /*0004*/ 	.word	0x00000082


	//----- nvinfo : EIATTR_KPARAM_INFO
	.align		4
.L_802:
        /*0008*/ 	.byte	0x04, 0x17
        /*000a*/ 	.short	(.L_804 - .L_803)
.L_803:
        /*000c*/ 	.word	0x00000000
        /*0010*/ 	.short	0x0006
        /*0012*/ 	.short	0x0030
        /*0014*/ 	.byte	0x00, 0xf0, 0x11, 0x00


	//----- nvinfo : EIATTR_KPARAM_INFO
	.align		4
.L_804:
        /*0018*/ 	.byte	0x04, 0x17
        /*001a*/ 	.short	(.L_806 - .L_805)
.L_805:
        /*001c*/ 	.word	0x00000000
        /*0020*/ 	.short	0x0005
        /*0022*/ 	.short	0x0028
        /*0024*/ 	.byte	0x00, 0xf5, 0x21, 0x00


	//----- nvinfo : EIATTR_KPARAM_INFO
	.align		4
.L_806:
        /*0028*/ 	.byte	0x04, 0x17
        /*002a*/ 	.short	(.L_808 - .L_807)
.L_807:
        /*002c*/ 	.word	0x00000000
        /*0030*/ 	.short	0x0004
        /*0032*/ 	.short	0x0020
        /*0034*/ 	.byte	0x00, 0xf5, 0x21, 0x00


	//----- nvinfo : EIATTR_KPARAM_INFO
	.align		4
.L_808:
        /*0038*/ 	.byte	0x04, 0x17
        /*003a*/ 	.short	(.L_810 - .L_809)
.L_809:
        /*003c*/ 	.word	0x00000000
        /*0040*/ 	.short	0x0003
        /*0042*/ 	.short	0x0018
        /*0044*/ 	.byte	0x00, 0xf5, 0x21, 0x00


	//----- nvinfo : EIATTR_KPARAM_INFO
	.align		4
.L_810:
        /*0048*/ 	.byte	0x04, 0x17
        /*004a*/ 	.short	(.L_812 - .L_811)
.L_811:
        /*004c*/ 	.word	0x00000000
        /*0050*/ 	.short	0x0002
        /*0052*/ 	.short	0x0010
        /*0054*/ 	.byte	0x00, 0xf5, 0x21, 0x00


	//----- nvinfo : EIATTR_KPARAM_INFO
	.align		4
.L_812:
        /*0058*/ 	.byte	0x04, 0x17
        /*005a*/ 	.short	(.L_814 - .L_813)
.L_813:
        /*005c*/ 	.word	0x00000000
        /*0060*/ 	.short	0x0001
        /*0062*/ 	.short	0x0008
        /*0064*/ 	.byte	0x00, 0xf5, 0x21, 0x00


	//----- nvinfo : EIATTR_KPARAM_INFO
	.align		4
.L_814:
        /*0068*/ 	.byte	0x04, 0x17
        /*006a*/ 	.short	(.L_816 - .L_815)
.L_815:
        /*006c*/ 	.word	0x00000000
        /*0070*/ 	.short	0x0000
        /*0072*/ 	.short	0x0000
        /*0074*/ 	.byte	0x00, 0xf5, 0x21, 0x00


	//----- nvinfo : EIATTR_SPARSE_MMA_MASK
	.align		4
.L_816:
        /*0078*/ 	.byte	0x03, 0x50
        /*007a*/ 	.short	0x0000


	//----- nvinfo : EIATTR_MAXREG_COUNT
	.align		4
        /*007c*/ 	.byte	0x03, 0x1b
        /*007e*/ 	.short	0x00ff


	//----- nvinfo : EIATTR_MERCURY_ISA_VERSION
	.align		4
        /*0080*/ 	.byte	0x03, 0x5f
        /*0082*/ 	.short	0x0101


	//----- nvinfo : EIATTR_VRC_CTA_INIT_COUNT
	.align		4
        /*0084*/ 	.byte	0x02, 0x4a
	.zero		1
	.zero		1


	//----- nvinfo : EIATTR_EXIT_INSTR_OFFSETS
	.align		4
        /*0088*/ 	.byte	0x04, 0x1c
        /*008a*/ 	.short	(.L_818 - .L_817)


	//   ....[0]....
.L_817:
        /*008c*/ 	.word	0x00000070


	//   ....[1]....
        /*0090*/ 	.word	0x000000d0


	//   ....[2]....
        /*0094*/ 	.word	0x000001d0


	//----- nvinfo : EIATTR_CBANK_PARAM_SIZE
	.align		4
.L_818:
        /*0098*/ 	.byte	0x03, 0x19
        /*009a*/ 	.short	0x0034


	//----- nvinfo : EIATTR_PARAM_CBANK
	.align		4
        /*009c*/ 	.byte	0x04, 0x0a
        /*009e*/ 	.short	(.L_820 - .L_819)
	.align		4
.L_819:
        /*00a0*/ 	.word	index@(.nv.constant0.coo_compact_f64)
        /*00a4*/ 	.short	0x0380
        /*00a6*/ 	.short	0x0034


	//----- nvinfo : EIATTR_SW_WAR
	.align		4
.L_820:
        /*00a8*/ 	.byte	0x04, 0x36
        /*00aa*/ 	.short	(.L_822 - .L_821)
.L_821:
        /*00ac*/ 	.word	0x00000008
.L_822:


//--------------------- .nv.info.coo_compact_f32  --------------------------
	.section	.nv.info.coo_compact_f32,"",@"SHT_CUDA_INFO"
	.sectionflags	@""
	.align	4


	//----- nvinfo : EIATTR_CUDA_API_VERSION
	.align		4
        /*0000*/ 	.byte	0x04, 0x37
        /*0002*/ 	.short	(.L_824 - .L_823)
.L_823:
        /*0004*/ 	.word	0x00000082


	//----- nvinfo : EIATTR_KPARAM_INFO
	.align		4
.L_824:
        /*0008*/ 	.byte	0x04, 0x17
        /*000a*/ 	.short	(.L_826 - .L_825)
.L_825:
        /*000c*/ 	.word	0x00000000
        /*0010*/ 	.short	0x0006
        /*0012*/ 	.short	0x0030
        /*0014*/ 	.byte	0x00, 0xf0, 0x11, 0x00


	//----- nvinfo : EIATTR_KPARAM_INFO
	.align		4
.L_826:
        /*0018*/ 	.byte	0x04, 0x17
        /*001a*/ 	.short	(.L_828 - .L_827)
.L_827:
        /*001c*/ 	.word	0x00000000
        /*0020*/ 	.short	0x0005
        /*0022*/ 	.short	0x0028
        /*0024*/ 	.byte	0x00, 0xf5, 0x21, 0x00


	//----- nvinfo : EIATTR_KPARAM_INFO
	.align		4
.L_828:
        /*0028*/ 	.byte	0x04, 0x17
        /*002a*/ 	.short	(.L_830 - .L_829)
.L_829:
        /*002c*/ 	.word	0x00000000
        /*0030*/ 	.short	0x0004
        /*0032*/ 	.short	0x0020
        /*0034*/ 	.byte	0x00, 0xf5, 0x21, 0x00


	//----- nvinfo : EIATTR_KPARAM_INFO
	.align		4
.L_830:
        /*0038*/ 	.byte	0x04, 0x17
        /*003a*/ 	.short	(.L_832 - .L_831)
.L_831:
        /*003c*/ 	.word	0x00000000
        /*0040*/ 	.short	0x0003
        /*0042*/ 	.short	0x0018
        /*0044*/ 	.byte	0x00, 0xf5, 0x21, 0x00


	//----- nvinfo : EIATTR_KPARAM_INFO
	.align		4
.L_832:
        /*0048*/ 	.byte	0x04, 0x17
        /*004a*/ 	.short	(.L_834 - .L_833)
.L_833:
        /*004c*/ 	.word	0x00000000
        /*0050*/ 	.short	0x0002
        /*0052*/ 	.short	0x0010
        /*0054*/ 	.byte	0x00, 0xf5, 0x21, 0x00


	//----- nvinfo : EIATTR_KPARAM_INFO
	.align		4
.L_834:
        /*0058*/ 	.byte	0x04, 0x17
        /*005a*/ 	.short	(.L_836 - .L_835)
.L_835:
        /*005c*/ 	.word	0x00000000
        /*0060*/ 	.short	0x0001
        /*0062*/ 	.short	0x0008
        /*0064*/ 	.byte	0x00, 0xf5, 0x21, 0x00


	//----- nvinfo : EIATTR_KPARAM_INFO
	.align		4
.L_836:
        /*0068*/ 	.byte	0x04, 0x17
        /*006a*/ 	.short	(.L_838 - .L_837)
.L_837:
        /*006c*/ 	.word	0x00000000
        /*0070*/ 	.short	0x0000
        /*0072*/ 	.short	0x0000
        /*0074*/ 	.byte	0x00, 0xf5, 0x21, 0x00


	//----- nvinfo : EIATTR_SPARSE_MMA_MASK
	.align		4
.L_838:
        /*0078*/ 	.byte	0x03, 0x50
        /*007a*/ 	.short	0x0000


	//----- nvinfo : EIATTR_MAXREG_COUNT
	.align		4
        /*007c*/ 	.byte	0x03, 0x1b
        /*007e*/ 	.short	0x00ff


	//----- nvinfo : EIATTR_MERCURY_ISA_VERSION
	.align		4
        /*0080*/ 	.byte	0x03, 0x5f
        /*0082*/ 	.short	0x0101


	//----- nvinfo : EIATTR_VRC_CTA_INIT_COUNT
	.align		4
        /*0084*/ 	.byte	0x02, 0x4a
	.zero		1
	.zero		1


	//----- nvinfo : EIATTR_EXIT_INSTR_OFFSETS
	.align		4
        /*0088*/ 	.byte	0x04, 0x1c
        /*008a*/ 	.short	(.L_840 - .L_839)


	//   ....[0]....
.L_839:
        /*008c*/ 	.word	0x00000070


	//   ....[1]....
        /*0090*/ 	.word	0x000000d0


	//   ....[2]....
        /*0094*/ 	.word	0x000001d0


	//----- nvinfo : EIATTR_CBANK_PARAM_SIZE
	.align		4
.L_840:
        /*0098*/ 	.byte	0x03, 0x19
        /*009a*/ 	.short	0x0034


	//----- nvinfo : EIATTR_PARAM_CBANK
	.align		4
        /*009c*/ 	.byte	0x04, 0x0a
        /*009e*/ 	.short	(.L_842 - .L_841)
	.align		4
.L_841:
        /*00a0*/ 	.word	index@(.nv.constant0.coo_compact_f32)
        /*00a4*/ 	.short	0x0380
        /*00a6*/ 	.short	0x0034


	//----- nvinfo : EIATTR_SW_WAR
	.align		4
.L_842:
        /*00a8*/ 	.byte	0x04, 0x36
        /*00aa*/ 	.short	(.L_844 - .L_843)
.L_843:
        /*00ac*/ 	.word	0x00000008
.L_844:


//--------------------- .nv.info.coo_mark_nonzero_f64 --------------------------
	.section	.nv.info.coo_mark_nonzero_f64,"",@"SHT_CUDA_INFO"
	.sectionflags	@""
	.align	4


	//----- nvinfo : EIATTR_CUDA_API_VERSION
	.align		4
        /*0000*/ 	.byte	0x04, 0x37
        /*0002*/ 	.short	(.L_846 - .L_845)
.L_845:
        /*0004*/ 	.word	0x00000082


	//----- nvinfo : EIATTR_KPARAM_INFO
	.align		4
.L_846:
        /*0008*/ 	.byte	0x04, 0x17
        /*000a*/ 	.short	(.L_848 - .L_847)
.L_847:
        /*000c*/ 	.word	0x00000000
        /*0010*/ 	.short	0x0003
        /*0012*/ 	.short	0x0018
        /*0014*/ 	.byte	0x00, 0xf0, 0x11, 0x00


	//----- nvinfo : EIATTR_KPARAM_INFO
	.align		4
.L_848:
        /*0018*/ 	.byte	0x04, 0x17
        /*001a*/ 	.short	(.L_850 - .L_849)
.L_849:
        /*001c*/ 	.word	0x00000000
        /*0020*/ 	.short	0x0002
        /*0022*/ 	.short	0x0010
        /*0024*/ 	.byte	0x00, 0xf0, 0x21, 0x00


	//----- nvinfo : EIATTR_KPARAM_INFO
	.align		4
.L_850:
        /*0028*/ 	.byte	0x04, 0x17
        /*002a*/ 	.short	(.L_852 - .L_851)
.L_851:
        /*002c*/ 	.word	0x00000000
        /*0030*/ 	.short	0x0001
        /*0032*/ 	.short	0x0008
        /*0034*/ 	.byte	0x00, 0xf5, 0x21, 0x00


	//----- nvinfo : EIATTR_KPARAM_INFO
	.align		4
.L_852:
        /*0038*/ 	.byte	0x04, 0x17
        /*003a*/ 	.short	(.L_854 - .L_853)
.L_853:
        /*003c*/ 	.word	0x00000000
        /*0040*/ 	.short	0x0000
        /*0042*/ 	.short	0x0000
        /*0044*/ 	.byte	0x00, 0xf5, 0x21, 0x00


	//----- nvinfo : EIATTR_SPARSE_MMA_MASK
	.align		4
.L_854:
        /*0048*/ 	.byte	0x03, 0x50
        /*004a*/ 	.short	0x0000


	//----- nvinfo : EIATTR_MAXREG_COUNT
	.align		4
        /*004c*/ 	.byte	0x03, 0x1b
        /*004e*/ 	.short	0x00ff


	//----- nvinfo : EIATTR_MERCURY_ISA_VERSION
	.align		4
        /*0050*/ 	.byte	0x03, 0x5f
        /*0052*/ 	.short	0x0101


	//----- nvinfo : EIATTR_VRC_CTA_INIT_COUNT
	.align		4
        /*0054*/ 	.byte	0x02, 0x4a
	.zero		1
	.zero		1


	//----- nvinfo : EIATTR_EXIT_INSTR_OFFSETS
	.align		4
        /*0058*/ 	.byte	0x04, 0x1c
        /*005a*/ 	.short	(.L_856 - .L_855)


	//   ....[0]....
.L_855:
        /*005c*/ 	.word	0x00000070


	//   ....[1]....
        /*0060*/ 	.word	0x00000120


	//----- nvinfo : EIATTR_CBANK_PARAM_SIZE
	.align		4
.L_856:
        /*0064*/ 	.byte	0x03, 0x19
        /*0066*/ 	.short	0x001c


	//----- nvinfo : EIATTR_PARAM_CBANK
	.align		4
        /*0068*/ 	.byte	0x04, 0x0a
        /*006a*/ 	.short	(.L_858 - .L_857)
	.align		4
.L_857:
        /*006c*/ 	.word	index@(.nv.constant0.coo_mark_nonzero_f64)
        /*0070*/ 	.short	0x0380
        /*0072*/ 	.short	0x001c


	//----- nvinfo : EIATTR_SW_WAR
	.align		4
.L_858:
        /*0074*/ 	.byte	0x04, 0x36
        /*0076*/ 	.short	(.L_860 - .L_859)
.L_859:
        /*0078*/ 	.word	0x00000008
.L_860:


//--------------------- .nv.info.coo_mark_nonzero_f32 --------------------------
	.section	.nv.info.coo_mark_nonzero_f32,"",@"SHT_CUDA_INFO"
	.sectionflags	@""
	.align	4


	//----- nvinfo : EIATTR_CUDA_API_VERSION
	.align		4
        /*0000*/ 	.byte	0x04, 0x37
        /*0002*/ 	.short	(.L_862 - .L_861)
.L_861:
        /*0004*/ 	.word	0x00000082


	//----- nvinfo : EIATTR_KPARAM_INFO
	.align		4
.L_862:
        /*0008*/ 	.byte	0x04, 0x17
        /*000a*/ 	.short	(.L_864 - .L_863)
.L_863:
        /*000c*/ 	.word	0x00000000
        /*0010*/ 	.short	0x0003
        /*0012*/ 	.short	0x0014
        /*0014*/ 	.byte	0x00, 0xf0, 0x11, 0x00


	//----- nvinfo : EIATTR_KPARAM_INFO
	.align		4
.L_864:
        /*0018*/ 	.byte	0x04, 0x17
        /*001a*/ 	.short	(.L_866 - .L_865)
.L_865:
        /*001c*/ 	.word	0x00000000
        /*0020*/ 	.short	0x0002
        /*0022*/ 	.short	0x0010
        /*0024*/ 	.byte	0x00, 0xf0, 0x11, 0x00


	//----- nvinfo : EIATTR_KPARAM_INFO
	.align		4
.L_866:
        /*0028*/ 	.byte	0x04, 0x17
        /*002a*/ 	.short	(.L_868 - .L_867)
.L_867:
        /*002c*/ 	.word	0x00000000
        /*0030*/ 	.short	0x0001
        /*0032*/ 	.short	0x0008
        /*0034*/ 	.byte	0x00, 0xf5, 0x21, 0x00


	//----- nvinfo : EIATTR_KPARAM_INFO
	.align		4
.L_868:
        /*0038*/ 	.byte	0x04, 0x17
        /*003a*/ 	.short	(.L_870 - .L_869)
.L_869:
        /*003c*/ 	.word	0x00000000
        /*0040*/ 	.short	0x0000
        /*0042*/ 	.short	0x0000
        /*0044*/ 	.byte	0x00, 0xf5, 0x21, 0x00


	//----- nvinfo : EIATTR_SPARSE_MMA_MASK
	.align		4
.L_870:
        /*0048*/ 	.byte	0x03, 0x50
        /*004a*/ 	.short	0x0000


	//----- nvinfo : EIATTR_MAXREG_COUNT
	.align		4
        /*004c*/ 	.byte	0x03, 0x1b
        /*004e*/ 	.short	0x00ff


	//----- nvinfo : EIATTR_MERCURY_ISA_VERSION
	.align		4
        /*0050*/ 	.byte	0x03, 0x5f
        /*0052*/ 	.short	0x0101


	//----- nvinfo : EIATTR_VRC_CTA_INIT_COUNT
	.align		4
        /*0054*/ 	.byte	0x02, 0x4a
	.zero		1
	.zero		1


	//----- nvinfo : EIATTR_EXIT_INSTR_OFFSETS
	.align		4
        /*0058*/ 	.byte	0x04, 0x1c
        /*005a*/ 	.short	(.L_872 - .L_871)


	//   ....[0]....
.L_871:
        /*005c*/ 	.word	0x00000070


	//   ....[1]....
        /*0060*/ 	.word	0x00000120


	//----- nvinfo : EIATTR_CBANK_PARAM_SIZE
	.align		4
.L_872:
        /*0064*/ 	.byte	0x03, 0x19
        /*0066*/ 	.short	0x0018


	//----- nvinfo : EIATTR_PARAM_CBANK
	.align		4
        /*0068*/ 	.byte	0x04, 0x0a
        /*006a*/ 	.short	(.L_874 - .L_873)
	.align		4
.L_873:
        /*006c*/ 	.word	index@(.nv.constant0.coo_mark_nonzero_f32)
        /*0070*/ 	.short	0x0380
        /*0072*/ 	.short	0x0018


	//----- nvinfo : EIATTR_SW_WAR
	.align		4
.L_874:
        /*0074*/ 	.byte	0x04, 0x36
        /*0076*/ 	.short	(.L_876 - .L_875)
.L_875:
        /*0078*/ 	.word	0x00000008
.L_876:


//--------------------- .nv.info.coo_merge_duplicates_div_f64 --------------------------
	.section	.nv.info.coo_merge_duplicates_div_f64,"",@"SHT_CUDA_INFO"
	.sectionflags	@""
	.align	4


	//----- nvinfo : EIATTR_CUDA_API_VERSION
	.align		4
        /*0000*/ 	.byte	0x04, 0x37
        /*0002*/ 	.short	(.L_878 - .L_877)
.L_877:
        /*0004*/ 	.word	0x00000082


	//----- nvinfo : EIATTR_KPARAM_INFO
	.align		4
.L_878:
        /*0008*/ 	.byte	0x04, 0x17
        /*000a*/ 	.short	(.L_880 - .L_879)
.L_879:
        /*000c*/ 	.word	0x00000000
        /*0010*/ 	.short	0x0008
        /*0012*/ 	.short	0x0040
        /*0014*/ 	.byte	0x00, 0xf0, 0x11, 0x00


	//----- nvinfo : EIATTR_KPARAM_INFO
	.align		4
.L_880:
        /*0018*/ 	.byte	0x04, 0x17
        /*001a*/ 	.short	(.L_882 - .L_881)
.L_881:
        /*001c*/ 	.word	0x00000000
        /*0020*/ 	.short	0x0007
        /*0022*/ 	.short	0x0038
        /*0024*/ 	.byte	0x00, 0xf5, 0x21, 0x00


	//----- nvinfo : EIATTR_KPARAM_INFO
	.align		4
.L_882:
        /*0028*/ 	.byte	0x04, 0x17
        /*002a*/ 	.short	(.L_884 - .L_883)
.L_883:
        /*002c*/ 	.word	0x00000000
        /*0030*/ 	.short	0x0006
        /*0032*/ 	.short	0x0030
        /*0034*/ 	.byte	0x00, 0xf5, 0x21, 0x00


	//----- nvinfo : EIATTR_KPARAM_INFO
	.align		4
.L_884:
        /*0038*/ 	.byte	0x04, 0x17
        /*003a*/ 	.short	(.L_886 - .L_885)
.L_885:
        /*003c*/ 	.word	0x00000000
        /*0040*/ 	.short	0x0005
        /*0042*/ 	.short	0x0028
        /*0044*/ 	.byte	0x00, 0xf5, 0x21, 0x00


	//----- nvinfo : EIATTR_KPARAM_INFO
	.align		4
.L_886:
        /*0048*/ 	.byte	0x04, 0x17
        /*004a*/ 	.short	(.L_888 - .L_887)
.L_887:
        /*004c*/ 	.word	0x00000000
        /*0050*/ 	.short	0x0004
        /*0052*/ 	.short	0x0020
        /*0054*/ 	.byte	0x00, 0xf5, 0x21, 0x00


	//----- nvinfo : EIATTR_KPARAM_INFO
	.align		4
.L_888:
        /*0058*/ 	.byte	0x04, 0x17
        /*005a*/ 	.short	(.L_890 - .L_889)
.L_889:
        /*005c*/ 	.word	0x00000000
        /*0060*/ 	.short	0x0003
        /*0062*/ 	.short	0x0018
        /*0064*/ 	.byte	0x00, 0xf5, 0x21, 0x00


	//----- nvinfo : EIATTR_KPARAM_INFO
	.align		4
.L_890:
        /*0068*/ 	.byte	0x04, 0x17
        /*006a*/ 	.short	(.L_892 - .L_891)
.L_891:
        /*006c*/ 	.word	0x00000000
        /*0070*/ 	.short	0x0002
        /*0072*/ 	.short	0x0010
        /*0074*/ 	.byte	0x00, 0xf5, 0x21, 0x00


	//----- nvinfo : EIATTR_KPARAM_INFO
	.align		4
.L_892:
        /*0078*/ 	.byte	0x04, 0x17
        /*007a*/ 	.short	(.L_894 - .L_893)
.L_893:
        /*007c*/ 	.word	0x00000000
        /*0080*/ 	.short	0x0001
        /*0082*/ 	.short	0x0008
        /*0084*/ 	.byte	0x00, 0xf5, 0x21, 0x00


	//----- nvinfo : EIATTR_KPARAM_INFO
	.align		4
.L_894:
        /*0088*/ 	.byte	0x04, 0x17
        /*008a*/ 	.short	(.L_896 - .L_895)
.L_895:
        /*008c*/ 	.word	0x00000000
        /*0090*/ 	.short	0x0000
        /*0092*/ 	.short	0x0000
        /*0094*/ 	.byte	0x00, 0xf5, 0x21, 0x00


	//----- nvinfo : EIATTR_SPARSE_MMA_MASK
	.align		4
.L_896:
        /*0098*/ 	.byte	0x03, 0x50
        /*009a*/ 	.short	0x0000


	//----- nvinfo : EIATTR_MAXREG_COUNT
	.align		4
        /*009c*/ 	.byte	0x03, 0x1b
        /*009e*/ 	.short	0x00ff


	//----- nvinfo : EIATTR_MERCURY_ISA_VERSION
	.align		4
        /*00a0*/ 	.byte	0x03, 0x5f
        /*00a2*/ 	.short	0x0101


	//----- nvinfo : EIATTR_VRC_CTA_INIT_COUNT
	.align		4
        /*00a4*/ 	.byte	0x02, 0x4a
	.zero		1
	.zero		1


	//----- nvinfo : EIATTR_EXIT_INSTR_OFFSETS
	.align		4
        /*00a8*/ 	.byte	0x04, 0x1c
        /*00aa*/ 	.short	(.L_898 - .L_897)


	//   ....[0]....
.L_897:
        /*00ac*/ 	.word	0x00000080


	//   ....[1]....
        /*00b0*/ 	.word	0x00000100


	//   ....[2]....
        /*00b4*/ 	.word	0x00000190


	//   ....[3]....
        /*00b8*/ 	.word	0x00000290


	//   ....[4]....
        /*00bc*/ 	.word	0x000004b0


	//----- nvinfo : EIATTR_CRS_STACK_SIZE
	.align		4
.L_898:
        /*00c0*/ 	.byte	0x04, 0x1e
        /*00c2*/ 	.short	(.L_900 - .L_899)
.L_899:
        /*00c4*/ 	.word	0x00000000


	//----- nvinfo : EIATTR_CBANK_PARAM_SIZE
	.align		4
.L_900:
        /*00c8*/ 	.byte	0x03, 0x19
        /*00ca*/ 	.short	0x0044


	//----- nvinfo : EIATTR_PARAM_CBANK
	.align		4
        /*00cc*/ 	.byte	0x04, 0x0a
        /*00ce*/ 	.short	(.L_902 - .L_901)
	.align		4
.L_901:
        /*00d0*/ 	.word	index@(.nv.constant0.coo_merge_duplicates_div_f64)
        /*00d4*/ 	.short	0x0380
        /*00d6*/ 	.short	0x0044


	//----- nvinfo : EIATTR_SW_WAR
	.align		4
.L_902:
        /*00d8*/ 	.byte	0x04, 0x36
        /*00da*/ 	.short	(.L_904 - .L_903)
.L_903:
        /*00dc*/ 	.word	0x00000008
.L_904:


//--------------------- .nv.info.coo_merge_duplicates_div_f32 --------------------------
	.section	.nv.info.coo_merge_duplicates_div_f32,"",@"SHT_CUDA_INFO"
	.sectionflags	@""
	.align	4


	//----- nvinfo : EIATTR_CUDA_API_VERSION
	.align		4
        /*0000*/ 	.byte	0x04, 0x37
        /*0002*/ 	.short	(.L_906 - .L_905)
.L_905:
        /*0004*/ 	.word	0x00000082


	//----- nvinfo : EIATTR_KPARAM_INFO
	.align		4
.L_906:
        /*0008*/ 	.byte	0x04, 0x17
        /*000a*/ 	.short	(.L_908 - .L_907)
.L_907:
        /*000c*/ 	.word	0x00000000
        /*0010*/ 	.short	0x0008
        /*0012*/ 	.short	0x0040
        /*0014*/ 	.byte	0x00, 0xf0, 0x11, 0x00


	//----- nvinfo : EIATTR_KPARAM_INFO
	.align		4
.L_908:
        /*0018*/ 	.byte	0x04, 0x17
        /*001a*/ 	.short	(.L_910 - .L_909)
.L_909:
        /*001c*/ 	.word	0x00000000
        /*0020*/ 	.short	0x0007
        /*0022*/ 	.short	0x0038
        /*0024*/ 	.byte	0x00, 0xf5, 0x21, 0x00


	//----- nvinfo : EIATTR_KPARAM_INFO
	.align		4
.L_910:
        /*0028*/ 	.byte	0x04, 0x17
        /*002a*/ 	.short	(.L_912 - .L_911)
.L_911:
        /*002c*/ 	.word	0x00000000
        /*0030*/ 	.short	0x0006
        /*0032*/ 	.short	0x0030
        /*0034*/ 	.byte	0x00, 0xf5, 0x21, 0x00


	//----- nvinfo : EIATTR_KPARAM_INFO
	.align		4
.L_912:
        /*0038*/ 	.byte	0x04, 0x17
        /*003a*/ 	.short	(.L_914 - .L_913)
.L_913:
        /*003c*/ 	.word	0x00000000
        /*0040*/ 	.short	0x0005
        /*0042*/ 	.short	0x0028
        /*0044*/ 	.byte	0x00, 0xf5, 0x21, 0x00


	//----- nvinfo : EIATTR_KPARAM_INFO
	.align		4
.L_914:
        /*0048*/ 	.byte	0x04, 0x17
        /*004a*/ 	.short	(.L_916 - .L_915)
.L_915:
        /*004c*/ 	.word	0x00000000
        /*0050*/ 	.short	0x0004
        /*0052*/ 	.short	0x0020
        /*0054*/ 	.byte	0x00, 0xf5, 0x21, 0x00


	//----- nvinfo : EIATTR_KPARAM_INFO
	.align		4
.L_916:
        /*0058*/ 	.byte	0x04, 0x17
        /*005a*/ 	.short	(.L_918 - .L_917)
.L_917:
        /*005c*/ 	.word	0x00000000
        /*0060*/ 	.short	0x0003
        /*0062*/ 	.short	0x0018
        /*0064*/ 	.byte	0x00, 0xf5, 0x21, 0x00


	//----- nvinfo : EIATTR_KPARAM_INFO
	.align		4
.L_918:
        /*0068*/ 	.byte	0x04, 0x17
        /*006a*/ 	.short	(.L_920 - .L_919)
.L_919:
        /*006c*/ 	.word	0x00000000
        /*0070*/ 	.short	0x0002
        /*0072*/ 	.short	0x0010
        /*0074*/ 	.byte	0x00, 0xf5, 0x21, 0x00


	//----- nvinfo : EIATTR_KPARAM_INFO
	.align		4
.L_920:
        /*0078*/ 	.byte	0x04, 0x17
        /*007a*/ 	.short	(.L_922 - .L_921)
.L_921:
        /*007c*/ 	.word	0x00000000
        /*0080*/ 	.short	0x0001
        /*0082*/ 	.short	0x0008
        /*0084*/ 	.byte	0x00, 0xf5, 0x21, 0x00


	//----- nvinfo : EIATTR_KPARAM_INFO
	.align		4
.L_922:
        /*0088*/ 	.byte	0x04, 0x17
        /*008a*/ 	.short	(.L_924 - .L_923)
.L_923:
        /*008c*/ 	.word	0x00000000
        /*0090*/ 	.short	0x0000
        /*0092*/ 	.short	0x0000
        /*0094*/ 	.byte	0x00, 0xf5, 0x21, 0x00


	//----- nvinfo : EIATTR_SPARSE_MMA_MASK
	.align		4
.L_924:
        /*0098*/ 	.byte	0x03, 0x50
        /*009a*/ 	.short	0x0000


	//----- nvinfo : EIATTR_MAXREG_COUNT
	.align		4
        /*009c*/ 	.byte	0x03, 0x1b
        /*009e*/ 	.short	0x00ff


	//----- nvinfo : EIATTR_MERCURY_ISA_VERSION
	.align		4
        /*00a0*/ 	.byte	0x03, 0x5f
        /*00a2*/ 	.short	0x0101


	//----- nvinfo : EIATTR_VRC_CTA_INIT_COUNT
	.align		4
        /*00a4*/ 	.byte	0x02, 0x4a
	.zero		1
	.zero		1


	//----- nvinfo : EIATTR_EXIT_INSTR_OFFSETS
	.align		4
        /*00a8*/ 	.byte	0x04, 0x1c
        /*00aa*/ 	.short	(.L_926 - .L_925)


	//   ....[0]....
.L_925:
        /*00ac*/ 	.word	0x00000080


	//   ....[1]....
        /*00b0*/ 	.word	0x00000100


	//   ....[2]....
        /*00b4*/ 	.word	0x00000190


	//   ....[3]....
        /*00b8*/ 	.word	0x00000290


	//   ....[4]....
        /*00bc*/ 	.word	0x00000460


	//----- nvinfo : EIATTR_CRS_STACK_SIZE
	.align		4
.L_926:
        /*00c0*/ 	.byte	0x04, 0x1e
        /*00c2*/ 	.short	(.L_928 - .L_927)
.L_927:
        /*00c4*/ 	.word	0x00000000


	//----- nvinfo : EIATTR_CBANK_PARAM_SIZE
	.align		4
.L_928:
        /*00c8*/ 	.byte	0x03, 0x19
        /*00ca*/ 	.short	0x0044


	//----- nvinfo : EIATTR_PARAM_CBANK
	.align		4
        /*00cc*/ 	.byte	0x04, 0x0a
        /*00ce*/ 	.short	(.L_930 - .L_929)
	.align		4
.L_929:
        /*00d0*/ 	.word	index@(.nv.constant0.coo_merge_duplicates_div_f32)
        /*00d4*/ 	.short	0x0380
        /*00d6*/ 	.short	0x0044


	//----- nvinfo : EIATTR_SW_WAR
	.align		4
.L_930:
        /*00d8*/ 	.byte	0x04, 0x36
        /*00da*/ 	.short	(.L_932 - .L_931)
.L_931:
        /*00dc*/ 	.word	0x00000008
.L_932:


//--------------------- .nv.info.coo_merge_duplicates_mul_f64 --------------------------
	.section	.nv.info.coo_merge_duplicates_mul_f64,"",@"SHT_CUDA_INFO"
	.sectionflags	@""
	.align	4


	//----- nvinfo : EIATTR_CUDA_API_VERSION
	.align		4
        /*0000*/ 	.byte	0x04, 0x37
        /*0002*/ 	.short	(.L_934 - .L_933)
.L_933:
        /*0004*/ 	.word	0x00000082


	//----- nvinfo : EIATTR_KPARAM_INFO
	.align		4
.L_934:
        /*0008*/ 	.byte	0x04, 0x17
        /*000a*/ 	.short	(.L_936 - .L_935)
.L_935:
        /*000c*/ 	.word	0x00000000
        /*0010*/ 	.short	0x0008
        /*0012*/ 	.short	0x0040
        /*0014*/ 	.byte	0x00, 0xf0, 0x11, 0x00


	//----- nvinfo : EIATTR_KPARAM_INFO
	.align		4
.L_936:
        /*0018*/ 	.byte	0x04, 0x17
        /*001a*/ 	.short	(.L_938 - .L_937)
.L_937:
        /*001c*/ 	.word	0x00000000
        /*0020*/ 	.short	0x0007
        /*0022*/ 	.short	0x0038
        /*0024*/ 	.byte	0x00, 0xf5, 0x21, 0x00


	//----- nvinfo : EIATTR_KPARAM_INFO
	.align		4
.L_938:
        /*0028*/ 	.byte	0x04, 0x17
        /*002a*/ 	.short	(.L_940 - .L_939)
.L_939:
        /*002c*/ 	.word	0x00000000
        /*0030*/ 	.short	0x0006
        /*0032*/ 	.short	0x0030
        /*0034*/ 	.byte	0x00, 0xf5, 0x21, 0x00


	//----- nvinfo : EIATTR_KPARAM_INFO
	.align		4
.L_940:
        /*0038*/ 	.byte	0x04, 0x17
        /*003a*/ 	.short	(.L_942 - .L_941)
.L_941:
        /*003c*/ 	.word	0x00000000
        /*0040*/ 	.short	0x0005
        /*0042*/ 	.short	0x0028
        /*0044*/ 	.byte	0x00, 0xf5, 0x21, 0x00


	//----- nvinfo : EIATTR_KPARAM_INFO
	.align		4
.L_942:
        /*0048*/ 	.byte	0x04, 0x17
        /*004a*/ 	.short	(.L_944 - .L_943)
.L_943:
        /*004c*/ 	.word	0x00000000
        /*0050*/ 	.short	0x0004
        /*0052*/ 	.short	0x0020
        /*0054*/ 	.byte	0x00, 0xf5, 0x21, 0x00


	//----- nvinfo : EIATTR_KPARAM_INFO
	.align		4
.L_944:
        /*0058*/ 	.byte	0x04, 0x17
        /*005a*/ 	.short	(.L_946 - .L_945)
.L_945:
        /*005c*/ 	.word	0x00000000
        /*0060*/ 	.short	0x0003
        /*0062*/ 	.short	0x0018
        /*0064*/ 	.byte	0x00, 0xf5, 0x21, 0x00


	//----- nvinfo : EIATTR_KPARAM_INFO
	.align		4
.L_946:
        /*0068*/ 	.byte	0x04, 0x17
        /*006a*/ 	.short	(.L_948 - .L_947)
.L_947:
        /*006c*/ 	.word	0x00000000
        /*0070*/ 	.short	0x0002
        /*0072*/ 	.short	0x0010
        /*0074*/ 	.byte	0x00, 0xf5, 0x21, 0x00


	//----- nvinfo : EIATTR_KPARAM_INFO
	.align		4
.L_948:
        /*0078*/ 	.byte	0x04, 0x17
        /*007a*/ 	.short	(.L_950 - .L_949)
.L_949:
        /*007c*/ 	.word	0x00000000
        /*0080*/ 	.short	0x0001
        /*0082*/ 	.short	0x0008
        /*0084*/ 	.byte	0x00, 0xf5, 0x21, 0x00


	//----- nvinfo : EIATTR_KPARAM_INFO
	.align		4
.L_950:
        /*0088*/ 	.byte	0x04, 0x17
        /*008a*/ 	.short	(.L_952 - .L_951)
.L_951:
        /*008c*/ 	.word	0x00000000
        /*0090*/ 	.short	0x0000
        /*0092*/ 	.short	0x0000
        /*0094*/ 	.byte	0x00, 0xf5, 0x21, 0x00


	//----- nvinfo : EIATTR_SPARSE_MMA_MASK
	.align		4
.L_952:
        /*0098*/ 	.byte	0x03, 0x50
        /*009a*/ 	.short	0x0000


	//----- nvinfo : EIATTR_MAXREG_COUNT
	.align		4
        /*009c*/ 	.byte	0x03, 0x1b
        /*009e*/ 	.short	0x00ff


	//----- nvinfo : EIATTR_MERCURY_ISA_VERSION
	.align		4
        /*00a0*/ 	.byte	0x03, 0x5f
        /*00a2*/ 	.short	0x0101


	//----- nvinfo : EIATTR_VRC_CTA_INIT_COUNT
	.align		4
        /*00a4*/ 	.byte	0x02, 0x4a
	.zero		1
	.zero		1


	//----- nvinfo : EIATTR_EXIT_INSTR_OFFSETS
	.align		4
        /*00a8*/ 	.byte	0x04, 0x1c
        /*00aa*/ 	.short	(.L_954 - .L_953)


	//   ....[0]....
.L_953:
        /*00ac*/ 	.word	0x00000080


	//   ....[1]....
        /*00b0*/ 	.word	0x00000100


	//   ....[2]....
        /*00b4*/ 	.word	0x00000190


	//   ....[3]....
        /*00b8*/ 	.word	0x00000290


	//   ....[4]....
        /*00bc*/ 	.word	0x000003a0


	//----- nvinfo : EIATTR_CBANK_PARAM_SIZE
	.align		4
.L_954:
        /*00c0*/ 	.byte	0x03, 0x19
        /*00c2*/ 	.short	0x0044


	//----- nvinfo : EIATTR_PARAM_CBANK
	.align		4
        /*00c4*/ 	.byte	0x04, 0x0a
        /*00c6*/ 	.short	(.L_956 - .L_955)
	.align		4
.L_955:
        /*00c8*/ 	.word	index@(.nv.constant0.coo_merge_duplicates_mul_f64)
        /*00cc*/ 	.short	0x0380
        /*00ce*/ 	.short	0x0044


	//----- nvinfo : EIATTR_SW_WAR
	.align		4
.L_956:
        /*00d0*/ 	.byte	0x04, 0x36
        /*00d2*/ 	.short	(.L_958 - .L_957)
.L_957:
        /*00d4*/ 	.word	0x00000008
.L_958:


//--------------------- .nv.info.coo_merge_duplicates_mul_f32 --------------------------
	.section	.nv.info.coo_merge_duplicates_mul_f32,"",@"SHT_CUDA_INFO"
	.sectionflags	@""
	.align	4


	//----- nvinfo : EIATTR_CUDA_API_VERSION
	.align		4
        /*0000*/ 	.byte	0x04, 0x37
        /*0002*/ 	.short	(.L_960 - .L_959)
.L_959:
        /*0004*/ 	.word	0x00000082


	//----- nvinfo : EIATTR_KPARAM_INFO
	.align		4
.L_960:
        /*0008*/ 	.byte	0x04, 0x17
        /*000a*/ 	.short	(.L_962 - .L_961)
.L_961:
        /*000c*/ 	.word	0x00000000
        /*0010*/ 	.short	0x0008
        /*0012*/ 	.short	0x0040
        /*0014*/ 	.byte	0x00, 0xf0, 0x11, 0x00


	//----- nvinfo : EIATTR_KPARAM_INFO
	.align		4
.L_962:
        /*0018*/ 	.byte	0x04, 0x17
        /*001a*/ 	.short	(.L_964 - .L_963)
.L_963:
        /*001c*/ 	.word	0x00000000
        /*0020*/ 	.short	0x0007
        /*0022*/ 	.short	0x0038
        /*0024*/ 	.byte	0x00, 0xf5, 0x21, 0x00


	//----- nvinfo : EIATTR_KPARAM_INFO
	.align		4
.L_964:
        /*0028*/ 	.byte	0x04, 0x17
        /*002a*/ 	.short	(.L_966 - .L_965)
.L_965:
        /*002c*/ 	.word	0x00000000
        /*0030*/ 	.short	0x0006
        /*0032*/ 	.short	0x0030
        /*0034*/ 	.byte	0x00, 0xf5, 0x21, 0x00


	//----- nvinfo : EIATTR_KPARAM_INFO
	.align		4
.L_966:
        /*0038*/ 	.byte	0x04, 0x17
        /*003a*/ 	.short	(.L_968 - .L_967)
.L_967:
        /*003c*/ 	.word	0x00000000
        /*0040*/ 	.short	0x0005
        /*0042*/ 	.short	0x0028
        /*0044*/ 	.byte	0x00, 0xf5, 0x21, 0x00


	//----- nvinfo : EIATTR_KPARAM_INFO
	.align		4
.L_968:
        /*0048*/ 	.byte	0x04, 0x17
        /*004a*/ 	.short	(.L_970 - .L_969)
.L_969:
        /*004c*/ 	.word	0x00000000
        /*0050*/ 	.short	0x0004
        /*0052*/ 	.short	0x0020
        /*0054*/ 	.byte	0x00, 0xf5, 0x21, 0x00


	//----- nvinfo : EIATTR_KPARAM_INFO
	.align		4
.L_970:
        /*0058*/ 	.byte	0x04, 0x17
        /*005a*/ 	.short	(.L_972 - .L_971)
.L_971:
        /*005c*/ 	.word	0x00000000
        /*0060*/ 	.short	0x0003
        /*0062*/ 	.short	0x0018
        /*0064*/ 	.byte	0x00, 0xf5, 0x21, 0x00


	//----- nvinfo : EIATTR_KPARAM_INFO
	.align		4
.L_972:
        /*0068*/ 	.byte	0x04, 0x17
        /*006a*/ 	.short	(.L_974 - .L_973)
.L_973:
        /*006c*/ 	.word	0x00000000
        /*0070*/ 	.short	0x0002
        /*0072*/ 	.short	0x0010
        /*0074*/ 	.byte	0x00, 0xf5, 0x21, 0x00


	//----- nvinfo : EIATTR_KPARAM_INFO
	.align		4
.L_974:
        /*0078*/ 	.byte	0x04, 0x17
        /*007a*/ 	.short	(.L_976 - .L_975)
.L_975:
        /*007c*/ 	.word	0x00000000
        /*0080*/ 	.short	0x0001
        /*0082*/ 	.short	0x0008
        /*0084*/ 	.byte	0x00, 0xf5, 0x21, 0x00


	//----- nvinfo : EIATTR_KPARAM_INFO
	.align		4
.L_976:
        /*0088*/ 	.byte	0x04, 0x17
        /*008a*/ 	.short	(.L_978 - .L_977)
.L_977:
        /*008c*/ 	.word	0x00000000
        /*0090*/ 	.short	0x0000
        /*0092*/ 	.short	0x0000
        /*0094*/ 	.byte	0x00, 0xf5, 0x21, 0x00


	//----- nvinfo : EIATTR_SPARSE_MMA_MASK
	.align		4
.L_978:
        /*0098*/ 	.byte	0x03, 0x50
        /*009a*/ 	.short	0x0000


	//----- nvinfo : EIATTR_MAXREG_COUNT
	.align		4
        /*009c*/ 	.byte	0x03, 0x1b
        /*009e*/ 	.short	0x00ff


	//----- nvinfo : EIATTR_MERCURY_ISA_VERSION
	.align		4
        /*00a0*/ 	.byte	0x03, 0x5f
        /*00a2*/ 	.short	0x0101


	//----- nvinfo : EIATTR_VRC_CTA_INIT_COUNT
	.align		4
        /*00a4*/ 	.byte	0x02, 0x4a
	.zero		1
	.zero		1


	//----- nvinfo : EIATTR_EXIT_INSTR_OFFSETS
	.align		4
        /*00a8*/ 	.byte	0x04, 0x1c
        /*00aa*/ 	.short	(.L_980 - .L_979)


	//   ....[0]....
.L_979:
        /*00ac*/ 	.word	0x00000080


	//   ....[1]....
        /*00b0*/ 	.word	0x00000100


	//   ....[2]....
        /*00b4*/ 	.word	0x00000190


	//   ....[3]....
        /*00b8*/ 	.word	0x00000290


	//   ....[4]....
        /*00bc*/ 	.word	0x000003a0


	//----- nvinfo : EIATTR_CBANK_PARAM_SIZE
	.align		4
.L_980:
        /*00c0*/ 	.byte	0x03, 0x19
        /*00c2*/ 	.short	0x0044


	//----- nvinfo : EIATTR_PARAM_CBANK
	.align		4
        /*00c4*/ 	.byte	0x04, 0x0a
        /*00c6*/ 	.short	(.L_982 - .L_981)
	.align		4
.L_981:
        /*00c8*/ 	.word	index@(.nv.constant0.coo_merge_duplicates_mul_f32)
        /*00cc*/ 	.short	0x0380
        /*00ce*/ 	.short	0x0044


	//----- nvinfo : EIATTR_SW_WAR
	.align		4
.L_982:
        /*00d0*/ 	.byte	0x04, 0x36
        /*00d2*/ 	.short	(.L_984 - .L_983)
.L_983:
        /*00d4*/ 	.word	0x00000008
.L_984:


//--------------------- .nv.info.coo_merge_duplicates_sub_f64 --------------------------
	.section	.nv.info.coo_merge_duplicates_sub_f64,"",@"SHT_CUDA_INFO"
	.sectionflags	@""
	.align	4


	//----- nvinfo : EIATTR_CUDA_API_VERSION
	.align		4
        /*0000*/ 	.byte	0x04, 0x37
        /*0002*/ 	.short	(.L_986 - .L_985)
.L_985:
        /*0004*/ 	.word	0x00000082


	//----- nvinfo : EIATTR_KPARAM_INFO
	.align		4
.L_986:
        /*0008*/ 	.byte	0x04, 0x17
        /*000a*/ 	.short	(.L_988 - .L_987)
.L_987:
        /*000c*/ 	.word	0x00000000
        /*0010*/ 	.short	0x0007
        /*0012*/ 	.short	0x0038
        /*0014*/ 	.byte	0x00, 0xf0, 0x11, 0x00


	//----- nvinfo : EIATTR_KPARAM_INFO
	.align		4
.L_988:
        /*0018*/ 	.byte	0x04, 0x17
        /*001a*/ 	.short	(.L_990 - .L_989)
.L_989:
        /*001c*/ 	.word	0x00000000
        /*0020*/ 	.short	0x0006
        /*0022*/ 	.short	0x0030
        /*0024*/ 	.byte	0x00, 0xf5, 0x21, 0x00


	//----- nvinfo : EIATTR_KPARAM_INFO
	.align		4
.L_990:
        /*0028*/ 	.byte	0x04, 0x17
        /*002a*/ 	.short	(.L_992 - .L_991)
.L_991:
        /*002c*/ 	.word	0x00000000
        /*0030*/ 	.short	0x0005
        /*0032*/ 	.short	0x0028
        /*0034*/ 	.byte	0x00, 0xf5, 0x21, 0x00


	//----- nvinfo : EIATTR_KPARAM_INFO
	.align		4
.L_992:
        /*0038*/ 	.byte	0x04, 0x17
        /*003a*/ 	.short	(.L_994 - .L_993)
.L_993:
        /*003c*/ 	.word	0x00000000
        /*0040*/ 	.short	0x0004
        /*0042*/ 	.short	0x0020
        /*0044*/ 	.byte	0x00, 0xf5, 0x21, 0x00


	//----- nvinfo : EIATTR_KPARAM_INFO
	.align		4
.L_994:
        /*0048*/ 	.byte	0x04, 0x17
        /*004a*/ 	.short	(.L_996 - .L_995)
.L_995:
        /*004c*/ 	.word	0x00000000
        /*0050*/ 	.short	0x0003
        /*0052*/ 	.short	0x0018
        /*0054*/ 	.byte	0x00, 0xf5, 0x21, 0x00


	//----- nvinfo : EIATTR_KPARAM_INFO
	.align		4
.L_996:
        /*0058*/ 	.byte	0x04, 0x17
        /*005a*/ 	.short	(.L_998 - .L_997)
.L_997:
        /*005c*/ 	.word	0x00000000
        /*0060*/ 	.short	0x0002
        /*0062*/ 	.short	0x0010
        /*0064*/ 	.byte	0x00, 0xf5, 0x21, 0x00


	//----- nvinfo : EIATTR_KPARAM_INFO
	.align		4
.L_998:
        /*0068*/ 	.byte	0x04, 0x17
        /*006a*/ 	.short	(.L_1000 - .L_999)
.L_999:
        /*006c*/ 	.word	0x00000000
        /*0070*/ 	.short	0x0001
        /*0072*/ 	.short	0x0008
        /*0074*/ 	.byte	0x00, 0xf5, 0x21, 0x00


	//----- nvinfo : EIATTR_KPARAM_INFO
	.align		4
.L_1000:
        /*0078*/ 	.byte	0x04, 0x17
        /*007a*/ 	.short	(.L_1002 - .L_1001)
.L_1001:
        /*007c*/ 	.word	0x00000000
        /*0080*/ 	.short	0x0000
        /*0082*/ 	.short	0x0000
        /*0084*/ 	.byte	0x00, 0xf5, 0x21, 0x00


	//----- nvinfo : EIATTR_SPARSE_MMA_MASK
	.align		4
.L_1002:
        /*0088*/ 	.byte	0x03, 0x50
        /*008a*/ 	.short	0x0000


	//----- nvinfo : EIATTR_MAXREG_COUNT
	.align		4
        /*008c*/ 	.byte	0x03, 0x1b
        /*008e*/ 	.short	0x00ff


	//----- nvinfo : EIATTR_MERCURY_ISA_VERSION
	.align		4
        /*0090*/ 	.byte	0x03, 0x5f
        /*0092*/ 	.short	0x0101


	//----- nvinfo : EIATTR_VRC_CTA_INIT_COUNT
	.align		4
        /*0094*/ 	.byte	0x02, 0x4a
	.zero		1
	.zero		1


	//----- nvinfo : EIATTR_EXIT_INSTR_OFFSETS
	.align		4
        /*0098*/ 	.byte	0x04, 0x1c
        /*009a*/ 	.short	(.L_1004 - .L_1003)


	//   ....[0]....
.L_1003:
        /*009c*/ 	.word	0x00000070


	//   ....[1]....
        /*00a0*/ 	.word	0x00000230


	//   ....[2]....
        /*00a4*/ 	.word	0x00000270


	//----- nvinfo : EIATTR_CBANK_PARAM_SIZE
	.align		4
.L_1004:
        /*00a8*/ 	.byte	0x03, 0x19
        /*00aa*/ 	.short	0x003c


	//----- nvinfo : EIATTR_PARAM_CBANK
	.align		4
        /*00ac*/ 	.byte	0x04, 0x0a
        /*00ae*/ 	.short	(.L_1006 - .L_1005)
	.align		4
.L_1005:
        /*00b0*/ 	.word	index@(.nv.constant0.coo_merge_duplicates_sub_f64)
        /*00b4*/ 	.short	0x0380
        /*00b6*/ 	.short	0x003c


	//----- nvinfo : EIATTR_SW_WAR
	.align		4
.L_1006:
        /*00b8*/ 	.byte	0x04, 0x36
        /*00ba*/ 	.short	(.L_1008 - .L_1007)
.L_1007:
        /*00bc*/ 	.word	0x00000008
.L_1008:


//--------------------- .nv.info.coo_merge_duplicates_sub_f32 --------------------------
	.section	.nv.info.coo_merge_duplicates_sub_f32,"",@"SHT_CUDA_INFO"
	.sectionflags	@""
	.align	4


	//----- nvinfo : EIATTR_CUDA_API_VERSION
	.align		4
        /*0000*/ 	.byte	0x04, 0x37
        /*0002*/ 	.short	(.L_1010 - .L_1009)
.L_1009:
        /*0004*/ 	.word	0x00000082


	//----- nvinfo : EIATTR_KPARAM_INFO
	.align		4
.L_1010:
        /*0008*/ 	.byte	0x04, 0x17
        /*000a*/ 	.short	(.L_1012 - .L_1011)
.L_1011:
        /*000c*/ 	.word	0x00000000
        /*0010*/ 	.short	0x0007
        /*0012*/ 	.short	0x0038
        /*0014*/ 	.byte	0x00, 0xf0, 0x11, 0x00


	//----- nvinfo : EIATTR_KPARAM_INFO
	.align		4
.L_1012:
        /*0018*/ 	.byte	0x04, 0x17
        /*001a*/ 	.short	(.L_1014 - .L_1013)
.L_1013:
        /*001c*/ 	.word	0x00000000
        /*0020*/ 	.short	0x0006
        /*0022*/ 	.short	0x0030
        /*0024*/ 	.byte	0x00, 0xf5, 0x21, 0x00


	//----- nvinfo : EIATTR_KPARAM_INFO
	.align		4
.L_1014:
        /*0028*/ 	.byte	0x04, 0x17
        /*002a*/ 	.short	(.L_1016 - .L_1015)
.L_1015:
        /*002c*/ 	.word	0x00000000
        /*0030*/ 	.short	0x0005
        /*0032*/ 	.short	0x0028
        /*0034*/ 	.byte	0x00, 0xf5, 0x21, 0x00


	//----- nvinfo : EIATTR_KPARAM_INFO
	.align		4
.L_1016:
        /*0038*/ 	.byte	0x04, 0x17
        /*003a*/ 	.short	(.L_1018 - .L_1017)
.L_1017:
        /*003c*/ 	.word	0x00000000
        /*0040*/ 	.short	0x0004
        /*0042*/ 	.short	0x0020
        /*0044*/ 	.byte	0x00, 0xf5, 0x21, 0x00


	//----- nvinfo : EIATTR_KPARAM_INFO
	.align		4
.L_1018:
        /*0048*/ 	.byte	0x04, 0x17
        /*004a*/ 	.short	(.L_1020 - .L_1019)
.L_1019:
        /*004c*/ 	.word	0x00000000
        /*0050*/ 	.short	0x0003
        /*0052*/ 	.short	0x0018
        /*0054*/ 	.byte	0x00, 0xf5, 0x21, 0x00


	//----- nvinfo : EIATTR_KPARAM_INFO
	.align		4
.L_1020:
        /*0058*/ 	.byte	0x04, 0x17
        /*005a*/ 	.short	(.L_1022 - .L_1021)
.L_1021:
        /*005c*/ 	.word	0x00000000
        /*0060*/ 	.short	0x0002
        /*0062*/ 	.short	0x0010
        /*0064*/ 	.byte	0x00, 0xf5, 0x21, 0x00


	//----- nvinfo : EIATTR_KPARAM_INFO
	.align		4
.L_1022:
        /*0068*/ 	.byte	0x04, 0x17
        /*006a*/ 	.short	(.L_1024 - .L_1023)
.L_1023:
        /*006c*/ 	.word	0x00000000
        /*0070*/ 	.short	0x0001
        /*0072*/ 	.short	0x0008
        /*0074*/ 	.byte	0x00, 0xf5, 0x21, 0x00


	//----- nvinfo : EIATTR_KPARAM_INFO
	.align		4
.L_1024:
        /*0078*/ 	.byte	0x04, 0x17
        /*007a*/ 	.short	(.L_1026 - .L_1025)
.L_1025:
        /*007c*/ 	.word	0x00000000
        /*0080*/ 	.short	0x0000
        /*0082*/ 	.short	0x0000
        /*0084*/ 	.byte	0x00, 0xf5, 0x21, 0x00


	//----- nvinfo : EIATTR_SPARSE_MMA_MASK
	.align		4
.L_1026:
        /*0088*/ 	.byte	0x03, 0x50
        /*008a*/ 	.short	0x0000


	//----- nvinfo : EIATTR_MAXREG_COUNT
	.align		4
        /*008c*/ 	.byte	0x03, 0x1b
        /*008e*/ 	.short	0x00ff


	//----- nvinfo : EIATTR_MERCURY_ISA_VERSION
	.align		4
        /*0090*/ 	.byte	0x03, 0x5f
        /*0092*/ 	.short	0x0101


	//----- nvinfo : EIATTR_VRC_CTA_INIT_COUNT
	.align		4
        /*0094*/ 	.byte	0x02, 0x4a
	.zero		1
	.zero		1


	//----- nvinfo : EIATTR_EXIT_INSTR_OFFSETS
	.align		4
        /*0098*/ 	.byte	0x04, 0x1c
        /*009a*/ 	.short	(.L_1028 - .L_1027)


	//   ....[0]....
.L_1027:
        /*009c*/ 	.word	0x00000070


	//   ....[1]....
        /*00a0*/ 	.word	0x00000210


	//   ....[2]....
        /*00a4*/ 	.word	0x00000250


	//----- nvinfo : EIATTR_CBANK_PARAM_SIZE
	.align		4
.L_1028:
        /*00a8*/ 	.byte	0x03, 0x19
        /*00aa*/ 	.short	0x003c


	//----- nvinfo : EIATTR_PARAM_CBANK
	.align		4
        /*00ac*/ 	.byte	0x04, 0x0a
        /*00ae*/ 	.short	(.L_1030 - .L_1029)
	.align		4
.L_1029:
        /*00b0*/ 	.word	index@(.nv.constant0.coo_merge_duplicates_sub_f32)
        /*00b4*/ 	.short	0x0380
        /*00b6*/ 	.short	0x003c


	//----- nvinfo : EIATTR_SW_WAR
	.align		4
.L_1030:
        /*00b8*/ 	.byte	0x04, 0x36
        /*00ba*/ 	.short	(.L_1032 - .L_1031)
.L_1031:
        /*00bc*/ 	.word	0x00000008
.L_1032:


//--------------------- .nv.info.coo_merge_duplicates_add_f64 --------------------------
	.section	.nv.info.coo_merge_duplicates_add_f64,"",@"SHT_CUDA_INFO"
	.sectionflags	@""
	.align	4


	//----- nvinfo : EIATTR_CUDA_API_VERSION
	.align		4
        /*0000*/ 	.byte	0x04, 0x37
        /*0002*/ 	.short	(.L_1034 - .L_1033)
.L_1033:
        /*0004*/ 	.word	0x00000082


	//----- nvinfo : EIATTR_KPARAM_INFO
	.align		4
.L_1034:
        /*0008*/ 	.byte	0x04, 0x17
        /*000a*/ 	.short	(.L_1036 - .L_1035)
.L_1035:
        /*000c*/ 	.word	0x00000000
        /*0010*/ 	.short	0x0007
        /*0012*/ 	.short	0x0038
        /*0014*/ 	.byte	0x00, 0xf0, 0x11, 0x00


	//----- nvinfo : EIATTR_KPARAM_INFO
	.align		4
.L_1036:
        /*0018*/ 	.byte	0x04, 0x17
        /*001a*/ 	.short	(.L_1038 - .L_1037)
.L_1037:
        /*001c*/ 	.word	0x00000000
        /*0020*/ 	.short	0x0006
        /*0022*/ 	.short	0x0030
        /*0024*/ 	.byte	0x00, 0xf5, 0x21, 0x00


	//----- nvinfo : EIATTR_KPARAM_INFO
	.align		4
.L_1038:
        /*0028*/ 	.byte	0x04, 0x17
        /*002a*/ 	.short	(.L_1040 - .L_1039)
.L_1039:
        /*002c*/ 	.word	0x00000000
        /*0030*/ 	.short	0x0005
        /*0032*/ 	.short	0x0028
        /*0034*/ 	.byte	0x00, 0xf5, 0x21, 0x00


	//----- nvinfo : EIATTR_KPARAM_INFO
	.align		4
.L_1040:
        /*0038*/ 	.byte	0x04, 0x17
        /*003a*/ 	.short	(.L_1042 - .L_1041)
.L_1041:
        /*003c*/ 	.word	0x00000000
        /*0040*/ 	.short	0x0004
        /*0042*/ 	.short	0x0020
        /*0044*/ 	.byte	0x00, 0xf5, 0x21, 0x00


	//----- nvinfo : EIATTR_KPARAM_INFO
	.align		4
.L_1042:
        /*0048*/ 	.byte	0x04, 0x17
        /*004a*/ 	.short	(.L_1044 - .L_1043)
.L_1043:
        /*004c*/ 	.word	0x00000000
        /*0050*/ 	.short	0x0003
        /*0052*/ 	.short	0x0018
        /*0054*/ 	.byte	0x00, 0xf5, 0x21, 0x00


	//----- nvinfo : EIATTR_KPARAM_INFO
	.align		4
.L_1044:
        /*0058*/ 	.byte	0x04, 0x17
        /*005a*/ 	.short	(.L_1046 - .L_1045)
.L_1045:
        /*005c*/ 	.word	0x00000000
        /*0060*/ 	.short	0x0002
        /*0062*/ 	.short	0x0010
        /*0064*/ 	.byte	0x00, 0xf5, 0x21, 0x00


	//----- nvinfo : EIATTR_KPARAM_INFO
	.align		4
.L_1046:
        /*0068*/ 	.byte	0x04, 0x17
        /*006a*/ 	.short	(.L_1048 - .L_1047)
.L_1047:
        /*006c*/ 	.word	0x00000000
        /*0070*/ 	.short	0x0001
        /*0072*/ 	.short	0x0008
        /*0074*/ 	.byte	0x00, 0xf5, 0x21, 0x00


	//----- nvinfo : EIATTR_KPARAM_INFO
	.align		4
.L_1048:
        /*0078*/ 	.byte	0x04, 0x17
        /*007a*/ 	.short	(.L_1050 - .L_1049)
.L_1049:
        /*007c*/ 	.word	0x00000000
        /*0080*/ 	.short	0x0000
        /*0082*/ 	.short	0x0000
        /*0084*/ 	.byte	0x00, 0xf5, 0x21, 0x00


	//----- nvinfo : EIATTR_SPARSE_MMA_MASK
	.align		4
.L_1050:
        /*0088*/ 	.byte	0x03, 0x50
        /*008a*/ 	.short	0x0000


	//----- nvinfo : EIATTR_MAXREG_COUNT
	.align		4
        /*008c*/ 	.byte	0x03, 0x1b
        /*008e*/ 	.short	0x00ff


	//----- nvinfo : EIATTR_MERCURY_ISA_VERSION
	.align		4
        /*0090*/ 	.byte	0x03, 0x5f
        /*0092*/ 	.short	0x0101


	//----- nvinfo : EIATTR_VRC_CTA_INIT_COUNT
	.align		4
        /*0094*/ 	.byte	0x02, 0x4a
	.zero		1
	.zero		1


	//----- nvinfo : EIATTR_EXIT_INSTR_OFFSETS
	.align		4
        /*0098*/ 	.byte	0x04, 0x1c
        /*009a*/ 	.short	(.L_1052 - .L_1051)


	//   ....[0]....
.L_1051:
        /*009c*/ 	.word	0x00000070


	//   ....[1]....
        /*00a0*/ 	.word	0x000001c0


	//   ....[2]....
        /*00a4*/ 	.word	0x00000200


	//----- nvinfo : EIATTR_CBANK_PARAM_SIZE
	.align		4
.L_1052:
        /*00a8*/ 	.byte	0x03, 0x19
        /*00aa*/ 	.short	0x003c


	//----- nvinfo : EIATTR_PARAM_CBANK
	.align		4
        /*00ac*/ 	.byte	0x04, 0x0a
        /*00ae*/ 	.short	(.L_1054 - .L_1053)
	.align		4
.L_1053:
        /*00b0*/ 	.word	index@(.nv.constant0.coo_merge_duplicates_add_f64)
        /*00b4*/ 	.short	0x0380
        /*00b6*/ 	.short	0x003c


	//----- nvinfo : EIATTR_SW_WAR
	.align		4
.L_1054:
        /*00b8*/ 	.byte	0x04, 0x36
        /*00ba*/ 	.short	(.L_1056 - .L_1055)
.L_1055:
        /*00bc*/ 	.word	0x00000008
.L_1056:


//--------------------- .nv.info.coo_merge_duplicates_add_f32 --------------------------
	.section	.nv.info.coo_merge_duplicates_add_f32,"",@"SHT_CUDA_INFO"
	.sectionflags	@""
	.align	4


	//----- nvinfo : EIATTR_CUDA_API_VERSION
	.align		4
        /*0000*/ 	.byte	0x04, 0x37
        /*0002*/ 	.short	(.L_1058 - .L_1057)
.L_1057:
        /*0004*/ 	.word	0x00000082


	//----- nvinfo : EIATTR_KPARAM_INFO
	.align		4
.L_1058:
        /*0008*/ 	.byte	0x04, 0x17
        /*000a*/ 	.short	(.L_1060 - .L_1059)
.L_1059:
        /*000c*/ 	.word	0x00000000
        /*0010*/ 	.short	0x0007
        /*0012*/ 	.short	0x0038
        /*0014*/ 	.byte	0x00, 0xf0, 0x11, 0x00


	//----- nvinfo : EIATTR_KPARAM_INFO
	.align		4
.L_1060:
        /*0018*/ 	.byte	0x04, 0x17
        /*001a*/ 	.short	(.L_1062 - .L_1061)
.L_1061:
        /*001c*/ 	.word	0x00000000
        /*0020*/ 	.short	0x0006
        /*0022*/ 	.short	0x0030
        /*0024*/ 	.byte	0x00, 0xf5, 0x21, 0x00


	//----- nvinfo : EIATTR_KPARAM_INFO
	.align		4
.L_1062:
        /*0028*/ 	.byte	0x04, 0x17
        /*002a*/ 	.short	(.L_1064 - .L_1063)
.L_1063:
        /*002c*/ 	.word	0x00000000
        /*0030*/ 	.short	0x0005
        /*0032*/ 	.short	0x0028
        /*0034*/ 	.byte	0x00, 0xf5, 0x21, 0x00


	//----- nvinfo : EIATTR_KPARAM_INFO
	.align		4
.L_1064:
        /*0038*/ 	.byte	0x04, 0x17
        /*003a*/ 	.short	(.L_1066 - .L_1065)
.L_1065:
        /*003c*/ 	.word	0x00000000
        /*0040*/ 	.short	0x0004
        /*0042*/ 	.short	0x0020
        /*0044*/ 	.byte	0x00, 0xf5, 0x21, 0x00


	//----- nvinfo : EIATTR_KPARAM_INFO
	.align		4
.L_1066:
        /*0048*/ 	.byte	0x04, 0x17
        /*004a*/ 	.short	(.L_1068 - .L_1067)
.L_1067:
        /*004c*/ 	.word	0x00000000
        /*0050*/ 	.short	0x0003
        /*0052*/ 	.short	0x0018
        /*0054*/ 	.byte	0x00, 0xf5, 0x21, 0x00


	//----- nvinfo : EIATTR_KPARAM_INFO
	.align		4
.L_1068:
        /*0058*/ 	.byte	0x04, 0x17
        /*005a*/ 	.short	(.L_1070 - .L_1069)
.L_1069:
        /*005c*/ 	.word	0x00000000
        /*0060*/ 	.short	0x0002
        /*0062*/ 	.short	0x0010
        /*0064*/ 	.byte	0x00, 0xf5, 0x21, 0x00


	//----- nvinfo : EIATTR_KPARAM_INFO
	.align		4
.L_1070:
        /*0068*/ 	.byte	0x04, 0x17
        /*006a*/ 	.short	(.L_1072 - .L_1071)
.L_1071:
        /*006c*/ 	.word	0x00000000
        /*0070*/ 	.short	0x0001
        /*0072*/ 	.short	0x0008
        /*0074*/ 	.byte	0x00, 0xf5, 0x21, 0x00


	//----- nvinfo : EIATTR_KPARAM_INFO
	.align		4
.L_1072:
        /*0078*/ 	.byte	0x04, 0x17
        /*007a*/ 	.short	(.L_1074 - .L_1073)
.L_1073:
        /*007c*/ 	.word	0x00000000
        /*0080*/ 	.short	0x0000
        /*0082*/ 	.short	0x0000
        /*0084*/ 	.byte	0x00, 0xf5, 0x21, 0x00


	//----- nvinfo : EIATTR_SPARSE_MMA_MASK
	.align		4
.L_1074:
        /*0088*/ 	.byte	0x03, 0x50
        /*008a*/ 	.short	0x0000


	//----- nvinfo : EIATTR_MAXREG_COUNT
	.align		4
        /*008c*/ 	.byte	0x03, 0x1b
        /*008e*/ 	.short	0x00ff


	//----- nvinfo : EIATTR_MERCURY_ISA_VERSION
	.align		4
        /*0090*/ 	.byte	0x03, 0x5f
        /*0092*/ 	.short	0x0101


	//----- nvinfo : EIATTR_VRC_CTA_INIT_COUNT
	.align		4
        /*0094*/ 	.byte	0x02, 0x4a
	.zero		1
	.zero		1


	//----- nvinfo : EIATTR_EXIT_INSTR_OFFSETS
	.align		4
        /*0098*/ 	.byte	0x04, 0x1c
        /*009a*/ 	.short	(.L_1076 - .L_1075)


	//   ....[0]....
.L_1075:
        /*009c*/ 	.word	0x00000070


	//   ....[1]....
        /*00a0*/ 	.word	0x000001c0


	//   ....[2]....
        /*00a4*/ 	.word	0x00000200


	//----- nvinfo : EIATTR_CBANK_PARAM_SIZE
	.align		4
.L_1076:
        /*00a8*/ 	.byte	0x03, 0x19
        /*00aa*/ 	.short	0x003c


	//----- nvinfo : EIATTR_PARAM_CBANK
	.align		4
        /*00ac*/ 	.byte	0x04, 0x0a
        /*00ae*/ 	.short	(.L_1078 - .L_1077)
	.align		4
.L_1077:
        /*00b0*/ 	.word	index@(.nv.constant0.coo_merge_duplicates_add_f32)
        /*00b4*/ 	.short	0x0380
        /*00b6*/ 	.short	0x003c


	//----- nvinfo : EIATTR_SW_WAR
	.align		4
.L_1078:
        /*00b8*/ 	.byte	0x04, 0x36
        /*00ba*/ 	.short	(.L_1080 - .L_1079)
.L_1079:
        /*00bc*/ 	.word	0x00000008
.L_1080:


//--------------------- .nv.info.coo_gather_i64   --------------------------
	.section	.nv.info.coo_gather_i64,"",@"SHT_CUDA_INFO"
	.sectionflags	@""
	.align	4


	//----- nvinfo : EIATTR_CUDA_API_VERSION
	.align		4
        /*0000*/ 	.byte	0x04, 0x37
        /*0002*/ 	.short	(.L_1082 - .L_1081)
.L_1081:
        /*0004*/ 	.word	0x00000082


	//----- nvinfo : EIATTR_KPARAM_INFO
	.align		4
.L_1082:
        /*0008*/ 	.byte	0x04, 0x17
        /*000a*/ 	.short	(.L_1084 - .L_1083)
.L_1083:
        /*000c*/ 	.word	0x00000000
        /*0010*/ 	.short	0x0003
        /*0012*/ 	.short	0x0018
        /*0014*/ 	.byte	0x00, 0xf0, 0x11, 0x00


	//----- nvinfo : EIATTR_KPARAM_INFO
	.align		4
.L_1084:
        /*0018*/ 	.byte	0x04, 0x17
        /*001a*/ 	.short	(.L_1086 - .L_1085)
.L_1085:
        /*001c*/ 	.word	0x00000000
        /*0020*/ 	.short	0x0002
        /*0022*/ 	.short	0x0010
        /*0024*/ 	.byte	0x00, 0xf5, 0x21, 0x00


	//----- nvinfo : EIATTR_KPARAM_INFO
	.align		4
.L_1086:
        /*0028*/ 	.byte	0x04, 0x17
        /*002a*/ 	.short	(.L_1088 - .L_1087)
.L_1087:
        /*002c*/ 	.word	0x00000000
        /*0030*/ 	.short	0x0001
        /*0032*/ 	.short	0x0008
        /*0034*/ 	.byte	0x00, 0xf5, 0x21, 0x00


	//----- nvinfo : EIATTR_KPARAM_INFO
	.align		4
.L_1088:
        /*0038*/ 	.byte	0x04, 0x17
        /*003a*/ 	.short	(.L_1090 - .L_1089)
.L_1089:
        /*003c*/ 	.word	0x00000000
        /*0040*/ 	.short	0x0000
        /*0042*/ 	.short	0x0000
        /*0044*/ 	.byte	0x00, 0xf5, 0x21, 0x00


	//----- nvinfo : EIATTR_SPARSE_MMA_MASK
	.align		4
.L_1090:
        /*0048*/ 	.byte	0x03, 0x50
        /*004a*/ 	.short	0x0000


	//----- nvinfo : EIATTR_MAXREG_COUNT
	.align		4
        /*004c*/ 	.byte	0x03, 0x1b
        /*004e*/ 	.short	0x00ff


	//----- nvinfo : EIATTR_MERCURY_ISA_VERSION
	.align		4
        /*0050*/ 	.byte	0x03, 0x5f
        /*0052*/ 	.short	0x0101


	//----- nvinfo : EIATTR_VRC_CTA_INIT_COUNT
	.align		4
        /*0054*/ 	.byte	0x02, 0x4a
	.zero		1
	.zero		1


	//----- nvinfo : EIATTR_EXIT_INSTR_OFFSETS
	.align		4
        /*0058*/ 	.byte	0x04, 0x1c
        /*005a*/ 	.short	(.L_1092 - .L_1091)


	//   ....[0]....
.L_1091:
        /*005c*/ 	.word	0x00000070


	//   ....[1]....
        /*0060*/ 	.word	0x00000120


	//----- nvinfo : EIATTR_CBANK_PARAM_SIZE
	.align		4
.L_1092:
        /*0064*/ 	.byte	0x03, 0x19
        /*0066*/ 	.short	0x001c


	//----- nvinfo : EIATTR_PARAM_CBANK
	.align		4
        /*0068*/ 	.byte	0x04, 0x0a
        /*006a*/ 	.short	(.L_1094 - .L_1093)
	.align		4
.L_1093:
        /*006c*/ 	.word	index@(.nv.constant0.coo_gather_i64)
        /*0070*/ 	.short	0x0380
        /*0072*/ 	.short	0x001c


	//----- nvinfo : EIATTR_SW_WAR
	.align		4
.L_1094:
        /*0074*/ 	.byte	0x04, 0x36
        /*0076*/ 	.short	(.L_1096 - .L_1095)
.L_1095:
        /*0078*/ 	.word	0x00000008
.L_1096:


//--------------------- .nv.info.coo_gather_i32   --------------------------
	.section	.nv.info.coo_gather_i32,"",@"SHT_CUDA_INFO"
	.sectionflags	@""
	.align	4


	//----- nvinfo : EIATTR_CUDA_API_VERSION
	.align		4
        /*0000*/ 	.byte	0x04, 0x37
        /*0002*/ 	.short	(.L_1098 - .L_1097)
.L_1097:
        /*0004*/ 	.word	0x00000082


	//----- nvinfo : EIATTR_KPARAM_INFO
	.align		4
.L_1098:
        /*0008*/ 	.byte	0x04, 0x17
        /*000a*/ 	.short	(.L_1100 - .L_1099)
.L_1099:
        /*000c*/ 	.word	0x00000000
        /*0010*/ 	.short	0x0003
        /*0012*/ 	.short	0x0018
        /*0014*/ 	.byte	0x00, 0xf0, 0x11, 0x00


	//----- nvinfo : EIATTR_KPARAM_INFO
	.align		4
.L_1100:
        /*0018*/ 	.byte	0x04, 0x17
        /*001a*/ 	.short	(.L_1102 - .L_1101)
.L_1101:
        /*001c*/ 	.word	0x00000000
        /*0020*/ 	.short	0x0002
        /*0022*/ 	.short	0x0010
        /*0024*/ 	.byte	0x00, 0xf5, 0x21, 0x00


	//----- nvinfo : EIATTR_KPARAM_INFO
	.align		4
.L_1102:
        /*0028*/ 	.byte	0x04, 0x17
        /*002a*/ 	.short	(.L_1104 - .L_1103)
.L_1103:
        /*002c*/ 	.word	0x00000000
        /*0030*/ 	.short	0x0001
        /*0032*/ 	.short	0x0008
        /*0034*/ 	.byte	0x00, 0xf5, 0x21, 0x00


	//----- nvinfo : EIATTR_KPARAM_INFO
	.align		4
.L_1104:
        /*0038*/ 	.byte	0x04, 0x17
        /*003a*/ 	.short	(.L_1106 - .L_1105)
.L_1105:
        /*003c*/ 	.word	0x00000000
        /*0040*/ 	.short	0x0000
        /*0042*/ 	.short	0x0000
        /*0044*/ 	.byte	0x00, 0xf5, 0x21, 0x00


	//----- nvinfo : EIATTR_SPARSE_MMA_MASK
	.align		4
.L_1106:
        /*0048*/ 	.byte	0x03, 0x50
        /*004a*/ 	.short	0x0000


	//----- nvinfo : EIATTR_MAXREG_COUNT
	.align		4
        /*004c*/ 	.byte	0x03, 0x1b
        /*004e*/ 	.short	0x00ff


	//----- nvinfo : EIATTR_MERCURY_ISA_VERSION
	.align		4
        /*0050*/ 	.byte	0x03, 0x5f
        /*0052*/ 	.short	0x0101


	//----- nvinfo : EIATTR_VRC_CTA_INIT_COUNT
	.align		4
        /*0054*/ 	.byte	0x02, 0x4a
	.zero		1
	.zero		1


	//----- nvinfo : EIATTR_EXIT_INSTR_OFFSETS
	.align		4
        /*0058*/ 	.byte	0x04, 0x1c
        /*005a*/ 	.short	(.L_1108 - .L_1107)


	//   ....[0]....
.L_1107:
        /*005c*/ 	.word	0x00000070


	//   ....[1]....
        /*0060*/ 	.word	0x00000120


	//----- nvinfo : EIATTR_CBANK_PARAM_SIZE
	.align		4
.L_1108:
        /*0064*/ 	.byte	0x03, 0x19
        /*0066*/ 	.short	0x001c


	//----- nvinfo : EIATTR_PARAM_CBANK
	.align		4
        /*0068*/ 	.byte	0x04, 0x0a
        /*006a*/ 	.short	(.L_1110 - .L_1109)
	.align		4
.L_1109:
        /*006c*/ 	.word	index@(.nv.constant0.coo_gather_i32)
        /*0070*/ 	.short	0x0380
        /*0072*/ 	.short	0x001c


	//----- nvinfo : EIATTR_SW_WAR
	.align		4
.L_1110:
        /*0074*/ 	.byte	0x04, 0x36
        /*0076*/ 	.short	(.L_1112 - .L_1111)
.L_1111:
        /*0078*/ 	.word	0x00000008
.L_1112:


//--------------------- .nv.info.coo_gather_f64   --------------------------
	.section	.nv.info.coo_gather_f64,"",@"SHT_CUDA_INFO"
	.sectionflags	@""
	.align	4


	//----- nvinfo : EIATTR_CUDA_API_VERSION
	.align		4
        /*0000*/ 	.byte	0x04, 0x37
        /*0002*/ 	.short	(.L_1114 - .L_1113)
.L_1113:
        /*0004*/ 	.word	0x00000082


	//----- nvinfo : EIATTR_KPARAM_INFO
	.align		4
.L_1114:
        /*0008*/ 	.byte	0x04, 0x17
        /*000a*/ 	.short	(.L_1116 - .L_1115)
.L_1115:
        /*000c*/ 	.word	0x00000000
        /*0010*/ 	.short	0x0003
        /*0012*/ 	.short	0x0018
        /*0014*/ 	.byte	0x00, 0xf0, 0x11, 0x00


	//----- nvinfo : EIATTR_KPARAM_INFO
	.align		4
.L_1116:
        /*0018*/ 	.byte	0x04, 0x17
        /*001a*/ 	.short	(.L_1118 - .L_1117)
.L_1117:
        /*001c*/ 	.word	0x00000000
        /*0020*/ 	.short	0x0002
        /*0022*/ 	.short	0x0010
        /*0024*/ 	.byte	0x00, 0xf5, 0x21, 0x00


	//----- nvinfo : EIATTR_KPARAM_INFO
	.align		4
.L_1118:
        /*0028*/ 	.byte	0x04, 0x17
        /*002a*/ 	.short	(.L_1120 - .L_1119)
.L_1119:
        /*002c*/ 	.word	0x00000000
        /*0030*/ 	.short	0x0001
        /*0032*/ 	.short	0x0008
        /*0034*/ 	.byte	0x00, 0xf5, 0x21, 0x00


	//----- nvinfo : EIATTR_KPARAM_INFO
	.align		4
.L_1120:
        /*0038*/ 	.byte	0x04, 0x17
        /*003a*/ 	.short	(.L_1122 - .L_1121)
.L_1121:
        /*003c*/ 	.word	0x00000000
        /*0040*/ 	.short	0x0000
        /*0042*/ 	.short	0x0000
        /*0044*/ 	.byte	0x00, 0xf5, 0x21, 0x00


	//----- nvinfo : EIATTR_SPARSE_MMA_MASK
	.align		4
.L_1122:
        /*0048*/ 	.byte	0x03, 0x50
        /*004a*/ 	.short	0x0000


	//----- nvinfo : EIATTR_MAXREG_COUNT
	.align		4
        /*004c*/ 	.byte	0x03, 0x1b
        /*004e*/ 	.short	0x00ff


	//----- nvinfo : EIATTR_MERCURY_ISA_VERSION
	.align		4
        /*0050*/ 	.byte	0x03, 0x5f
        /*0052*/ 	.short	0x0101


	//----- nvinfo : EIATTR_VRC_CTA_INIT_COUNT
	.align		4
        /*0054*/ 	.byte	0x02, 0x4a
	.zero		1
	.zero		1


	//----- nvinfo : EIATTR_EXIT_INSTR_OFFSETS
	.align		4
        /*0058*/ 	.byte	0x04, 0x1c
        /*005a*/ 	.short	(.L_1124 - .L_1123)


	//   ....[0]....
.L_1123:
        /*005c*/ 	.word	0x00000070


	//   ....[1]....
        /*0060*/ 	.word	0x00000120


	//----- nvinfo : EIATTR_CBANK_PARAM_SIZE
	.align		4
.L_1124:
        /*0064*/ 	.byte	0x03, 0x19
        /*0066*/ 	.short	0x001c


	//----- nvinfo : EIATTR_PARAM_CBANK
	.align		4
        /*0068*/ 	.byte	0x04, 0x0a
        /*006a*/ 	.short	(.L_1126 - .L_1125)
	.align		4
.L_1125:
        /*006c*/ 	.word	index@(.nv.constant0.coo_gather_f64)
        /*0070*/ 	.short	0x0380
        /*0072*/ 	.short	0x001c


	//----- nvinfo : EIATTR_SW_WAR
	.align		4
.L_1126:
        /*0074*/ 	.byte	0x04, 0x36
        /*0076*/ 	.short	(.L_1128 - .L_1127)
.L_1127:
        /*0078*/ 	.word	0x00000008
.L_1128:


//--------------------- .nv.info.coo_gather_f32   --------------------------
	.section	.nv.info.coo_gather_f32,"",@"SHT_CUDA_INFO"
	.sectionflags	@""
	.align	4


	//----- nvinfo : EIATTR_CUDA_API_VERSION
	.align		4
        /*0000*/ 	.byte	0x04, 0x37
        /*0002*/ 	.short	(.L_1130 - .L_1129)
.L_1129:
        /*0004*/ 	.word	0x00000082


	//----- nvinfo : EIATTR_KPARAM_INFO
	.align		4
.L_1130:
        /*0008*/ 	.byte	0x04, 0x17
        /*000a*/ 	.short	(.L_1132 - .L_1131)
.L_1131:
        /*000c*/ 	.word	0x00000000
        /*0010*/ 	.short	0x0003
        /*0012*/ 	.short	0x0018
        /*0014*/ 	.byte	0x00, 0xf0, 0x11, 0x00


	//----- nvinfo : EIATTR_KPARAM_INFO
	.align		4
.L_1132:
        /*0018*/ 	.byte	0x04, 0x17
        /*001a*/ 	.short	(.L_1134 - .L_1133)
.L_1133:
        /*001c*/ 	.word	0x00000000
        /*0020*/ 	.short	0x0002
        /*0022*/ 	.short	0x0010
        /*0024*/ 	.byte	0x00, 0xf5, 0x21, 0x00


	//----- nvinfo : EIATTR_KPARAM_INFO
	.align		4
.L_1134:
        /*0028*/ 	.byte	0x04, 0x17
        /*002a*/ 	.short	(.L_1136 - .L_1135)
.L_1135:
        /*002c*/ 	.word	0x00000000
        /*0030*/ 	.short	0x0001
        /*0032*/ 	.short	0x0008
        /*0034*/ 	.byte	0x00, 0xf5, 0x21, 0x00


	//----- nvinfo : EIATTR_KPARAM_INFO
	.align		4
.L_1136:
        /*0038*/ 	.byte	0x04, 0x17
        /*003a*/ 	.short	(.L_1138 - .L_1137)
.L_1137:
        /*003c*/ 	.word	0x00000000
        /*0040*/ 	.short	0x0000
        /*0042*/ 	.short	0x0000
        /*0044*/ 	.byte	0x00, 0xf5, 0x21, 0x00


	//----- nvinfo : EIATTR_SPARSE_MMA_MASK
	.align		4
.L_1138:
        /*0048*/ 	.byte	0x03, 0x50
        /*004a*/ 	.short	0x0000


	//----- nvinfo : EIATTR_MAXREG_COUNT
	.align		4
        /*004c*/ 	.byte	0x03, 0x1b
        /*004e*/ 	.short	0x00ff


	//----- nvinfo : EIATTR_MERCURY_ISA_VERSION
	.align		4
        /*0050*/ 	.byte	0x03, 0x5f
        /*0052*/ 	.short	0x0101


	//----- nvinfo : EIATTR_VRC_CTA_INIT_COUNT
	.align		4
        /*0054*/ 	.byte	0x02, 0x4a
	.zero		1
	.zero		1


	//----- nvinfo : EIATTR_EXIT_INSTR_OFFSETS
	.align		4
        /*0058*/ 	.byte	0x04, 0x1c
        /*005a*/ 	.short	(.L_1140 - .L_1139)


	//   ....[0]....
.L_1139:
        /*005c*/ 	.word	0x00000070


	//   ....[1]....
        /*0060*/ 	.word	0x00000120


	//----- nvinfo : EIATTR_CBANK_PARAM_SIZE
	.align		4
.L_1140:
        /*0064*/ 	.byte	0x03, 0x19
        /*0066*/ 	.short	0x001c


	//----- nvinfo : EIATTR_PARAM_CBANK
	.align		4
        /*0068*/ 	.byte	0x04, 0x0a
        /*006a*/ 	.short	(.L_1142 - .L_1141)
	.align		4
.L_1141:
        /*006c*/ 	.word	index@(.nv.constant0.coo_gather_f32)
        /*0070*/ 	.short	0x0380
        /*0072*/ 	.short	0x001c


	//----- nvinfo : EIATTR_SW_WAR
	.align		4
.L_1142:
        /*0074*/ 	.byte	0x04, 0x36
        /*0076*/ 	.short	(.L_1144 - .L_1143)
.L_1143:
        /*0078*/ 	.word	0x00000008
.L_1144:


//--------------------- .nv.info.coo_init_indices_i32 --------------------------
	.section	.nv.info.coo_init_indices_i32,"",@"SHT_CUDA_INFO"
	.sectionflags	@""
	.align	4


	//----- nvinfo : EIATTR_CUDA_API_VERSION
	.align		4
        /*0000*/ 	.byte	0x04, 0x37
        /*0002*/ 	.short	(.L_1146 - .L_1145)
.L_1145:
        /*0004*/ 	.word	0x00000082


	//----- nvinfo : EIATTR_KPARAM_INFO
	.align		4
.L_1146:
        /*0008*/ 	.byte	0x04, 0x17
        /*000a*/ 	.short	(.L_1148 - .L_1147)
.L_1147:
        /*000c*/ 	.word	0x00000000
        /*0010*/ 	.short	0x0001
        /*0012*/ 	.short	0x0008
        /*0014*/ 	.byte	0x00, 0xf0, 0x11, 0x00


	//----- nvinfo : EIATTR_KPARAM_INFO
	.align		4
.L_1148:
        /*0018*/ 	.byte	0x04, 0x17
        /*001a*/ 	.short	(.L_1150 - .L_1149)
.L_1149:
        /*001c*/ 	.word	0x00000000
        /*0020*/ 	.short	0x0000
        /*0022*/ 	.short	0x0000
        /*0024*/ 	.byte	0x00, 0xf5, 0x21, 0x00


	//----- nvinfo : EIATTR_SPARSE_MMA_MASK
	.align		4
.L_1150:
        /*0028*/ 	.byte	0x03, 0x50
        /*002a*/ 	.short	0x0000


	//----- nvinfo : EIATTR_MAXREG_COUNT
	.align		4
        /*002c*/ 	.byte	0x03, 0x1b
        /*002e*/ 	.short	0x00ff


	//----- nvinfo : EIATTR_MERCURY_ISA_VERSION
	.align		4
        /*0030*/ 	.byte	0x03, 0x5f
        /*0032*/ 	.short	0x0101


	//----- nvinfo : EIATTR_VRC_CTA_INIT_COUNT
	.align		4
        /*0034*/ 	.byte	0x02, 0x4a
	.zero		1
	.zero		1


	//----- nvinfo : EIATTR_EXIT_INSTR_OFFSETS
	.align		4
        /*0038*/ 	.byte	0x04, 0x1c
        /*003a*/ 	.short	(.L_1152 - .L_1151)


	//   ....[0]....
.L_1151:
        /*003c*/ 	.word	0x00000070


	//   ....[1]....
        /*0040*/ 	.word	0x000000c0


	//----- nvinfo : EIATTR_CBANK_PARAM_SIZE
	.align		4
.L_1152:
        /*0044*/ 	.byte	0x03, 0x19
        /*0046*/ 	.short	0x000c


	//----- nvinfo : EIATTR_PARAM_CBANK
	.align		4
        /*0048*/ 	.byte	0x04, 0x0a
        /*004a*/ 	.short	(.L_1154 - .L_1153)
	.align		4
.L_1153:
        /*004c*/ 	.word	index@(.nv.constant0.coo_init_indices_i32)
        /*0050*/ 	.short	0x0380
        /*0052*/ 	.short	0x000c


	//----- nvinfo : EIATTR_SW_WAR
	.align		4
.L_1154:
        /*0054*/ 	.byte	0x04, 0x36
        /*0056*/ 	.short	(.L_1156 - .L_1155)
.L_1155:
        /*0058*/ 	.word	0x00000008
.L_1156:


//--------------------- .nv.info.thrust_sort_pairs_i64_i32_kernel --------------------------
	.section	.nv.info.thrust_sort_pairs_i64_i32_kernel,"",@"SHT_CUDA_INFO"
	.sectionflags	@""
	.align	4


	//----- nvinfo : EIATTR_CUDA_API_VERSION
	.align		4
        /*0000*/ 	.byte	0x04, 0x37
        /*0002*/ 	.short	(.L_1158 - .L_1157)
.L_1157:
        /*0004*/ 	.word	0x00000082


	//----- nvinfo : EIATTR_KPARAM_INFO
	.align		4
.L_1158:
        /*0008*/ 	.byte	0x04, 0x17
        /*000a*/ 	.short	(.L_1160 - .L_1159)
.L_1159:
        /*000c*/ 	.word	0x00000000
        /*0010*/ 	.short	0x0002
        /*0012*/ 	.short	0x0010
        /*0014*/ 	.byte	0x00, 0xf0, 0x11, 0x00


	//----- nvinfo : EIATTR_KPARAM_INFO
	.align		4
.L_1160:
        /*0018*/ 	.byte	0x04, 0x17
        /*001a*/ 	.short	(.L_1162 - .L_1161)
.L_1161:
        /*001c*/ 	.word	0x00000000
        /*0020*/ 	.short	0x0001
        /*0022*/ 	.short	0x0008
        /*0024*/ 	.byte	0x00, 0xf5, 0x21, 0x00


	//----- nvinfo : EIATTR_KPARAM_INFO
	.align		4
.L_1162:
        /*0028*/ 	.byte	0x04, 0x17
        /*002a*/ 	.short	(.L_1164 - .L_1163)
.L_1163:
        /*002c*/ 	.word	0x00000000
        /*0030*/ 	.short	0x0000
        /*0032*/ 	.short	0x0000
        /*0034*/ 	.byte	0x00, 0xf5, 0x21, 0x00


	//----- nvinfo : EIATTR_SPARSE_MMA_MASK
	.align		4
.L_1164:
        /*0038*/ 	.byte	0x03, 0x50
        /*003a*/ 	.short	0x0000


	//----- nvinfo : EIATTR_MAXREG_COUNT
	.align		4
        /*003c*/ 	.byte	0x03, 0x1b
        /*003e*/ 	.short	0x00ff


	//----- nvinfo : EIATTR_EXTERNS
	.align		4
        /*0040*/ 	.byte	0x04, 0x0f
        /*0042*/ 	.short	(.L_1166 - .L_1165)


	//   ....[0]....
	.align		4
.L_1165:
        /*0044*/ 	.word	index@(vprintf)


	//   ....[1]....
	.align		4
        /*0048*/ 	.word	index@(malloc)


	//   ....[2]....
	.align		4
        /*004c*/ 	.word	index@(free)


	//----- nvinfo : EIATTR_MERCURY_ISA_VERSION
	.align		4
.L_1166:
        /*0050*/ 	.byte	0x03, 0x5f
        /*0052*/ 	.short	0x0101


	//----- nvinfo : EIATTR_VRC_CTA_INIT_COUNT
	.align		4
        /*0054*/ 	.byte	0x02, 0x4a
	.zero		1
	.zero		1


	//----- nvinfo : EIATTR_SYSCALL_OFFSETS
	.align		4
        /*0058*/ 	.byte	0x04, 0x46
        /*005a*/ 	.short	(.L_1168 - .L_1167)


	//   ....[0]....
.L_1167:
        /*005c*/ 	.word	0x00000260


	//   ....[1]....
        /*0060*/ 	.word	0x00000300


	//   ....[2]....
        /*0064*/ 	.word	0x000003b0


	//   ....[3]....
        /*0068*/ 	.word	0x00000440


	//   ....[4]....
        /*006c*/ 	.word	0x00000500


	//   ....[5]....
        /*0070*/ 	.word	0x000005b0


	//   ....[6]....
        /*0074*/ 	.word	0x00006540


	//   ....[7]....
        /*0078*/ 	.word	0x00006590


	//----- nvinfo : EIATTR_EXIT_INSTR_OFFSETS
	.align		4
.L_1168:
        /*007c*/ 	.byte	0x04, 0x1c
        /*007e*/ 	.short	(.L_1170 - .L_1169)


	//   ....[0]....
.L_1169:
        /*0080*/ 	.word	0x00000090


	//   ....[1]....
        /*0084*/ 	.word	0x000054a0


	//   ....[2]....
        /*0088*/ 	.word	0x000064e0


	//   ....[3]....
        /*008c*/ 	.word	0x000065a0


	//----- nvinfo : EIATTR_CRS_STACK_SIZE
	.align		4
.L_1170:
        /*0090*/ 	.byte	0x04, 0x1e
        /*0092*/ 	.short	(.L_1172 - .L_1171)
.L_1171:
        /*0094*/ 	.word	0x00000000


	//----- nvinfo : EIATTR_CBANK_PARAM_SIZE
	.align		4
.L_1172:
        /*0098*/ 	.byte	0x03, 0x19
        /*009a*/ 	.short	0x0014


	//----- nvinfo : EIATTR_PARAM_CBANK
	.align		4
        /*009c*/ 	.byte	0x04, 0x0a
        /*009e*/ 	.short	(.L_1174 - .L_1173)
	.align		4
.L_1173:
        /*00a0*/ 	.word	index@(.nv.constant0.thrust_sort_pairs_i64_i32_kernel)
        /*00a4*/ 	.short	0x0380
        /*00a6*/ 	.short	0x0014


	//----- nvinfo : EIATTR_SW_WAR
	.align		4
.L_1174:
        /*00a8*/ 	.byte	0x04, 0x36
        /*00aa*/ 	.short	(.L_1176 - .L_1175)
.L_1175:
        /*00ac*/ 	.word	0x00000008
.L_1176:


//--------------------- .nv.info.coo_merge_div_f64 --------------------------
	.section	.nv.info.coo_merge_div_f64,"",@"SHT_CUDA_INFO"
	.sectionflags	@""
	.align	4


	//----- nvinfo : EIATTR_CUDA_API_VERSION
	.align		4
        /*0000*/ 	.byte	0x04, 0x37
        /*0002*/ 	.short	(.L_1178 - .L_1177)
.L_1177:
        /*0004*/ 	.word	0x00000082


	//----- nvinfo : EIATTR_KPARAM_INFO
	.align		4
.L_1178:
        /*0008*/ 	.byte	0x04, 0x17
        /*000a*/ 	.short	(.L_1180 - .L_1179)
.L_1179:
        /*000c*/ 	.word	0x00000000
        /*0010*/ 	.short	0x0007
        /*0012*/ 	.short	0x0038
        /*0014*/ 	.byte	0x00, 0xf0, 0x11, 0x00


	//----- nvinfo : EIATTR_KPARAM_INFO
	.align		4
.L_1180:
        /*0018*/ 	.byte	0x04, 0x17
        /*001a*/ 	.short	(.L_1182 - .L_1181)
.L_1181:
        /*001c*/ 	.word	0x00000000
        /*0020*/ 	.short	0x0006
        /*0022*/ 	.short	0x0030
        /*0024*/ 	.byte	0x00, 0xf5, 0x21, 0x00


	//----- nvinfo : EIATTR_KPARAM_INFO
	.align		4
.L_1182:
        /*0028*/ 	.byte	0x04, 0x17
        /*002a*/ 	.short	(.L_1184 - .L_1183)
.L_1183:
        /*002c*/ 	.word	0x00000000
        /*0030*/ 	.short	0x0005
        /*0032*/ 	.short	0x0028
        /*0034*/ 	.byte	0x00, 0xf5, 0x21, 0x00


	//----- nvinfo : EIATTR_KPARAM_INFO
	.align		4
.L_1184:
        /*0038*/ 	.byte	0x04, 0x17
        /*003a*/ 	.short	(.L_1186 - .L_1185)
.L_1185:
        /*003c*/ 	.word	0x00000000
        /*0040*/ 	.short	0x0004
        /*0042*/ 	.short	0x0020
        /*0044*/ 	.byte	0x00, 0xf5, 0x21, 0x00


	//----- nvinfo : EIATTR_KPARAM_INFO
	.align		4
.L_1186:
        /*0048*/ 	.byte	0x04, 0x17
        /*004a*/ 	.short	(.L_1188 - .L_1187)
.L_1187:
        /*004c*/ 	.word	0x00000000
        /*0050*/ 	.short	0x0003
        /*0052*/ 	.short	0x0018
        /*0054*/ 	.byte	0x00, 0xf5, 0x21, 0x00


	//----- nvinfo : EIATTR_KPARAM_INFO
	.align		4
.L_1188:
        /*0058*/ 	.byte	0x04, 0x17
        /*005a*/ 	.short	(.L_1190 - .L_1189)
.L_1189:
        /*005c*/ 	.word	0x00000000
        /*0060*/ 	.short	0x0002
        /*0062*/ 	.short	0x0010
        /*0064*/ 	.byte	0x00, 0xf5, 0x21, 0x00


	//----- nvinfo : EIATTR_KPARAM_INFO
	.align		4
.L_1190:
        /*0068*/ 	.byte	0x04, 0x17
        /*006a*/ 	.short	(.L_1192 - .L_1191)
.L_1191:
        /*006c*/ 	.word	0x00000000
        /*0070*/ 	.short	0x0001
        /*0072*/ 	.short	0x0008
        /*0074*/ 	.byte	0x00, 0xf5, 0x21, 0x00


	//----- nvinfo : EIATTR_KPARAM_INFO
	.align		4
.L_1192:
        /*0078*/ 	.byte	0x04, 0x17
        /*007a*/ 	.short	(.L_1194 - .L_1193)
.L_1193:
        /*007c*/ 	.word	0x00000000
        /*0080*/ 	.short	0x0000
        /*0082*/ 	.short	0x0000
        /*0084*/ 	.byte	0x00, 0xf5, 0x21, 0x00


	//----- nvinfo : EIATTR_SPARSE_MMA_MASK
	.align		4
.L_1194:
        /*0088*/ 	.byte	0x03, 0x50
        /*008a*/ 	.short	0x0000


	//----- nvinfo : EIATTR_MAXREG_COUNT
	.align		4
        /*008c*/ 	.byte	0x03, 0x1b
        /*008e*/ 	.short	0x00ff


	//----- nvinfo : EIATTR_MERCURY_ISA_VERSION
	.align		4
        /*0090*/ 	.byte	0x03, 0x5f
        /*0092*/ 	.short	0x0101


	//----- nvinfo : EIATTR_VRC_CTA_INIT_COUNT
	.align		4
        /*0094*/ 	.byte	0x02, 0x4a
	.zero		1
	.zero		1


	//----- nvinfo : EIATTR_EXIT_INSTR_OFFSETS
	.align		4
        /*0098*/ 	.byte	0x04, 0x1c
        /*009a*/ 	.short	(.L_1196 - .L_1195)


	//   ....[0]....
.L_1195:
        /*009c*/ 	.word	0x00000070


	//   ....[1]....
        /*00a0*/ 	.word	0x000000d0


	//   ....[2]....
        /*00a4*/ 	.word	0x00000300


	//----- nvinfo : EIATTR_CRS_STACK_SIZE
	.align		4
.L_1196:
        /*00a8*/ 	.byte	0x04, 0x1e
        /*00aa*/ 	.short	(.L_1198 - .L_1197)
.L_1197:
        /*00ac*/ 	.word	0x00000000


	//----- nvinfo : EIATTR_CBANK_PARAM_SIZE
	.align		4
.L_1198:
        /*00b0*/ 	.byte	0x03, 0x19
        /*00b2*/ 	.short	0x003c


	//----- nvinfo : EIATTR_PARAM_CBANK
	.align		4
        /*00b4*/ 	.byte	0x04, 0x0a
        /*00b6*/ 	.short	(.L_1200 - .L_1199)
	.align		4
.L_1199:
        /*00b8*/ 	.word	index@(.nv.constant0.coo_merge_div_f64)
        /*00bc*/ 	.short	0x0380
        /*00be*/ 	.short	0x003c


	//----- nvinfo : EIATTR_SW_WAR
	.align		4
.L_1200:
        /*00c0*/ 	.byte	0x04, 0x36
        /*00c2*/ 	.short	(.L_1202 - .L_1201)
.L_1201:
        /*00c4*/ 	.word	0x00000008
.L_1202:


//--------------------- .nv.info.coo_merge_div_f32 --------------------------
	.section	.nv.info.coo_merge_div_f32,"",@"SHT_CUDA_INFO"
	.sectionflags	@""
	.align	4


	//----- nvinfo : EIATTR_CUDA_API_VERSION
	.align		4
        /*0000*/ 	.byte	0x04, 0x37
        /*0002*/ 	.short	(.L_1204 - .L_1203)
.L_1203:
        /*0004*/ 	.word	0x00000082


	//----- nvinfo : EIATTR_KPARAM_INFO
	.align		4
.L_1204:
        /*0008*/ 	.byte	0x04, 0x17
        /*000a*/ 	.short	(.L_1206 - .L_1205)
.L_1205:
        /*000c*/ 	.word	0x00000000
        /*0010*/ 	.short	0x0007
        /*0012*/ 	.short	0x0038
        /*0014*/ 	.byte	0x00, 0xf0, 0x11, 0x00


	//----- nvinfo : EIATTR_KPARAM_INFO
	.align		4
.L_1206:
        /*0018*/ 	.byte	0x04, 0x17
        /*001a*/ 	.short	(.L_1208 - .L_1207)
.L_1207:
        /*001c*/ 	.word	0x00000000
        /*0020*/ 	.short	0x0006
        /*0022*/ 	.short	0x0030
        /*0024*/ 	.byte	0x00, 0xf5, 0x21, 0x00


	//----- nvinfo : EIATTR_KPARAM_INFO
	.align		4
.L_1208:
        /*0028*/ 	.byte	0x04, 0x17
        /*002a*/ 	.short	(.L_1210 - .L_1209)
.L_1209:
        /*002c*/ 	.word	0x00000000
        /*0030*/ 	.short	0x0005
        /*0032*/ 	.short	0x0028
        /*0034*/ 	.byte	0x00, 0xf5, 0x21, 0x00


	//----- nvinfo : EIATTR_KPARAM_INFO
	.align		4
.L_1210:
        /*0038*/ 	.byte	0x04, 0x17
        /*003a*/ 	.short	(.L_1212 - .L_1211)
.L_1211:
        /*003c*/ 	.word	0x00000000
        /*0040*/ 	.short	0x0004
        /*0042*/ 	.short	0x0020
        /*0044*/ 	.byte	0x00, 0xf5, 0x21, 0x00


	//----- nvinfo : EIATTR_KPARAM_INFO
	.align		4
.L_1212:
        /*0048*/ 	.byte	0x04, 0x17
        /*004a*/ 	.short	(.L_1214 - .L_1213)
.L_1213:
        /*004c*/ 	.word	0x00000000
        /*0050*/ 	.short	0x0003
        /*0052*/ 	.short	0x0018
        /*0054*/ 	.byte	0x00, 0xf5, 0x21, 0x00


	//----- nvinfo : EIATTR_KPARAM_INFO
	.align		4
.L_1214:
        /*0058*/ 	.byte	0x04, 0x17
        /*005a*/ 	.short	(.L_1216 - .L_1215)
.L_1215:
        /*005c*/ 	.word	0x00000000
        /*0060*/ 	.short	0x0002
        /*0062*/ 	.short	0x0010
        /*0064*/ 	.byte	0x00, 0xf5, 0x21, 0x00


	//----- nvinfo : EIATTR_KPARAM_INFO
	.align		4
.L_1216:
        /*0068*/ 	.byte	0x04, 0x17
        /*006a*/ 	.short	(.L_1218 - .L_1217)
.L_1217:
        /*006c*/ 	.word	0x00000000
        /*0070*/ 	.short	0x0001
        /*0072*/ 	.short	0x0008
        /*0074*/ 	.byte	0x00, 0xf5, 0x21, 0x00


	//----- nvinfo : EIATTR_KPARAM_INFO
	.align		4
.L_1218:
        /*0078*/ 	.byte	0x04, 0x17
        /*007a*/ 	.short	(.L_1220 - .L_1219)
.L_1219:
        /*007c*/ 	.word	0x00000000
        /*0080*/ 	.short	0x0000
        /*0082*/ 	.short	0x0000
        /*0084*/ 	.byte	0x00, 0xf5, 0x21, 0x00


	//----- nvinfo : EIATTR_SPARSE_MMA_MASK
	.align		4
.L_1220:
        /*0088*/ 	.byte	0x03, 0x50
        /*008a*/ 	.short	0x0000


	//----- nvinfo : EIATTR_MAXREG_COUNT
	.align		4
        /*008c*/ 	.byte	0x03, 0x1b
        /*008e*/ 	.short	0x00ff


	//----- nvinfo : EIATTR_MERCURY_ISA_VERSION
	.align		4
        /*0090*/ 	.byte	0x03, 0x5f
        /*0092*/ 	.short	0x0101


	//----- nvinfo : EIATTR_VRC_CTA_INIT_COUNT
	.align		4
        /*0094*/ 	.byte	0x02, 0x4a
	.zero		1
	.zero		1


	//----- nvinfo : EIATTR_EXIT_INSTR_OFFSETS
	.align		4
        /*0098*/ 	.byte	0x04, 0x1c
        /*009a*/ 	.short	(.L_1222 - .L_1221)


	//   ....[0]....
.L_1221:
        /*009c*/ 	.word	0x00000070


	//   ....[1]....
        /*00a0*/ 	.word	0x000000d0


	//   ....[2]....
        /*00a4*/ 	.word	0x000002b0


	//----- nvinfo : EIATTR_CRS_STACK_SIZE
	.align		4
.L_1222:
        /*00a8*/ 	.byte	0x04, 0x1e
        /*00aa*/ 	.short	(.L_1224 - .L_1223)
.L_1223:
        /*00ac*/ 	.word	0x00000000


	//----- nvinfo : EIATTR_CBANK_PARAM_SIZE
	.align		4
.L_1224:
        /*00b0*/ 	.byte	0x03, 0x19
        /*00b2*/ 	.short	0x003c


	//----- nvinfo : EIATTR_PARAM_CBANK
	.align		4
        /*00b4*/ 	.byte	0x04, 0x0a
        /*00b6*/ 	.short	(.L_1226 - .L_1225)
	.align		4
.L_1225:
        /*00b8*/ 	.word	index@(.nv.constant0.coo_merge_div_f32)
        /*00bc*/ 	.short	0x0380
        /*00be*/ 	.short	0x003c


	//----- nvinfo : EIATTR_SW_WAR
	.align		4
.L_1226:
        /*00c0*/ 	.byte	0x04, 0x36
        /*00c2*/ 	.short	(.L_1228 - .L_1227)
.L_1227:
        /*00c4*/ 	.word	0x00000008
.L_1228:


//--------------------- .nv.info.coo_merge_mul_f64 --------------------------
	.section	.nv.info.coo_merge_mul_f64,"",@"SHT_CUDA_INFO"
	.sectionflags	@""
	.align	4


	//----- nvinfo : EIATTR_CUDA_API_VERSION
	.align		4
        /*0000*/ 	.byte	0x04, 0x37
        /*0002*/ 	.short	(.L_1230 - .L_1229)
.L_1229:
        /*0004*/ 	.word	0x00000082


	//----- nvinfo : EIATTR_KPARAM_INFO
	.align		4
.L_1230:
        /*0008*/ 	.byte	0x04, 0x17
        /*000a*/ 	.short	(.L_1232 - .L_1231)
.L_1231:
        /*000c*/ 	.word	0x00000000
        /*0010*/ 	.short	0x0007
        /*0012*/ 	.short	0x0038
        /*0014*/ 	.byte	0x00, 0xf0, 0x11, 0x00


	//----- nvinfo : EIATTR_KPARAM_INFO
	.align		4
.L_1232:
        /*0018*/ 	.byte	0x04, 0x17
        /*001a*/ 	.short	(.L_1234 - .L_1233)
.L_1233:
        /*001c*/ 	.word	0x00000000
        /*0020*/ 	.short	0x0006
        /*0022*/ 	.short	0x0030
        /*0024*/ 	.byte	0x00, 0xf5, 0x21, 0x00


	//----- nvinfo : EIATTR_KPARAM_INFO
	.align		4
.L_1234:
        /*0028*/ 	.byte	0x04, 0x17
        /*002a*/ 	.short	(.L_1236 - .L_1235)
.L_1235:
        /*002c*/ 	.word	0x00000000
        /*0030*/ 	.short	0x0005
        /*0032*/ 	.short	0x0028
        /*0034*/ 	.byte	0x00, 0xf5, 0x21, 0x00


	//----- nvinfo : EIATTR_KPARAM_INFO
	.align		4
.L_1236:
        /*0038*/ 	.byte	0x04, 0x17
        /*003a*/ 	.short	(.L_1238 - .L_1237)
.L_1237:
        /*003c*/ 	.word	0x00000000
        /*0040*/ 	.short	0x0004
        /*0042*/ 	.short	0x0020
        /*0044*/ 	.byte	0x00, 0xf5, 0x21, 0x00


	//----- nvinfo : EIATTR_KPARAM_INFO
	.align		4
.L_1238:
        /*0048*/ 	.byte	0x04, 0x17
        /*004a*/ 	.short	(.L_1240 - .L_1239)
.L_1239:
        /*004c*/ 	.word	0x00000000
        /*0050*/ 	.short	0x0003
        /*0052*/ 	.short	0x0018
        /*0054*/ 	.byte	0x00, 0xf5, 0x21, 0x00


	//----- nvinfo : EIATTR_KPARAM_INFO
	.align		4
.L_1240:
        /*0058*/ 	.byte	0x04, 0x17
        /*005a*/ 	.short	(.L_1242 - .L_1241)
.L_1241:
        /*005c*/ 	.word	0x00000000
        /*0060*/ 	.short	0x0002
        /*0062*/ 	.short	0x0010
        /*0064*/ 	.byte	0x00, 0xf5, 0x21, 0x00


	//----- nvinfo : EIATTR_KPARAM_INFO
	.align		4
.L_1242:
        /*0068*/ 	.byte	0x04, 0x17
        /*006a*/ 	.short	(.L_1244 - .L_1243)
.L_1243:
        /*006c*/ 	.word	0x00000000
        /*0070*/ 	.short	0x0001
        /*0072*/ 	.short	0x0008
        /*0074*/ 	.byte	0x00, 0xf5, 0x21, 0x00


	//----- nvinfo : EIATTR_KPARAM_INFO
	.align		4
.L_1244:
        /*0078*/ 	.byte	0x04, 0x17
        /*007a*/ 	.short	(.L_1246 - .L_1245)
.L_1245:
        /*007c*/ 	.word	0x00000000
        /*0080*/ 	.short	0x0000
        /*0082*/ 	.short	0x0000
        /*0084*/ 	.byte	0x00, 0xf5, 0x21, 0x00


	//----- nvinfo : EIATTR_SPARSE_MMA_MASK
	.align		4
.L_1246:
        /*0088*/ 	.byte	0x03, 0x50
        /*008a*/ 	.short	0x0000


	//----- nvinfo : EIATTR_MAXREG_COUNT
	.align		4
        /*008c*/ 	.byte	0x03, 0x1b
        /*008e*/ 	.short	0x00ff


	//----- nvinfo : EIATTR_MERCURY_ISA_VERSION
	.align		4
        /*0090*/ 	.byte	0x03, 0x5f
        /*0092*/ 	.short	0x0101


	//----- nvinfo : EIATTR_VRC_CTA_INIT_COUNT
	.align		4
        /*0094*/ 	.byte	0x02, 0x4a
	.zero		1
	.zero		1


	//----- nvinfo : EIATTR_EXIT_INSTR_OFFSETS
	.align		4
        /*0098*/ 	.byte	0x04, 0x1c
        /*009a*/ 	.short	(.L_1248 - .L_1247)


	//   ....[0]....
.L_1247:
        /*009c*/ 	.word	0x00000070


	//   ....[1]....
        /*00a0*/ 	.word	0x000000d0


	//   ....[2]....
        /*00a4*/ 	.word	0x000001f0


	//----- nvinfo : EIATTR_CBANK_PARAM_SIZE
	.align		4
.L_1248:
        /*00a8*/ 	.byte	0x03, 0x19
        /*00aa*/ 	.short	0x003c


	//----- nvinfo : EIATTR_PARAM_CBANK
	.align		4
        /*00ac*/ 	.byte	0x04, 0x0a
        /*00ae*/ 	.short	(.L_1250 - .L_1249)
	.align		4
.L_1249:
        /*00b0*/ 	.word	index@(.nv.constant0.coo_merge_mul_f64)
        /*00b4*/ 	.short	0x0380
        /*00b6*/ 	.short	0x003c


	//----- nvinfo : EIATTR_SW_WAR
	.align		4
.L_1250:
        /*00b8*/ 	.byte	0x04, 0x36
        /*00ba*/ 	.short	(.L_1252 - .L_1251)
.L_1251:
        /*00bc*/ 	.word	0x00000008
.L_1252:


//--------------------- .nv.info.coo_merge_mul_f32 --------------------------
	.section	.nv.info.coo_merge_mul_f32,"",@"SHT_CUDA_INFO"
	.sectionflags	@""
	.align	4


	//----- nvinfo : EIATTR_CUDA_API_VERSION
	.align		4
        /*0000*/ 	.byte	0x04, 0x37
        /*0002*/ 	.short	(.L_1254 - .L_1253)
.L_1253:
        /*0004*/ 	.word	0x00000082


	//----- nvinfo : EIATTR_KPARAM_INFO
	.align		4
.L_1254:
        /*0008*/ 	.byte	0x04, 0x17
        /*000a*/ 	.short	(.L_1256 - .L_1255)
.L_1255:
        /*000c*/ 	.word	0x00000000
        /*0010*/ 	.short	0x0007
        /*0012*/ 	.short	0x0038
        /*0014*/ 	.byte	0x00, 0xf0, 0x11, 0x00


	//----- nvinfo : EIATTR_KPARAM_INFO
	.align		4
.L_1256:
        /*0018*/ 	.byte	0x04, 0x17
        /*001a*/ 	.short	(.L_1258 - .L_1257)
.L_1257:
        /*001c*/ 	.word	0x00000000
        /*0020*/ 	.short	0x0006
        /*0022*/ 	.short	0x0030
        /*0024*/ 	.byte	0x00, 0xf5, 0x21, 0x00


	//----- nvinfo : EIATTR_KPARAM_INFO
	.align		4
.L_1258:
        /*0028*/ 	.byte	0x04, 0x17
        /*002a*/ 	.short	(.L_1260 - .L_1259)
.L_1259:
        /*002c*/ 	.word	0x00000000
        /*0030*/ 	.short	0x0005
        /*0032*/ 	.short	0x0028
        /*0034*/ 	.byte	0x00, 0xf5, 0x21, 0x00


	//----- nvinfo : EIATTR_KPARAM_INFO
	.align		4
.L_1260:
        /*0038*/ 	.byte	0x04, 0x17
        /*003a*/ 	.short	(.L_1262 - .L_1261)
.L_1261:
        /*003c*/ 	.word	0x00000000
        /*0040*/ 	.short	0x0004
        /*0042*/ 	.short	0x0020
        /*0044*/ 	.byte	0x00, 0xf5, 0x21, 0x00


	//----- nvinfo : EIATTR_KPARAM_INFO
	.align		4
.L_1262:
        /*0048*/ 	.byte	0x04, 0x17
        /*004a*/ 	.short	(.L_1264 - .L_1263)
.L_1263:
        /*004c*/ 	.word	0x00000000
        /*0050*/ 	.short	0x0003
        /*0052*/ 	.short	0x0018
        /*0054*/ 	.byte	0x00, 0xf5, 0x21, 0x00


	//----- nvinfo : EIATTR_KPARAM_INFO
	.align		4
.L_1264:
        /*0058*/ 	.byte	0x04, 0x17
        /*005a*/ 	.short	(.L_1266 - .L_1265)
.L_1265:
        /*005c*/ 	.word	0x00000000
        /*0060*/ 	.short	0x0002
        /*0062*/ 	.short	0x0010
        /*0064*/ 	.byte	0x00, 0xf5, 0x21, 0x00


	//----- nvinfo : EIATTR_KPARAM_INFO
	.align		4
.L_1266:
        /*0068*/ 	.byte	0x04, 0x17
        /*006a*/ 	.short	(.L_1268 - .L_1267)
.L_1267:
        /*006c*/ 	.word	0x00000000
        /*0070*/ 	.short	0x0001
        /*0072*/ 	.short	0x0008
        /*0074*/ 	.byte	0x00, 0xf5, 0x21, 0x00


	//----- nvinfo : EIATTR_KPARAM_INFO
	.align		4
.L_1268:
        /*0078*/ 	.byte	0x04, 0x17
        /*007a*/ 	.short	(.L_1270 - .L_1269)
.L_1269:
        /*007c*/ 	.word	0x00000000
        /*0080*/ 	.short	0x0000
        /*0082*/ 	.short	0x0000
        /*0084*/ 	.byte	0x00, 0xf5, 0x21, 0x00


	//----- nvinfo : EIATTR_SPARSE_MMA_MASK
	.align		4
.L_1270:
        /*0088*/ 	.byte	0x03, 0x50
        /*008a*/ 	.short	0x0000


	//----- nvinfo : EIATTR_MAXREG_COUNT
	.align		4
        /*008c*/ 	.byte	0x03, 0x1b
        /*008e*/ 	.short	0x00ff


	//----- nvinfo : EIATTR_MERCURY_ISA_VERSION
	.align		4
        /*0090*/ 	.byte	0x03, 0x5f
        /*0092*/ 	.short	0x0101


	//----- nvinfo : EIATTR_VRC_CTA_INIT_COUNT
	.align		4
        /*0094*/ 	.byte	0x02, 0x4a
	.zero		1
	.zero		1


	//----- nvinfo : EIATTR_EXIT_INSTR_OFFSETS
	.align		4
        /*0098*/ 	.byte	0x04, 0x1c
        /*009a*/ 	.short	(.L_1272 - .L_1271)


	//   ....[0]....
.L_1271:
        /*009c*/ 	.word	0x00000070


	//   ....[1]....
        /*00a0*/ 	.word	0x000000d0


	//   ....[2]....
        /*00a4*/ 	.word	0x000001f0


	//----- nvinfo : EIATTR_CBANK_PARAM_SIZE
	.align		4
.L_1272:
        /*00a8*/ 	.byte	0x03, 0x19
        /*00aa*/ 	.short	0x003c


	//----- nvinfo : EIATTR_PARAM_CBANK
	.align		4
        /*00ac*/ 	.byte	0x04, 0x0a
        /*00ae*/ 	.short	(.L_1274 - .L_1273)
	.align		4
.L_1273:
        /*00b0*/ 	.word	index@(.nv.constant0.coo_merge_mul_f32)
        /*00b4*/ 	.short	0x0380
        /*00b6*/ 	.short	0x003c


	//----- nvinfo : EIATTR_SW_WAR
	.align		4
.L_1274:
        /*00b8*/ 	.byte	0x04, 0x36
        /*00ba*/ 	.short	(.L_1276 - .L_1275)
.L_1275:
        /*00bc*/ 	.word	0x00000008
.L_1276:


//--------------------- .nv.info.coo_count_intersections_i64 --------------------------
	.section	.nv.info.coo_count_intersections_i64,"",@"SHT_CUDA_INFO"
	.sectionflags	@""
	.align	4


	//----- nvinfo : EIATTR_CUDA_API_VERSION
	.align		4
        /*0000*/ 	.byte	0x04, 0x37
        /*0002*/ 	.short	(.L_1278 - .L_1277)
.L_1277:
        /*0004*/ 	.word	0x00000082


	//----- nvinfo : EIATTR_KPARAM_INFO
	.align		4
.L_1278:
        /*0008*/ 	.byte	0x04, 0x17
        /*000a*/ 	.short	(.L_1280 - .L_1279)
.L_1279:
        /*000c*/ 	.word	0x00000000
        /*0010*/ 	.short	0x0003
        /*0012*/ 	.short	0x0018
        /*0014*/ 	.byte	0x00, 0xf0, 0x11, 0x00


	//----- nvinfo : EIATTR_KPARAM_INFO
	.align		4
.L_1280:
        /*0018*/ 	.byte	0x04, 0x17
        /*001a*/ 	.short	(.L_1282 - .L_1281)
.L_1281:
        /*001c*/ 	.word	0x00000000
        /*0020*/ 	.short	0x0002
        /*0022*/ 	.short	0x0010
        /*0024*/ 	.byte	0x00, 0xf5, 0x21, 0x00


	//----- nvinfo : EIATTR_KPARAM_INFO
	.align		4
.L_1282:
        /*0028*/ 	.byte	0x04, 0x17
        /*002a*/ 	.short	(.L_1284 - .L_1283)
.L_1283:
        /*002c*/ 	.word	0x00000000
        /*0030*/ 	.short	0x0001
        /*0032*/ 	.short	0x0008
        /*0034*/ 	.byte	0x00, 0xf5, 0x21, 0x00


	//----- nvinfo : EIATTR_KPARAM_INFO
	.align		4
.L_1284:
        /*0038*/ 	.byte	0x04, 0x17
        /*003a*/ 	.short	(.L_1286 - .L_1285)
.L_1285:
        /*003c*/ 	.word	0x00000000
        /*0040*/ 	.short	0x0000
        /*0042*/ 	.short	0x0000
        /*0044*/ 	.byte	0x00, 0xf5, 0x21, 0x00


	//----- nvinfo : EIATTR_SPARSE_MMA_MASK
	.align		4
.L_1286:
        /*0048*/ 	.byte	0x03, 0x50
        /*004a*/ 	.short	0x0000


	//----- nvinfo : EIATTR_MAXREG_COUNT
	.align		4
        /*004c*/ 	.byte	0x03, 0x1b
        /*004e*/ 	.short	0x00ff


	//----- nvinfo : EIATTR_MERCURY_ISA_VERSION
	.align		4
        /*0050*/ 	.byte	0x03, 0x5f
        /*0052*/ 	.short	0x0101


	//----- nvinfo : EIATTR_VRC_CTA_INIT_COUNT
	.align		4
        /*0054*/ 	.byte	0x02, 0x4a
	.zero		1
	.zero		1


	//----- nvinfo : EIATTR_EXIT_INSTR_OFFSETS
	.align		4
        /*0058*/ 	.byte	0x04, 0x1c
        /*005a*/ 	.short	(.L_1288 - .L_1287)


	//   ....[0]....
.L_1287:
        /*005c*/ 	.word	0x00000070


	//   ....[1]....
        /*0060*/ 	.word	0x00000120


	//   ....[2]....
        /*0064*/ 	.word	0x00000190


	//   ....[3]....
        /*0068*/ 	.word	0x000001c0


	//   ....[4]....
        /*006c*/ 	.word	0x000001f0


	//----- nvinfo : EIATTR_CBANK_PARAM_SIZE
	.align		4
.L_1288:
        /*0070*/ 	.byte	0x03, 0x19
        /*0072*/ 	.short	0x001c


	//----- nvinfo : EIATTR_PARAM_CBANK
	.align		4
        /*0074*/ 	.byte	0x04, 0x0a
        /*0076*/ 	.short	(.L_1290 - .L_1289)
	.align		4
.L_1289:
        /*0078*/ 	.word	index@(.nv.constant0.coo_count_intersections_i64)
        /*007c*/ 	.short	0x0380
        /*007e*/ 	.short	0x001c


	//----- nvinfo : EIATTR_SW_WAR
	.align		4
.L_1290:
        /*0080*/ 	.byte	0x04, 0x36
        /*0082*/ 	.short	(.L_1292 - .L_1291)
.L_1291:
        /*0084*/ 	.word	0x00000008
.L_1292:


//--------------------- .nv.info.coo_merge_sub_f64 --------------------------
	.section	.nv.info.coo_merge_sub_f64,"",@"SHT_CUDA_INFO"
	.sectionflags	@""
	.align	4


	//----- nvinfo : EIATTR_CUDA_API_VERSION
	.align		4
        /*0000*/ 	.byte	0x04, 0x37
        /*0002*/ 	.short	(.L_1294 - .L_1293)
.L_1293:
        /*0004*/ 	.word	0x00000082


	//----- nvinfo : EIATTR_KPARAM_INFO
	.align		4
.L_1294:
        /*0008*/ 	.byte	0x04, 0x17
        /*000a*/ 	.short	(.L_1296 - .L_1295)
.L_1295:
        /*000c*/ 	.word	0x00000000
        /*0010*/ 	.short	0x0007
        /*0012*/ 	.short	0x0034
        /*0014*/ 	.byte	0x00, 0xf0, 0x11, 0x00


	//----- nvinfo : EIATTR_KPARAM_INFO
	.align		4
.L_1296:
        /*0018*/ 	.byte	0x04, 0x17
        /*001a*/ 	.short	(.L_1298 - .L_1297)
.L_1297:
        /*001c*/ 	.word	0x00000000
        /*0020*/ 	.short	0x0006
        /*0022*/ 	.short	0x0030
        /*0024*/ 	.byte	0x00, 0xf0, 0x11, 0x00


	//----- nvinfo : EIATTR_KPARAM_INFO
	.align		4
.L_1298:
        /*0028*/ 	.byte	0x04, 0x17
        /*002a*/ 	.short	(.L_1300 - .L_1299)
.L_1299:
        /*002c*/ 	.word	0x00000000
        /*0030*/ 	.short	0x0005
        /*0032*/ 	.short	0x0028
        /*0034*/ 	.byte	0x00, 0xf5, 0x21, 0x00


	//----- nvinfo : EIATTR_KPARAM_INFO
	.align		4
.L_1300:
        /*0038*/ 	.byte	0x04, 0x17
        /*003a*/ 	.short	(.L_1302 - .L_1301)
.L_1301:
        /*003c*/ 	.word	0x00000000
        /*0040*/ 	.short	0x0004
        /*0042*/ 	.short	0x0020
        /*0044*/ 	.byte	0x00, 0xf5, 0x21, 0x00


	//----- nvinfo : EIATTR_KPARAM_INFO
	.align		4
.L_1302:
        /*0048*/ 	.byte	0x04, 0x17
        /*004a*/ 	.short	(.L_1304 - .L_1303)
.L_1303:
        /*004c*/ 	.word	0x00000000
        /*0050*/ 	.short	0x0003
        /*0052*/ 	.short	0x0018
        /*0054*/ 	.byte	0x00, 0xf5, 0x21, 0x00


	//----- nvinfo : EIATTR_KPARAM_INFO
	.align		4
.L_1304:
        /*0058*/ 	.byte	0x04, 0x17
        /*005a*/ 	.short	(.L_1306 - .L_1305)
.L_1305:
        /*005c*/ 	.word	0x00000000
        /*0060*/ 	.short	0x0002
        /*0062*/ 	.short	0x0010
        /*0064*/ 	.byte	0x00, 0xf5, 0x21, 0x00


	//----- nvinfo : EIATTR_KPARAM_INFO
	.align		4
.L_1306:
        /*0068*/ 	.byte	0x04, 0x17
        /*006a*/ 	.short	(.L_1308 - .L_1307)
.L_1307:
        /*006c*/ 	.word	0x00000000
        /*0070*/ 	.short	0x0001
        /*0072*/ 	.short	0x0008
        /*0074*/ 	.byte	0x00, 0xf5, 0x21, 0x00


	//----- nvinfo : EIATTR_KPARAM_INFO
	.align		4
.L_1308:
        /*0078*/ 	.byte	0x04, 0x17
        /*007a*/ 	.short	(.L_1310 - .L_1309)
.L_1309:
        /*007c*/ 	.word	0x00000000
        /*0080*/ 	.short	0x0000
        /*0082*/ 	.short	0x0000
        /*0084*/ 	.byte	0x00, 0xf5, 0x21, 0x00


	//----- nvinfo : EIATTR_SPARSE_MMA_MASK
	.align		4
.L_1310:
        /*0088*/ 	.byte	0x03, 0x50
        /*008a*/ 	.short	0x0000


	//----- nvinfo : EIATTR_MAXREG_COUNT
	.align		4
        /*008c*/ 	.byte	0x03, 0x1b
        /*008e*/ 	.short	0x00ff


	//----- nvinfo : EIATTR_MERCURY_ISA_VERSION
	.align		4
        /*0090*/ 	.byte	0x03, 0x5f
        /*0092*/ 	.short	0x0101


	//----- nvinfo : EIATTR_VRC_CTA_INIT_COUNT
	.align		4
        /*0094*/ 	.byte	0x02, 0x4a
	.zero		1
	.zero		1


	//----- nvinfo : EIATTR_EXIT_INSTR_OFFSETS
	.align		4
        /*0098*/ 	.byte	0x04, 0x1c
        /*009a*/ 	.short	(.L_1312 - .L_1311)


	//   ....[0]....
.L_1311:
        /*009c*/ 	.word	0x00000070


	//   ....[1]....
        /*00a0*/ 	.word	0x00000290


	//   ....[2]....
        /*00a4*/ 	.word	0x000002d0


	//----- nvinfo : EIATTR_CRS_STACK_SIZE
	.align		4
.L_1312:
        /*00a8*/ 	.byte	0x04, 0x1e
        /*00aa*/ 	.short	(.L_1314 - .L_1313)
.L_1313:
        /*00ac*/ 	.word	0x00000000


	//----- nvinfo : EIATTR_CBANK_PARAM_SIZE
	.align		4
.L_1314:
        /*00b0*/ 	.byte	0x03, 0x19
        /*00b2*/ 	.short	0x0038


	//----- nvinfo : EIATTR_PARAM_CBANK
	.align		4
        /*00b4*/ 	.byte	0x04, 0x0a
        /*00b6*/ 	.short	(.L_1316 - .L_1315)
	.align		4
.L_1315:
        /*00b8*/ 	.word	index@(.nv.constant0.coo_merge_sub_f64)
        /*00bc*/ 	.short	0x0380
        /*00be*/ 	.short	0x0038


	//----- nvinfo : EIATTR_SW_WAR
	.align		4
.L_1316:
        /*00c0*/ 	.byte	0x04, 0x36
        /*00c2*/ 	.short	(.L_1318 - .L_1317)
.L_1317:
        /*00c4*/ 	.word	0x00000008
.L_1318:


//--------------------- .nv.info.coo_merge_sub_f32 --------------------------
	.section	.nv.info.coo_merge_sub_f32,"",@"SHT_CUDA_INFO"
	.sectionflags	@""
	.align	4


	//----- nvinfo : EIATTR_CUDA_API_VERSION
	.align		4
        /*0000*/ 	.byte	0x04, 0x37
        /*0002*/ 	.short	(.L_1320 - .L_1319)
.L_1319:
        /*0004*/ 	.word	0x00000082


	//----- nvinfo : EIATTR_KPARAM_INFO
	.align		4
.L_1320:
        /*0008*/ 	.byte	0x04, 0x17
        /*000a*/ 	.short	(.L_1322 - .L_1321)
.L_1321:
        /*000c*/ 	.word	0x00000000
        /*0010*/ 	.short	0x0007
        /*0012*/ 	.short	0x0034
        /*0014*/ 	.byte	0x00, 0xf0, 0x11, 0x00


	//----- nvinfo : EIATTR_KPARAM_INFO
	.align		4
.L_1322:
        /*0018*/ 	.byte	0x04, 0x17
        /*001a*/ 	.short	(.L_1324 - .L_1323)
.L_1323:
        /*001c*/ 	.word	0x00000000
        /*0020*/ 	.short	0x0006
        /*0022*/ 	.short	0x0030
        /*0024*/ 	.byte	0x00, 0xf0, 0x11, 0x00


	//----- nvinfo : EIATTR_KPARAM_INFO
	.align		4
.L_1324:
        /*0028*/ 	.byte	0x04, 0x17
        /*002a*/ 	.short	(.L_1326 - .L_1325)
.L_1325:
        /*002c*/ 	.word	0x00000000
        /*0030*/ 	.short	0x0005
        /*0032*/ 	.short	0x0028
        /*0034*/ 	.byte	0x00, 0xf5, 0x21, 0x00


	//----- nvinfo : EIATTR_KPARAM_INFO
	.align		4
.L_1326:
        /*0038*/ 	.byte	0x04, 0x17
        /*003a*/ 	.short	(.L_1328 - .L_1327)
.L_1327:
        /*003c*/ 	.word	0x00000000
        /*0040*/ 	.short	0x0004
        /*0042*/ 	.short	0x0020
        /*0044*/ 	.byte	0x00, 0xf5, 0x21, 0x00


	//----- nvinfo : EIATTR_KPARAM_INFO
	.align		4
.L_1328:
        /*0048*/ 	.byte	0x04, 0x17
        /*004a*/ 	.short	(.L_1330 - .L_1329)
.L_1329:
        /*004c*/ 	.word	0x00000000
        /*0050*/ 	.short	0x0003
        /*0052*/ 	.short	0x0018
        /*0054*/ 	.byte	0x00, 0xf5, 0x21, 0x00


	//----- nvinfo : EIATTR_KPARAM_INFO
	.align		4
.L_1330:
        /*0058*/ 	.byte	0x04, 0x17
        /*005a*/ 	.short	(.L_1332 - .L_1331)
.L_1331:
        /*005c*/ 	.word	0x00000000
        /*0060*/ 	.short	0x0002
        /*0062*/ 	.short	0x0010
        /*0064*/ 	.byte	0x00, 0xf5, 0x21, 0x00


	//----- nvinfo : EIATTR_KPARAM_INFO
	.align		4
.L_1332:
        /*0068*/ 	.byte	0x04, 0x17
        /*006a*/ 	.short	(.L_1334 - .L_1333)
.L_1333:
        /*006c*/ 	.word	0x00000000
        /*0070*/ 	.short	0x0001
        /*0072*/ 	.short	0x0008
        /*0074*/ 	.byte	0x00, 0xf5, 0x21, 0x00


	//----- nvinfo : EIATTR_KPARAM_INFO
	.align		4
.L_1334:
        /*0078*/ 	.byte	0x04, 0x17
        /*007a*/ 	.short	(.L_1336 - .L_1335)
.L_1335:
        /*007c*/ 	.word	0x00000000
        /*0080*/ 	.short	0x0000
        /*0082*/ 	.short	0x0000
        /*0084*/ 	.byte	0x00, 0xf5, 0x21, 0x00


	//----- nvinfo : EIATTR_SPARSE_MMA_MASK
	.align		4
.L_1336:
        /*0088*/ 	.byte	0x03, 0x50
        /*008a*/ 	.short	0x0000


	//----- nvinfo : EIATTR_MAXREG_COUNT
	.align		4
        /*008c*/ 	.byte	0x03, 0x1b
        /*008e*/ 	.short	0x00ff


	//----- nvinfo : EIATTR_MERCURY_ISA_VERSION
	.align		4
        /*0090*/ 	.byte	0x03, 0x5f
        /*0092*/ 	.short	0x0101


	//----- nvinfo : EIATTR_VRC_CTA_INIT_COUNT
	.align		4
        /*0094*/ 	.byte	0x02, 0x4a
	.zero		1
	.zero		1


	//----- nvinfo : EIATTR_EXIT_INSTR_OFFSETS
	.align		4
        /*0098*/ 	.byte	0x04, 0x1c
        /*009a*/ 	.short	(.L_1338 - .L_1337)


	//   ....[0]....
.L_1337:
        /*009c*/ 	.word	0x00000070


	//   ....[1]....
        /*00a0*/ 	.word	0x00000270


	//   ....[2]....
        /*00a4*/ 	.word	0x000002b0


	//----- nvinfo : EIATTR_CRS_STACK_SIZE
	.align		4
.L_1338:
        /*00a8*/ 	.byte	0x04, 0x1e
        /*00aa*/ 	.short	(.L_1340 - .L_1339)
.L_1339:
        /*00ac*/ 	.word	0x00000000


	//----- nvinfo : EIATTR_CBANK_PARAM_SIZE
	.align		4
.L_1340:
        /*00b0*/ 	.byte	0x03, 0x19
        /*00b2*/ 	.short	0x0038


	//----- nvinfo : EIATTR_PARAM_CBANK
	.align		4
        /*00b4*/ 	.byte	0x04, 0x0a
        /*00b6*/ 	.short	(.L_1342 - .L_1341)
	.align		4
.L_1341:
        /*00b8*/ 	.word	index@(.nv.constant0.coo_merge_sub_f32)
        /*00bc*/ 	.short	0x0380
        /*00be*/ 	.short	0x0038


	//----- nvinfo : EIATTR_SW_WAR
	.align		4
.L_1342:
        /*00c0*/ 	.byte	0x04, 0x36
        /*00c2*/ 	.short	(.L_1344 - .L_1343)
.L_1343:
        /*00c4*/ 	.word	0x00000008
.L_1344:


//--------------------- .nv.info.coo_merge_add_f64 --------------------------
	.section	.nv.info.coo_merge_add_f64,"",@"SHT_CUDA_INFO"
	.sectionflags	@""
	.align	4


	//----- nvinfo : EIATTR_CUDA_API_VERSION
	.align		4
        /*0000*/ 	.byte	0x04, 0x37
        /*0002*/ 	.short	(.L_1346 - .L_1345)
.L_1345:
        /*0004*/ 	.word	0x00000082


	//----- nvinfo : EIATTR_KPARAM_INFO
	.align		4
.L_1346:
        /*0008*/ 	.byte	0x04, 0x17
        /*000a*/ 	.short	(.L_1348 - .L_1347)
.L_1347:
        /*000c*/ 	.word	0x00000000
        /*0010*/ 	.short	0x0007
        /*0012*/ 	.short	0x0034
        /*0014*/ 	.byte	0x00, 0xf0, 0x11, 0x00


	//----- nvinfo : EIATTR_KPARAM_INFO
	.align		4
.L_1348:
        /*0018*/ 	.byte	0x04, 0x17
        /*001a*/ 	.short	(.L_1350 - .L_1349)
.L_1349:
        /*001c*/ 	.word	0x00000000
        /*0020*/ 	.short	0x0006
        /*0022*/ 	.short	0x0030
        /*0024*/ 	.byte	0x00, 0xf0, 0x11, 0x00


	//----- nvinfo : EIATTR_KPARAM_INFO
	.align		4
.L_1350:
        /*0028*/ 	.byte	0x04, 0x17
        /*002a*/ 	.short	(.L_1352 - .L_1351)
.L_1351:
        /*002c*/ 	.word	0x00000000
        /*0030*/ 	.short	0x0005
        /*0032*/ 	.short	0x0028
        /*0034*/ 	.byte	0x00, 0xf5, 0x21, 0x00


	//----- nvinfo : EIATTR_KPARAM_INFO
	.align		4
.L_1352:
        /*0038*/ 	.byte	0x04, 0x17
        /*003a*/ 	.short	(.L_1354 - .L_1353)
.L_1353:
        /*003c*/ 	.word	0x00000000
        /*0040*/ 	.short	0x0004
        /*0042*/ 	.short	0x0020
        /*0044*/ 	.byte	0x00, 0xf5, 0x21, 0x00


	//----- nvinfo : EIATTR_KPARAM_INFO
	.align		4
.L_1354:
        /*0048*/ 	.byte	0x04, 0x17
        /*004a*/ 	.short	(.L_1356 - .L_1355)
.L_1355:
        /*004c*/ 	.word	0x00000000
        /*0050*/ 	.short	0x0003
        /*0052*/ 	.short	0x0018
        /*0054*/ 	.byte	0x00, 0xf5, 0x21, 0x00


	//----- nvinfo : EIATTR_KPARAM_INFO
	.align		4
.L_1356:
        /*0058*/ 	.byte	0x04, 0x17
        /*005a*/ 	.short	(.L_1358 - .L_1357)
.L_1357:
        /*005c*/ 	.word	0x00000000
        /*0060*/ 	.short	0x0002
        /*0062*/ 	.short	0x0010
        /*0064*/ 	.byte	0x00, 0xf5, 0x21, 0x00


	//----- nvinfo : EIATTR_KPARAM_INFO
	.align		4
.L_1358:
        /*0068*/ 	.byte	0x04, 0x17
        /*006a*/ 	.short	(.L_1360 - .L_1359)
.L_1359:
        /*006c*/ 	.word	0x00000000
        /*0070*/ 	.short	0x0001
        /*0072*/ 	.short	0x0008
        /*0074*/ 	.byte	0x00, 0xf5, 0x21, 0x00


	//----- nvinfo : EIATTR_KPARAM_INFO
	.align		4
.L_1360:
        /*0078*/ 	.byte	0x04, 0x17
        /*007a*/ 	.short	(.L_1362 - .L_1361)
.L_1361:
        /*007c*/ 	.word	0x00000000
        /*0080*/ 	.short	0x0000
        /*0082*/ 	.short	0x0000
        /*0084*/ 	.byte	0x00, 0xf5, 0x21, 0x00


	//----- nvinfo : EIATTR_SPARSE_MMA_MASK
	.align		4
.L_1362:
        /*0088*/ 	.byte	0x03, 0x50
        /*008a*/ 	.short	0x0000


	//----- nvinfo : EIATTR_MAXREG_COUNT
	.align		4
        /*008c*/ 	.byte	0x03, 0x1b
        /*008e*/ 	.short	0x00ff


	//----- nvinfo : EIATTR_MERCURY_ISA_VERSION
	.align		4
        /*0090*/ 	.byte	0x03, 0x5f
        /*0092*/ 	.short	0x0101


	//----- nvinfo : EIATTR_VRC_CTA_INIT_COUNT
	.align		4
        /*0094*/ 	.byte	0x02, 0x4a
	.zero		1
	.zero		1


	//----- nvinfo : EIATTR_EXIT_INSTR_OFFSETS
	.align		4
        /*0098*/ 	.byte	0x04, 0x1c
        /*009a*/ 	.short	(.L_1364 - .L_1363)


	//   ....[0]....
.L_1363:
        /*009c*/ 	.word	0x00000070


	//   ....[1]....
        /*00a0*/ 	.word	0x00000220


	//   ....[2]....
        /*00a4*/ 	.word	0x00000260


	//----- nvinfo : EIATTR_CRS_STACK_SIZE
	.align		4
.L_1364:
        /*00a8*/ 	.byte	0x04, 0x1e
        /*00aa*/ 	.short	(.L_1366 - .L_1365)
.L_1365:
        /*00ac*/ 	.word	0x00000000


	//----- nvinfo : EIATTR_CBANK_PARAM_SIZE
	.align		4
.L_1366:
        /*00b0*/ 	.byte	0x03, 0x19
        /*00b2*/ 	.short	0x0038


	//----- nvinfo : EIATTR_PARAM_CBANK
	.align		4
        /*00b4*/ 	.byte	0x04, 0x0a
        /*00b6*/ 	.short	(.L_1368 - .L_1367)
	.align		4
.L_1367:
        /*00b8*/ 	.word	index@(.nv.constant0.coo_merge_add_f64)
        /*00bc*/ 	.short	0x0380
        /*00be*/ 	.short	0x0038


	//----- nvinfo : EIATTR_SW_WAR
	.align		4
.L_1368:
        /*00c0*/ 	.byte	0x04, 0x36
        /*00c2*/ 	.short	(.L_1370 - .L_1369)
.L_1369:
        /*00c4*/ 	.word	0x00000008
.L_1370:


//--------------------- .nv.info.coo_merge_add_f32 --------------------------
	.section	.nv.info.coo_merge_add_f32,"",@"SHT_CUDA_INFO"
	.sectionflags	@""
	.align	4


	//----- nvinfo : EIATTR_CUDA_API_VERSION
	.align		4
        /*0000*/ 	.byte	0x04, 0x37
        /*0002*/ 	.short	(.L_1372 - .L_1371)
.L_1371:
        /*0004*/ 	.word	0x00000082


	//----- nvinfo : EIATTR_KPARAM_INFO
	.align		4
.L_1372:
        /*0008*/ 	.byte	0x04, 0x17
        /*000a*/ 	.short	(.L_1374 - .L_1373)
.L_1373:
        /*000c*/ 	.word	0x00000000
        /*0010*/ 	.short	0x0007
        /*0012*/ 	.short	0x0034
        /*0014*/ 	.byte	0x00, 0xf0, 0x11, 0x00


	//----- nvinfo : EIATTR_KPARAM_INFO
	.align		4
.L_1374:
        /*0018*/ 	.byte	0x04, 0x17
        /*001a*/ 	.short	(.L_1376 - .L_1375)
.L_1375:
        /*001c*/ 	.word	0x00000000
        /*0020*/ 	.short	0x0006
        /*0022*/ 	.short	0x0030
        /*0024*/ 	.byte	0x00, 0xf0, 0x11, 0x00


	//----- nvinfo : EIATTR_KPARAM_INFO
	.align		4
.L_1376:
        /*0028*/ 	.byte	0x04, 0x17
        /*002a*/ 	.short	(.L_1378 - .L_1377)
.L_1377:
        /*002c*/ 	.word	0x00000000
        /*0030*/ 	.short	0x0005
        /*0032*/ 	.short	0x0028
        /*0034*/ 	.byte	0x00, 0xf5, 0x21, 0x00


	//----- nvinfo : EIATTR_KPARAM_INFO
	.align		4
.L_1378:
        /*0038*/ 	.byte	0x04, 0x17
        /*003a*/ 	.short	(.L_1380 - .L_1379)
.L_1379:
        /*003c*/ 	.word	0x00000000
        /*0040*/ 	.short	0x0004
        /*0042*/ 	.short	0x0020
        /*0044*/ 	.byte	0x00, 0xf5, 0x21, 0x00


	//----- nvinfo : EIATTR_KPARAM_INFO
	.align		4
.L_1380:
        /*0048*/ 	.byte	0x04, 0x17
        /*004a*/ 	.short	(.L_1382 - .L_1381)
.L_1381:
        /*004c*/ 	.word	0x00000000
        /*0050*/ 	.short	0x0003
        /*0052*/ 	.short	0x0018
        /*0054*/ 	.byte	0x00, 0xf5, 0x21, 0x00


	//----- nvinfo : EIATTR_KPARAM_INFO
	.align		4
.L_1382:
        /*0058*/ 	.byte	0x04, 0x17
        /*005a*/ 	.short	(.L_1384 - .L_1383)
.L_1383:
        /*005c*/ 	.word	0x00000000
        /*0060*/ 	.short	0x0002
        /*0062*/ 	.short	0x0010
        /*0064*/ 	.byte	0x00, 0xf5, 0x21, 0x00


	//----- nvinfo : EIATTR_KPARAM_INFO
	.align		4
.L_1384:
        /*0068*/ 	.byte	0x04, 0x17
        /*006a*/ 	.short	(.L_1386 - .L_1385)
.L_1385:
        /*006c*/ 	.word	0x00000000
        /*0070*/ 	.short	0x0001
        /*0072*/ 	.short	0x0008
        /*0074*/ 	.byte	0x00, 0xf5, 0x21, 0x00


	//----- nvinfo : EIATTR_KPARAM_INFO
	.align		4
.L_1386:
        /*0078*/ 	.byte	0x04, 0x17
        /*007a*/ 	.short	(.L_1388 - .L_1387)
.L_1387:
        /*007c*/ 	.word	0x00000000
        /*0080*/ 	.short	0x0000
        /*0082*/ 	.short	0x0000
        /*0084*/ 	.byte	0x00, 0xf5, 0x21, 0x00


	//----- nvinfo : EIATTR_SPARSE_MMA_MASK
	.align		4
.L_1388:
        /*0088*/ 	.byte	0x03, 0x50
        /*008a*/ 	.short	0x0000


	//----- nvinfo : EIATTR_MAXREG_COUNT
	.align		4
        /*008c*/ 	.byte	0x03, 0x1b
        /*008e*/ 	.short	0x00ff


	//----- nvinfo : EIATTR_MERCURY_ISA_VERSION
	.align		4
        /*0090*/ 	.byte	0x03, 0x5f
        /*0092*/ 	.short	0x0101


	//----- nvinfo : EIATTR_VRC_CTA_INIT_COUNT
	.align		4
        /*0094*/ 	.byte	0x02, 0x4a
	.zero		1
	.zero		1


	//----- nvinfo : EIATTR_EXIT_INSTR_OFFSETS
	.align		4
        /*0098*/ 	.byte	0x04, 0x1c
        /*009a*/ 	.short	(.L_1390 - .L_1389)


	//   ....[0]....
.L_1389:
        /*009c*/ 	.word	0x00000070


	//   ....[1]....
        /*00a0*/ 	.word	0x00000220


	//   ....[2]....
        /*00a4*/ 	.word	0x00000260


	//----- nvinfo : EIATTR_CRS_STACK_SIZE
	.align		4
.L_1390:
        /*00a8*/ 	.byte	0x04, 0x1e
        /*00aa*/ 	.short	(.L_1392 - .L_1391)
.L_1391:
        /*00ac*/ 	.word	0x00000000


	//----- nvinfo : EIATTR_CBANK_PARAM_SIZE
	.align		4
.L_1392:
        /*00b0*/ 	.byte	0x03, 0x19
        /*00b2*/ 	.short	0x0038


	//----- nvinfo : EIATTR_PARAM_CBANK
	.align		4
        /*00b4*/ 	.byte	0x04, 0x0a
        /*00b6*/ 	.short	(.L_1394 - .L_1393)
	.align		4
.L_1393:
        /*00b8*/ 	.word	index@(.nv.constant0.coo_merge_add_f32)
        /*00bc*/ 	.short	0x0380
        /*00be*/ 	.short	0x0038


	//----- nvinfo : EIATTR_SW_WAR
	.align		4
.L_1394:
        /*00c0*/ 	.byte	0x04, 0x36
        /*00c2*/ 	.short	(.L_1396 - .L_1395)
.L_1395:
        /*00c4*/ 	.word	0x00000008
.L_1396:


//--------------------- .nv.info.coo_mark_unique_i64 --------------------------
	.section	.nv.info.coo_mark_unique_i64,"",@"SHT_CUDA_INFO"
	.sectionflags	@""
	.align	4


	//----- nvinfo : EIATTR_CUDA_API_VERSION
	.align		4
        /*0000*/ 	.byte	0x04, 0x37
        /*0002*/ 	.short	(.L_1398 - .L_1397)
.L_1397:
        /*0004*/ 	.word	0x00000082


	//----- nvinfo : EIATTR_KPARAM_INFO
	.align		4
.L_1398:
        /*0008*/ 	.byte	0x04, 0x17
        /*000a*/ 	.short	(.L_1400 - .L_1399)
.L_1399:
        /*000c*/ 	.word	0x00000000
        /*0010*/ 	.short	0x0002
        /*0012*/ 	.short	0x0010
        /*0014*/ 	.byte	0x00, 0xf0, 0x11, 0x00


	//----- nvinfo : EIATTR_KPARAM_INFO
	.align		4
.L_1400:
        /*0018*/ 	.byte	0x04, 0x17
        /*001a*/ 	.short	(.L_1402 - .L_1401)
.L_1401:
        /*001c*/ 	.word	0x00000000
        /*0020*/ 	.short	0x0001
        /*0022*/ 	.short	0x0008
        /*0024*/ 	.byte	0x00, 0xf5, 0x21, 0x00


	//----- nvinfo : EIATTR_KPARAM_INFO
	.align		4
.L_1402:
        /*0028*/ 	.byte	0x04, 0x17
        /*002a*/ 	.short	(.L_1404 - .L_1403)
.L_1403:
        /*002c*/ 	.word	0x00000000
        /*0030*/ 	.short	0x0000
        /*0032*/ 	.short	0x0000
        /*0034*/ 	.byte	0x00, 0xf5, 0x21, 0x00


	//----- nvinfo : EIATTR_SPARSE_MMA_MASK
	.align		4
.L_1404:
        /*0038*/ 	.byte	0x03, 0x50
        /*003a*/ 	.short	0x0000


	//----- nvinfo : EIATTR_MAXREG_COUNT
	.align		4
        /*003c*/ 	.byte	0x03, 0x1b
        /*003e*/ 	.short	0x00ff


	//----- nvinfo : EIATTR_MERCURY_ISA_VERSION
	.align		4
        /*0040*/ 	.byte	0x03, 0x5f
        /*0042*/ 	.short	0x0101


	//----- nvinfo : EIATTR_VRC_CTA_INIT_COUNT
	.align		4
        /*0044*/ 	.byte	0x02, 0x4a
	.zero		1
	.zero		1


	//----- nvinfo : EIATTR_EXIT_INSTR_OFFSETS
	.align		4
        /*0048*/ 	.byte	0x04, 0x1c
        /*004a*/ 	.short	(.L_1406 - .L_1405)


	//   ....[0]....
.L_1405:
        /*004c*/ 	.word	0x00000070


	//   ....[1]....
        /*0050*/ 	.word	0x000000d0


	//   ....[2]....
        /*0054*/ 	.word	0x000001a0


	//----- nvinfo : EIATTR_CBANK_PARAM_SIZE
	.align		4
.L_1406:
        /*0058*/ 	.byte	0x03, 0x19
        /*005a*/ 	.short	0x0014


	//----- nvinfo : EIATTR_PARAM_CBANK
	.align		4
        /*005c*/ 	.byte	0x04, 0x0a
        /*005e*/ 	.short	(.L_1408 - .L_1407)
	.align		4
.L_1407:
        /*0060*/ 	.word	index@(.nv.constant0.coo_mark_unique_i64)
        /*0064*/ 	.short	0x0380
        /*0066*/ 	.short	0x0014


	//----- nvinfo : EIATTR_SW_WAR
	.align		4
.L_1408:
        /*0068*/ 	.byte	0x04, 0x36
        /*006a*/ 	.short	(.L_1410 - .L_1409)
.L_1409:
        /*006c*/ 	.word	0x00000008
.L_1410:


//--------------------- .nv.info.coo_concat_values_with_source_f64 --------------------------
	.section	.nv.info.coo_concat_values_with_source_f64,"",@"SHT_CUDA_INFO"
	.sectionflags	@""
	.align	4


	//----- nvinfo : EIATTR_CUDA_API_VERSION
	.align		4
        /*0000*/ 	.byte	0x04, 0x37
        /*0002*/ 	.short	(.L_1412 - .L_1411)
.L_1411:
        /*0004*/ 	.word	0x00000082


	//----- nvinfo : EIATTR_KPARAM_INFO
	.align		4
.L_1412:
        /*0008*/ 	.byte	0x04, 0x17
        /*000a*/ 	.short	(.L_1414 - .L_1413)
.L_1413:
        /*000c*/ 	.word	0x00000000
        /*0010*/ 	.short	0x0005
        /*0012*/ 	.short	0x0024
        /*0014*/ 	.byte	0x00, 0xf0, 0x11, 0x00


	//----- nvinfo : EIATTR_KPARAM_INFO
	.align		4
.L_1414:
        /*0018*/ 	.byte	0x04, 0x17
        /*001a*/ 	.short	(.L_1416 - .L_1415)
.L_1415:
        /*001c*/ 	.word	0x00000000
        /*0020*/ 	.short	0x0004
        /*0022*/ 	.short	0x0020
        /*0024*/ 	.byte	0x00, 0xf0, 0x11, 0x00


	//----- nvinfo : EIATTR_KPARAM_INFO
	.align		4
.L_1416:
        /*0028*/ 	.byte	0x04, 0x17
        /*002a*/ 	.short	(.L_1418 - .L_1417)
.L_1417:
        /*002c*/ 	.word	0x00000000
        /*0030*/ 	.short	0x0003
        /*0032*/ 	.short	0x0018
        /*0034*/ 	.byte	0x00, 0xf5, 0x21, 0x00


	//----- nvinfo : EIATTR_KPARAM_INFO
	.align		4
.L_1418:
        /*0038*/ 	.byte	0x04, 0x17
        /*003a*/ 	.short	(.L_1420 - .L_1419)
.L_1419:
        /*003c*/ 	.word	0x00000000
        /*0040*/ 	.short	0x0002
        /*0042*/ 	.short	0x0010
        /*0044*/ 	.byte	0x00, 0xf5, 0x21, 0x00


	//----- nvinfo : EIATTR_KPARAM_INFO
	.align		4
.L_1420:
        /*0048*/ 	.byte	0x04, 0x17
        /*004a*/ 	.short	(.L_1422 - .L_1421)
.L_1421:
        /*004c*/ 	.word	0x00000000
        /*0050*/ 	.short	0x0001
        /*0052*/ 	.short	0x0008
        /*0054*/ 	.byte	0x00, 0xf5, 0x21, 0x00


	//----- nvinfo : EIATTR_KPARAM_INFO
	.align		4
.L_1422:
        /*0058*/ 	.byte	0x04, 0x17
        /*005a*/ 	.short	(.L_1424 - .L_1423)
.L_1423:
        /*005c*/ 	.word	0x00000000
        /*0060*/ 	.short	0x0000
        /*0062*/ 	.short	0x0000
        /*0064*/ 	.byte	0x00, 0xf5, 0x21, 0x00


	//----- nvinfo : EIATTR_SPARSE_MMA_MASK
	.align		4
.L_1424:
        /*0068*/ 	.byte	0x03, 0x50
        /*006a*/ 	.short	0x0000


	//----- nvinfo : EIATTR_MAXREG_COUNT
	.align		4
        /*006c*/ 	.byte	0x03, 0x1b
        /*006e*/ 	.short	0x00ff


	//----- nvinfo : EIATTR_MERCURY_ISA_VERSION
	.align		4
        /*0070*/ 	.byte	0x03, 0x5f
        /*0072*/ 	.short	0x0101


	//----- nvinfo : EIATTR_VRC_CTA_INIT_COUNT
	.align		4
        /*0074*/ 	.byte	0x02, 0x4a
	.zero		1
	.zero		1


	//----- nvinfo : EIATTR_EXIT_INSTR_OFFSETS
	.align		4
        /*0078*/ 	.byte	0x04, 0x1c
        /*007a*/ 	.short	(.L_1426 - .L_1425)


	//   ....[0]....
.L_1425:
        /*007c*/ 	.word	0x00000080


	//   ....[1]....
        /*0080*/ 	.word	0x00000150


	//   ....[2]....
        /*0084*/ 	.word	0x00000210


	//----- nvinfo : EIATTR_CRS_STACK_SIZE
	.align		4
.L_1426:
        /*0088*/ 	.byte	0x04, 0x1e
        /*008a*/ 	.short	(.L_1428 - .L_1427)
.L_1427:
        /*008c*/ 	.word	0x00000000


	//----- nvinfo : EIATTR_CBANK_PARAM_SIZE
	.align		4
.L_1428:
        /*0090*/ 	.byte	0x03, 0x19
        /*0092*/ 	.short	0x0028


	//----- nvinfo : EIATTR_PARAM_CBANK
	.align		4
        /*0094*/ 	.byte	0x04, 0x0a
        /*0096*/ 	.short	(.L_1430 - .L_1429)
	.align		4
.L_1429:
        /*0098*/ 	.word	index@(.nv.constant0.coo_concat_values_with_source_f64)
        /*009c*/ 	.short	0x0380
        /*009e*/ 	.short	0x0028


	//----- nvinfo : EIATTR_SW_WAR
	.align		4
.L_1430:
        /*00a0*/ 	.byte	0x04, 0x36
        /*00a2*/ 	.short	(.L_1432 - .L_1431)
.L_1431:
        /*00a4*/ 	.word	0x00000008
.L_1432:


//--------------------- .nv.info.coo_concat_values_with_source_f32 --------------------------
	.section	.nv.info.coo_concat_values_with_source_f32,"",@"SHT_CUDA_INFO"
	.sectionflags	@""
	.align	4


	//----- nvinfo : EIATTR_CUDA_API_VERSION
	.align		4
        /*0000*/ 	.byte	0x04, 0x37
        /*0002*/ 	.short	(.L_1434 - .L_1433)
.L_1433:
        /*0004*/ 	.word	0x00000082


	//----- nvinfo : EIATTR_KPARAM_INFO
	.align		4
.L_1434:
        /*0008*/ 	.byte	0x04, 0x17
        /*000a*/ 	.short	(.L_1436 - .L_1435)
.L_1435:
        /*000c*/ 	.word	0x00000000
        /*0010*/ 	.short	0x0005
        /*0012*/ 	.short	0x0024
        /*0014*/ 	.byte	0x00, 0xf0, 0x11, 0x00


	//----- nvinfo : EIATTR_KPARAM_INFO
	.align		4
.L_1436:
        /*0018*/ 	.byte	0x04, 0x17
        /*001a*/ 	.short	(.L_1438 - .L_1437)
.L_1437:
        /*001c*/ 	.word	0x00000000
        /*0020*/ 	.short	0x0004
        /*0022*/ 	.short	0x0020
        /*0024*/ 	.byte	0x00, 0xf0, 0x11, 0x00


	//----- nvinfo : EIATTR_KPARAM_INFO
	.align		4
.L_1438:
        /*0028*/ 	.byte	0x04, 0x17
        /*002a*/ 	.short	(.L_1440 - .L_1439)
.L_1439:
        /*002c*/ 	.word	0x00000000
        /*0030*/ 	.short	0x0003
        /*0032*/ 	.short	0x0018
        /*0034*/ 	.byte	0x00, 0xf5, 0x21, 0x00


	//----- nvinfo : EIATTR_KPARAM_INFO
	.align		4
.L_1440:
        /*0038*/ 	.byte	0x04, 0x17
        /*003a*/ 	.short	(.L_1442 - .L_1441)
.L_1441:
        /*003c*/ 	.word	0x00000000
        /*0040*/ 	.short	0x0002
        /*0042*/ 	.short	0x0010
        /*0044*/ 	.byte	0x00, 0xf5, 0x21, 0x00


	//----- nvinfo : EIATTR_KPARAM_INFO
	.align		4
.L_1442:
        /*0048*/ 	.byte	0x04, 0x17
        /*004a*/ 	.short	(.L_1444 - .L_1443)
.L_1443:
        /*004c*/ 	.word	0x00000000
        /*0050*/ 	.short	0x0001
        /*0052*/ 	.short	0x0008
        /*0054*/ 	.byte	0x00, 0xf5, 0x21, 0x00


	//----- nvinfo : EIATTR_KPARAM_INFO
	.align		4
.L_1444:
        /*0058*/ 	.byte	0x04, 0x17
        /*005a*/ 	.short	(.L_1446 - .L_1445)
.L_1445:
        /*005c*/ 	.word	0x00000000
        /*0060*/ 	.short	0x0000
        /*0062*/ 	.short	0x0000
        /*0064*/ 	.byte	0x00, 0xf5, 0x21, 0x00


	//----- nvinfo : EIATTR_SPARSE_MMA_MASK
	.align		4
.L_1446:
        /*0068*/ 	.byte	0x03, 0x50
        /*006a*/ 	.short	0x0000


	//----- nvinfo : EIATTR_MAXREG_COUNT
	.align		4
        /*006c*/ 	.byte	0x03, 0x1b
        /*006e*/ 	.short	0x00ff


	//----- nvinfo : EIATTR_MERCURY_ISA_VERSION
	.align		4
        /*0070*/ 	.byte	0x03, 0x5f
        /*0072*/ 	.short	0x0101


	//----- nvinfo : EIATTR_VRC_CTA_INIT_COUNT
	.align		4
        /*0074*/ 	.byte	0x02, 0x4a
	.zero		1
	.zero		1


	//----- nvinfo : EIATTR_EXIT_INSTR_OFFSETS
	.align		4
        /*0078*/ 	.byte	0x04, 0x1c
        /*007a*/ 	.short	(.L_1448 - .L_1447)


	//   ....[0]....
.L_1447:
        /*007c*/ 	.word	0x00000080


	//   ....[1]....
        /*0080*/ 	.word	0x00000150


	//   ....[2]....
        /*0084*/ 	.word	0x00000210


	//----- nvinfo : EIATTR_CRS_STACK_SIZE
	.align		4
.L_1448:
        /*0088*/ 	.byte	0x04, 0x1e
        /*008a*/ 	.short	(.L_1450 - .L_1449)
.L_1449:
        /*008c*/ 	.word	0x00000000


	//----- nvinfo : EIATTR_CBANK_PARAM_SIZE
	.align		4
.L_1450:
        /*0090*/ 	.byte	0x03, 0x19
        /*0092*/ 	.short	0x0028


	//----- nvinfo : EIATTR_PARAM_CBANK
	.align		4
        /*0094*/ 	.byte	0x04, 0x0a
        /*0096*/ 	.short	(.L_1452 - .L_1451)
	.align		4
.L_1451:
        /*0098*/ 	.word	index@(.nv.constant0.coo_concat_values_with_source_f32)
        /*009c*/ 	.short	0x0380
        /*009e*/ 	.short	0x0028


	//----- nvinfo : EIATTR_SW_WAR
	.align		4
.L_1452:
        /*00a0*/ 	.byte	0x04, 0x36
        /*00a2*/ 	.short	(.L_1454 - .L_1453)
.L_1453:
        /*00a4*/ 	.word	0x00000008
.L_1454:


//--------------------- .nv.info.coo_concat_keys_i64 --------------------------
	.section	.nv.info.coo_concat_keys_i64,"",@"SHT_CUDA_INFO"
	.sectionflags	@""
	.align	4


	//----- nvinfo : EIATTR_CUDA_API_VERSION
	.align		4
        /*0000*/ 	.byte	0x04, 0x37
        /*0002*/ 	.short	(.L_1456 - .L_1455)
.L_1455:
        /*0004*/ 	.word	0x00000082


	//----- nvinfo : EIATTR_KPARAM_INFO
	.align		4
.L_1456:
        /*0008*/ 	.byte	0x04, 0x17
        /*000a*/ 	.short	(.L_1458 - .L_1457)
.L_1457:
        /*000c*/ 	.word	0x00000000
        /*0010*/ 	.short	0x0004
        /*0012*/ 	.short	0x001c
        /*0014*/ 	.byte	0x00, 0xf0, 0x11, 0x00


	//----- nvinfo : EIATTR_KPARAM_INFO
	.align		4
.L_1458:
        /*0018*/ 	.byte	0x04, 0x17
        /*001a*/ 	.short	(.L_1460 - .L_1459)
.L_1459:
        /*001c*/ 	.word	0x00000000
        /*0020*/ 	.short	0x0003
        /*0022*/ 	.short	0x0018
        /*0024*/ 	.byte	0x00, 0xf0, 0x11, 0x00


	//----- nvinfo : EIATTR_KPARAM_INFO
	.align		4
.L_1460:
        /*0028*/ 	.byte	0x04, 0x17
        /*002a*/ 	.short	(.L_1462 - .L_1461)
.L_1461:
        /*002c*/ 	.word	0x00000000
        /*0030*/ 	.short	0x0002
        /*0032*/ 	.short	0x0010
        /*0034*/ 	.byte	0x00, 0xf5, 0x21, 0x00


	//----- nvinfo : EIATTR_KPARAM_INFO
	.align		4
.L_1462:
        /*0038*/ 	.byte	0x04, 0x17
        /*003a*/ 	.short	(.L_1464 - .L_1463)
.L_1463:
        /*003c*/ 	.word	0x00000000
        /*0040*/ 	.short	0x0001
        /*0042*/ 	.short	0x0008
        /*0044*/ 	.byte	0x00, 0xf5, 0x21, 0x00


	//----- nvinfo : EIATTR_KPARAM_INFO
	.align		4
.L_1464:
        /*0048*/ 	.byte	0x04, 0x17
        /*004a*/ 	.short	(.L_1466 - .L_1465)
.L_1465:
        /*004c*/ 	.word	0x00000000
        /*0050*/ 	.short	0x0000
        /*0052*/ 	.short	0x0000
        /*0054*/ 	.byte	0x00, 0xf5, 0x21, 0x00


	//----- nvinfo : EIATTR_SPARSE_MMA_MASK
	.align		4
.L_1466:
        /*0058*/ 	.byte	0x03, 0x50
        /*005a*/ 	.short	0x0000


	//----- nvinfo : EIATTR_MAXREG_COUNT
	.align		4
        /*005c*/ 	.byte	0x03, 0x1b
        /*005e*/ 	.short	0x00ff


	//----- nvinfo : EIATTR_MERCURY_ISA_VERSION
	.align		4
        /*0060*/ 	.byte	0x03, 0x5f
        /*0062*/ 	.short	0x0101


	//----- nvinfo : EIATTR_VRC_CTA_INIT_COUNT
	.align		4
        /*0064*/ 	.byte	0x02, 0x4a
	.zero		1
	.zero		1


	//----- nvinfo : EIATTR_EXIT_INSTR_OFFSETS
	.align		4
        /*0068*/ 	.byte	0x04, 0x1c
        /*006a*/ 	.short	(.L_1468 - .L_1467)


	//   ....[0]....
.L_1467:
        /*006c*/ 	.word	0x00000080


	//   ....[1]....
        /*0070*/ 	.word	0x00000120


	//   ....[2]....
        /*0074*/ 	.word	0x000001a0


	//----- nvinfo : EIATTR_CRS_STACK_SIZE
	.align		4
.L_1468:
        /*0078*/ 	.byte	0x04, 0x1e
        /*007a*/ 	.short	(.L_1470 - .L_1469)
.L_1469:
        /*007c*/ 	.word	0x00000000


	//----- nvinfo : EIATTR_CBANK_PARAM_SIZE
	.align		4
.L_1470:
        /*0080*/ 	.byte	0x03, 0x19
        /*0082*/ 	.short	0x0020


	//----- nvinfo : EIATTR_PARAM_CBANK
	.align		4
        /*0084*/ 	.byte	0x04, 0x0a
        /*0086*/ 	.short	(.L_1472 - .L_1471)
	.align		4
.L_1471:
        /*0088*/ 	.word	index@(.nv.constant0.coo_concat_keys_i64)
        /*008c*/ 	.short	0x0380
        /*008e*/ 	.short	0x0020


	//----- nvinfo : EIATTR_SW_WAR
	.align		4
.L_1472:
        /*0090*/ 	.byte	0x04, 0x36
        /*0092*/ 	.short	(.L_1474 - .L_1473)
.L_1473:
        /*0094*/ 	.word	0x00000008
.L_1474:


//--------------------- .nv.info.coo_extract_indices_i64 --------------------------
	.section	.nv.info.coo_extract_indices_i64,"",@"SHT_CUDA_INFO"
	.sectionflags	@""
	.align	4


	//----- nvinfo : EIATTR_CUDA_API_VERSION
	.align		4
        /*0000*/ 	.byte	0x04, 0x37
        /*0002*/ 	.short	(.L_1476 - .L_1475)
.L_1475:
        /*0004*/ 	.word	0x00000082


	//----- nvinfo : EIATTR_KPARAM_INFO
	.align		4
.L_1476:
        /*0008*/ 	.byte	0x04, 0x17
        /*000a*/ 	.short	(.L_1478 - .L_1477)
.L_1477:
        /*000c*/ 	.word	0x00000000
        /*0010*/ 	.short	0x0004
        /*0012*/ 	.short	0x0020
        /*0014*/ 	.byte	0x00, 0xf0, 0x11, 0x00


	//----- nvinfo : EIATTR_KPARAM_INFO
	.align		4
.L_1478:
        /*0018*/ 	.byte	0x04, 0x17
        /*001a*/ 	.short	(.L_1480 - .L_1479)
.L_1479:
        /*001c*/ 	.word	0x00000000
        /*0020*/ 	.short	0x0003
        /*0022*/ 	.short	0x0018
        /*0024*/ 	.byte	0x00, 0xf0, 0x21, 0x00


	//----- nvinfo : EIATTR_KPARAM_INFO
	.align		4
.L_1480:
        /*0028*/ 	.byte	0x04, 0x17
        /*002a*/ 	.short	(.L_1482 - .L_1481)
.L_1481:
        /*002c*/ 	.word	0x00000000
        /*0030*/ 	.short	0x0002
        /*0032*/ 	.short	0x0010
        /*0034*/ 	.byte	0x00, 0xf5, 0x21, 0x00


	//----- nvinfo : EIATTR_KPARAM_INFO
	.align		4
.L_1482:
        /*0038*/ 	.byte	0x04, 0x17
        /*003a*/ 	.short	(.L_1484 - .L_1483)
.L_1483:
        /*003c*/ 	.word	0x00000000
        /*0040*/ 	.short	0x0001
        /*0042*/ 	.short	0x0008
        /*0044*/ 	.byte	0x00, 0xf5, 0x21, 0x00


	//----- nvinfo : EIATTR_KPARAM_INFO
	.align		4
.L_1484:
        /*0048*/ 	.byte	0x04, 0x17
        /*004a*/ 	.short	(.L_1486 - .L_1485)
.L_1485:
        /*004c*/ 	.word	0x00000000
        /*0050*/ 	.short	0x0000
        /*0052*/ 	.short	0x0000
        /*0054*/ 	.byte	0x00, 0xf5, 0x21, 0x00


	//----- nvinfo : EIATTR_SPARSE_MMA_MASK
	.align		4
.L_1486:
        /*0058*/ 	.byte	0x03, 0x50
        /*005a*/ 	.short	0x0000


	//----- nvinfo : EIATTR_MAXREG_COUNT
	.align		4
        /*005c*/ 	.byte	0x03, 0x1b
        /*005e*/ 	.short	0x00ff


	//----- nvinfo : EIATTR_MERCURY_ISA_VERSION
	.align		4
        /*0060*/ 	.byte	0x03, 0x5f
        /*0062*/ 	.short	0x0101


	//----- nvinfo : EIATTR_VRC_CTA_INIT_COUNT
	.align		4
        /*0064*/ 	.byte	0x02, 0x4a
	.zero		1
	.zero		1


	//----- nvinfo : EIATTR_EXIT_INSTR_OFFSETS
	.align		4
        /*0068*/ 	.byte	0x04, 0x1c
        /*006a*/ 	.short	(.L_1488 - .L_1487)


	//   ....[0]....
.L_1487:
        /*006c*/ 	.word	0x00000070


	//   ....[1]....
        /*0070*/ 	.word	0x000003d0


	//----- nvinfo : EIATTR_CRS_STACK_SIZE
	.align		4
.L_1488:
        /*0074*/ 	.byte	0x04, 0x1e
        /*0076*/ 	.short	(.L_1490 - .L_1489)
.L_1489:
        /*0078*/ 	.word	0x00000000


	//----- nvinfo : EIATTR_CBANK_PARAM_SIZE
	.align		4
.L_1490:
        /*007c*/ 	.byte	0x03, 0x19
        /*007e*/ 	.short	0x0024


	//----- nvinfo : EIATTR_PARAM_CBANK
	.align		4
        /*0080*/ 	.byte	0x04, 0x0a
        /*0082*/ 	.short	(.L_1492 - .L_1491)
	.align		4
.L_1491:
        /*0084*/ 	.word	index@(.nv.constant0.coo_extract_indices_i64)
        /*0088*/ 	.short	0x0380
        /*008a*/ 	.short	0x0024


	//----- nvinfo : EIATTR_SW_WAR
	.align		4
.L_1492:
        /*008c*/ 	.byte	0x04, 0x36
        /*008e*/ 	.short	(.L_1494 - .L_1493)
.L_1493:
        /*0090*/ 	.word	0x00000008
.L_1494:


//--------------------- .nv.info.coo_compute_keys_i64 --------------------------
	.section	.nv.info.coo_compute_keys_i64,"",@"SHT_CUDA_INFO"
	.sectionflags	@""
	.align	4


	//----- nvinfo : EIATTR_CUDA_API_VERSION
	.align		4
        /*0000*/ 	.byte	0x04, 0x37
        /*0002*/ 	.short	(.L_1496 - .L_1495)
.L_1495:
        /*0004*/ 	.word	0x00000082


	//----- nvinfo : EIATTR_KPARAM_INFO
	.align		4
.L_1496:
        /*0008*/ 	.byte	0x04, 0x17
        /*000a*/ 	.short	(.L_1498 - .L_1497)
.L_1497:
        /*000c*/ 	.word	0x00000000
        /*0010*/ 	.short	0x0004
        /*0012*/ 	.short	0x0020
        /*0014*/ 	.byte	0x00, 0xf0, 0x11, 0x00


	//----- nvinfo : EIATTR_KPARAM_INFO
	.align		4
.L_1498:
        /*0018*/ 	.byte	0x04, 0x17
        /*001a*/ 	.short	(.L_1500 - .L_1499)
.L_1499:
        /*001c*/ 	.word	0x00000000
        /*0020*/ 	.short	0x0003
        /*0022*/ 	.short	0x0018
        /*0024*/ 	.byte	0x00, 0xf0, 0x21, 0x00


	//----- nvinfo : EIATTR_KPARAM_INFO
	.align		4
.L_1500:
        /*0028*/ 	.byte	0x04, 0x17
        /*002a*/ 	.short	(.L_1502 - .L_1501)
.L_1501:
        /*002c*/ 	.word	0x00000000
        /*0030*/ 	.short	0x0002
        /*0032*/ 	.short	0x0010
        /*0034*/ 	.byte	0x00, 0xf5, 0x21, 0x00


	//----- nvinfo : EIATTR_KPARAM_INFO
	.align		4
.L_1502:
        /*0038*/ 	.byte	0x04, 0x17
        /*003a*/ 	.short	(.L_1504 - .L_1503)
.L_1503:
        /*003c*/ 	.word	0x00000000
        /*0040*/ 	.short	0x0001
        /*0042*/ 	.short	0x0008
        /*0044*/ 	.byte	0x00, 0xf5, 0x21, 0x00


	//----- nvinfo : EIATTR_KPARAM_INFO
	.align		4
.L_1504:
        /*0048*/ 	.byte	0x04, 0x17
        /*004a*/ 	.short	(.L_1506 - .L_1505)
.L_1505:
        /*004c*/ 	.word	0x00000000
        /*0050*/ 	.short	0x0000
        /*0052*/ 	.short	0x0000
        /*0054*/ 	.byte	0x00, 0xf5, 0x21, 0x00


	//----- nvinfo : EIATTR_SPARSE_MMA_MASK
	.align		4
.L_1506:
        /*0058*/ 	.byte	0x03, 0x50
        /*005a*/ 	.short	0x0000


	//----- nvinfo : EIATTR_MAXREG_COUNT
	.align		4
        /*005c*/ 	.byte	0x03, 0x1b
        /*005e*/ 	.short	0x00ff


	//----- nvinfo : EIATTR_MERCURY_ISA_VERSION
	.align		4
        /*0060*/ 	.byte	0x03, 0x5f
        /*0062*/ 	.short	0x0101


	//----- nvinfo : EIATTR_VRC_CTA_INIT_COUNT
	.align		4
        /*0064*/ 	.byte	0x02, 0x4a
	.zero		1
	.zero		1


	//----- nvinfo : EIATTR_EXIT_INSTR_OFFSETS
	.align		4
        /*0068*/ 	.byte	0x04, 0x1c
        /*006a*/ 	.short	(.L_1508 - .L_1507)


	//   ....[0]....
.L_1507:
        /*006c*/ 	.word	0x00000070


	//   ....[1]....
        /*0070*/ 	.word	0x00000170


	//----- nvinfo : EIATTR_CBANK_PARAM_SIZE
	.align		4
.L_1508:
        /*0074*/ 	.byte	0x03, 0x19
        /*0076*/ 	.short	0x0024


	//----- nvinfo : EIATTR_PARAM_CBANK
	.align		4
        /*0078*/ 	.byte	0x04, 0x0a
        /*007a*/ 	.short	(.L_1510 - .L_1509)
	.align		4
.L_1509:
        /*007c*/ 	.word	index@(.nv.constant0.coo_compute_keys_i64)
        /*0080*/ 	.short	0x0380
        /*0082*/ 	.short	0x0024


	//----- nvinfo : EIATTR_SW_WAR
	.align		4
.L_1510:
        /*0084*/ 	.byte	0x04, 0x36
        /*0086*/ 	.short	(.L_1512 - .L_1511)
.L_1511:
        /*0088*/ 	.word	0x00000008
.L_1512:


//--------------------- .nv.callgraph             --------------------------
	.section	.nv.callgraph,"",@"SHT_CUDA_CALLGRAPH"
	.align	4
	.sectionentsize	8
	.align		4
        /*0000*/ 	.word	0x00000000
	.align		4
        /*0004*/ 	.word	0xffffffff
	.align		4
        /*0008*/ 	.word	index@(thrust_sort_pairs_i64_i32_kernel)
	.align		4
        /*000c*/ 	.word	index@(vprintf)
	.align		4
        /*0010*/ 	.word	index@(thrust_sort_pairs_i64_i32_kernel)
	.align		4
        /*0014*/ 	.word	index@(free)
	.align		4
        /*0018*/ 	.word	index@(thrust_sort_pairs_i64_i32_kernel)
	.align		4
        /*001c*/ 	.word	index@(malloc)
	.align		4
        /*0020*/ 	.word	0x00000000
	.align		4
        /*0024*/ 	.word	0xfffffffe
	.align		4
        /*0028*/ 	.word	0x00000000
	.align		4
        /*002c*/ 	.word	0xfffffffd
	.align		4
        /*0030*/ 	.word	0x00000000
	.align		4
        /*0034*/ 	.word	0xfffffffc


//--------------------- .nv.constant4             --------------------------
	.section	.nv.constant4,"a",@progbits
	.align	8
	.align		8
.nv.constant4:
        /*0000*/ 	.dword	_ZN34_INTERNAL_fb5ec1e3_4_k_cu_6f01b0154cuda3std3__45__cpo5beginE
	.align		8
        /*0008*/ 	.dword	_ZN34_INTERNAL_fb5ec1e3_4_k_cu_6f01b0154cuda3std3__45__cpo3endE
	.align		8
        /*0010*/ 	.dword	_ZN34_INTERNAL_fb5ec1e3_4_k_cu_6f01b0154cuda3std3__45__cpo6cbeginE
	.align		8
        /*0018*/ 	.dword	_ZN34_INTERNAL_fb5ec1e3_4_k_cu_6f01b0154cuda3std3__45__cpo4cendE
	.align		8
        /*0020*/ 	.dword	_ZN34_INTERNAL_fb5ec1e3_4_k_cu_6f01b0154cuda3std3__45__cpo6rbeginE
	.align		8
        /*0028*/ 	.dword	_ZN34_INTERNAL_fb5ec1e3_4_k_cu_6f01b0154cuda3std3__45__cpo4rendE
	.align		8
        /*0030*/ 	.dword	_ZN34_INTERNAL_fb5ec1e3_4_k_cu_6f01b0154cuda3std3__45__cpo7crbeginE
	.align		8
        /*0038*/ 	.dword	_ZN34_INTERNAL_fb5ec1e3_4_k_cu_6f01b0154cuda3std3__45__cpo5crendE
	.align		8
        /*0040*/ 	.dword	_ZN34_INTERNAL_fb5ec1e3_4_k_cu_6f01b0154cuda3std3__436_GLOBAL__N__fb5ec1e3_4_k_cu_6f01b0156ignoreE
	.align		8
        /*0048*/ 	.dword	_ZN34_INTERNAL_fb5ec1e3_4_k_cu_6f01b0154cuda3std3__419piecewise_constructE
	.align		8
        /*0050*/ 	.dword	_ZN34_INTERNAL_fb5ec1e3_4_k_cu_6f01b0154cuda3std3__48in_placeE
	.align		8
        /*0058*/ 	.dword	_ZN34_INTERNAL_fb5ec1e3_4_k_cu_6f01b0154cuda3std3__420unreachable_sentinelE
	.align		8
        /*0060*/ 	.dword	_ZN34_INTERNAL_fb5ec1e3_4_k_cu_6f01b0154cuda3std3__47nulloptE
	.align		8
        /*0068*/ 	.dword	_ZN34_INTERNAL_fb5ec1e3_4_k_cu_6f01b0154cuda3std3__48unexpectE
	.align		8
        /*0070*/ 	.dword	_ZN34_INTERNAL_fb5ec1e3_4_k_cu_6f01b0154cuda3std6ranges3__45__cpo4swapE
	.align		8
        /*0078*/ 	.dword	_ZN34_INTERNAL_fb5ec1e3_4_k_cu_6f01b0154cuda3std6ranges3__45__cpo9iter_moveE
	.align		8
        /*0080*/ 	.dword	_ZN34_INTERNAL_fb5ec1e3_4_k_cu_6f01b0154cuda3std6ranges3__45__cpo5beginE
	.align		8
        /*0088*/ 	.dword	_ZN34_INTERNAL_fb5ec1e3_4_k_cu_6f01b0154cuda3std6ranges3__45__cpo3endE
	.align		8
        /*0090*/ 	.dword	_ZN34_INTERNAL_fb5ec1e3_4_k_cu_6f01b0154cuda3std6ranges3__45__cpo6cbeginE
	.align		8
        /*0098*/ 	.dword	_ZN34_INTERNAL_fb5ec1e3_4_k_cu_6f01b0154cuda3std6ranges3__45__cpo4cendE
	.align		8
        /*00a0*/ 	.dword	_ZN34_INTERNAL_fb5ec1e3_4_k_cu_6f01b0154cuda3std6ranges3__45__cpo7advanceE
	.align		8
        /*00a8*/ 	.dword	_ZN34_INTERNAL_fb5ec1e3_4_k_cu_6f01b0154cuda3std6ranges3__45__cpo9iter_swapE
	.align		8
        /*00b0*/ 	.dword	_ZN34_INTERNAL_fb5ec1e3_4_k_cu_6f01b0154cuda3std6ranges3__45__cpo4nextE
	.align		8
        /*00b8*/ 	.dword	_ZN34_INTERNAL_fb5ec1e3_4_k_cu_6f01b0154cuda3std6ranges3__45__cpo4prevE
	.align		8
        /*00c0*/ 	.dword	_ZN34_INTERNAL_fb5ec1e3_4_k_cu_6f01b0154cuda3std6ranges3__45__cpo4dataE
	.align		8
        /*00c8*/ 	.dword	_ZN34_INTERNAL_fb5ec1e3_4_k_cu_6f01b0154cuda3std6ranges3__45__cpo5cdataE
	.align		8
        /*00d0*/ 	.dword	_ZN34_INTERNAL_fb5ec1e3_4_k_cu_6f01b0154cuda3std6ranges3__45__cpo4sizeE
	.align		8
        /*00d8*/ 	.dword	_ZN34_INTERNAL_fb5ec1e3_4_k_cu_6f01b0154cuda3std6ranges3__45__cpo5ssizeE
	.align		8
        /*00e0*/ 	.dword	_ZN34_INTERNAL_fb5ec1e3_4_k_cu_6f01b0154cuda3std6ranges3__45__cpo8distanceE
	.align		8
        /*00e8*/ 	.dword	_ZN34_INTERNAL_fb5ec1e3_4_k_cu_6f01b0156thrust24THRUST_300001_SM_1000_NS8cuda_cub3parE
	.align		8
        /*00f0*/ 	.dword	_ZN34_INTERNAL_fb5ec1e3_4_k_cu_6f01b0156thrust24THRUST_300001_SM_1000_NS8cuda_cub10par_nosyncE
	.align		8
        /*00f8*/ 	.dword	_ZN34_INTERNAL_fb5ec1e3_4_k_cu_6f01b0156thrust24THRUST_300001_SM_1000_NS6system6detail10sequential3seqE
	.align		8
        /*0100*/ 	.dword	_ZN34_INTERNAL_fb5ec1e3_4_k_cu_6f01b0156thrust24THRUST_300001_SM_1000_NS6system3cpp3parE
	.align		8
        /*0108*/ 	.dword	_ZN34_INTERNAL_fb5ec1e3_4_k_cu_6f01b0156thrust24THRUST_300001_SM_1000_NS12placeholders2_1E
	.align		8
        /*0110*/ 	.dword	_ZN34_INTERNAL_fb5ec1e3_4_k_cu_6f01b0156thrust24THRUST_300001_SM_1000_NS12placeholders2_2E
	.align		8
        /*0118*/ 	.dword	_ZN34_INTERNAL_fb5ec1e3_4_k_cu_6f01b0156thrust24THRUST_300001_SM_1000_NS12placeholders2_3E
	.align		8
        /*0120*/ 	.dword	_ZN34_INTERNAL_fb5ec1e3_4_k_cu_6f01b0156thrust24THRUST_300001_SM_1000_NS12placeholders2_4E
	.align		8
        /*0128*/ 	.dword	_ZN34_INTERNAL_fb5ec1e3_4_k_cu_6f01b0156thrust24THRUST_300001_SM_1000_NS12placeholders2_5E
	.align		8
        /*0130*/ 	.dword	_ZN34_INTERNAL_fb5ec1e3_4_k_cu_6f01b0156thrust24THRUST_300001_SM_1000_NS12placeholders2_6E
	.align		8
        /*0138*/ 	.dword	_ZN34_INTERNAL_fb5ec1e3_4_k_cu_6f01b0156thrust24THRUST_300001_SM_1000_NS12placeholders2_7E
	.align		8
        /*0140*/ 	.dword	_ZN34_INTERNAL_fb5ec1e3_4_k_cu_6f01b0156thrust24THRUST_300001_SM_1000_NS12placeholders2_8E
	.align		8
        /*0148*/ 	.dword	_ZN34_INTERNAL_fb5ec1e3_4_k_cu_6f01b0156thrust24THRUST_300001_SM_1000_NS12placeholders2_9E
	.align		8
        /*0150*/ 	.dword	_ZN34_INTERNAL_fb5ec1e3_4_k_cu_6f01b0156thrust24THRUST_300001_SM_1000_NS12placeholders3_10E
	.align		8
        /*0158*/ 	.dword	_ZN34_INTERNAL_fb5ec1e3_4_k_cu_6f01b0156thrust24THRUST_300001_SM_1000_NS3seqE
	.align		8
        /*0160*/ 	.dword	_ZN34_INTERNAL_fb5ec1e3_4_k_cu_6f01b0156thrust24THRUST_300001_SM_1000_NS6deviceE
	.align		8
        /*0168*/ 	.dword	$str
	.align		8
        /*0170*/ 	.dword	$str$5
	.align		8
        /*0178*/ 	.dword	vprintf
	.align		8
        /*0180*/ 	.dword	malloc
	.align		8
        /*0188*/ 	.dword	free


//--------------------- .text._ZN3cub18CUB_300001_SM_10006detail6reduce18DeviceReduceKernelINS2_10policy_hubIijN4cuda3std3__44plusIvEEE10Policy1000EPijS9_iNS7_10__identityEEEvT0_PT3_T1_NS0_13GridEvenShareISH_EET2_T4_ --------------------------
	.section	.text._ZN3cub18CUB_300001_SM_10006detail6reduce18DeviceReduceKernelINS2_10policy_hubIijN4cuda3std3__44plusIvEEE10Policy1000EPijS9_iNS7_10__identityEEEvT0_PT3_T1_NS0_13GridEvenShareISH_EET2_T4_,"ax",@progbits
	.align	128
        .global         _ZN3cub18CUB_300001_SM_10006detail6reduce18DeviceReduceKernelINS2_10policy_hubIijN4cuda3std3__44plusIvEEE10Policy1000EPijS9_iNS7_10__identityEEEvT0_PT3_T1_NS0_13GridEvenShareISH_EET2_T4_
        .type           _ZN3cub18CUB_300001_SM_10006detail6reduce18DeviceReduceKernelINS2_10policy_hubIijN4cuda3std3__44plusIvEEE10Policy1000EPijS9_iNS7_10__identityEEEvT0_PT3_T1_NS0_13GridEvenShareISH_EET2_T4_,@function
        .size           _ZN3cub18CUB_300001_SM_10006detail6reduce18DeviceReduceKernelINS2_10policy_hubIijN4cuda3std3__44plusIvEEE10Policy1000EPijS9_iNS7_10__identityEEEvT0_PT3_T1_NS0_13GridEvenShareISH_EET2_T4_,(.L_x_1083 - _ZN3cub18CUB_300001_SM_10006detail6reduce18DeviceReduceKernelINS2_10policy_hubIijN4cuda3std3__44plusIvEEE10Policy1000EPijS9_iNS7_10__identityEEEvT0_PT3_T1_NS0_13GridEvenShareISH_EET2_T4_)
        .other          _ZN3cub18CUB_300001_SM_10006detail6reduce18DeviceReduceKernelINS2_10policy_hubIijN4cuda3std3__44plusIvEEE10Policy1000EPijS9_iNS7_10__identityEEEvT0_PT3_T1_NS0_13GridEvenShareISH_EET2_T4_,@"STO_CUDA_ENTRY STV_DEFAULT"
_ZN3cub18CUB_300001_SM_10006detail6reduce18DeviceReduceKernelINS2_10policy_hubIijN4cuda3std3__44plusIvEEE10Policy1000EPijS9_iNS7_10__identityEEEvT0_PT3_T1_NS0_13GridEvenShareISH_EET2_T4_:
.text._ZN3cub18CUB_300001_SM_10006detail6reduce18DeviceReduceKernelINS2_10policy_hubIijN4cuda3std3__44plusIvEEE10Policy1000EPijS9_iNS7_10__identityEEEvT0_PT3_T1_NS0_13GridEvenShareISH_EET2_T4_:
[----:B------:R-:W-:Y:S01]  /*0000*/  LDC R1, c[0x0][0x37c] ;  /* 0x0000df00ff017b82 */ /* 0x000fe20000000800 */
[----:B------:R-:W0:Y:S01]  /*0010*/  S2R R0, SR_CTAID.X ;  /* 0x0000000000007919 */ /* 0x000e220000002500 */
[----:B------:R-:W1:Y:S01]  /*0020*/  LDCU UR4, c[0x0][0x380] ;  /* 0x00007000ff0477ac */ /* 0x000e620008000800 */
[----:B------:R-:W-:Y:S01]  /*0030*/  BSSY.RECONVERGENT B0, `(.L_x_0) ;  /* 0x0000264000007945 */ /* 0x000fe20003800200 */
[----:B------:R-:W2:Y:S01]  /*0040*/  LDCU UR5, c[0x0][0x3ac] ;  /* 0x00007580ff0577ac */ /* 0x000ea20008000800 */
[----:B------:R-:W3:Y:S01]  /*0050*/  LDCU.64 UR8, c[0x0][0x358] ;  /* 0x00006b00ff0877ac */ /* 0x000ee20008000a00 */
[----:B-1----:R-:W-:Y:S02]  /*0060*/  ULOP3.LUT UP0, URZ, UR4, 0xf, URZ, 0xc0, !UPT ;  /* 0x0000000f04ff7892 */ /* 0x002fe4000f80c0ff */
[----:B--2---:R-:W-:Y:S01]  /*0070*/  USHF.L.U32 UR5, UR5, 0xc, URZ ;  /* 0x0000000c05057899 */ /* 0x004fe200080006ff */
[----:B0-----:R-:W-:-:S06]  /*0080*/  IMAD.SHL.U32 R23, R0, 0x1000, RZ ;  /* 0x0000100000177824 */ /* 0x001fcc00078e00ff */
[----:B---3--:R-:W-:Y:S05]  /*0090*/  BRA.U UP0, `(.L_x_1) ;  /* 0x0000001100847547 */ /* 0x008fea000b800000 */
[----:B------:R-:W0:Y:S02]  /*00a0*/  LDC R3, c[0x0][0x3a8] ;  /* 0x0000ea00ff037b82 */ /* 0x000e240000000800 */
[----:B0-----:R-:W-:-:S05]  /*00b0*/  IMAD R22, R0, -0x1000, R3 ;  /* 0xfffff00000167824 */ /* 0x001fca00078e0203 */
[----:B------:R-:W-:-:S13]  /*00c0*/  ISETP.GT.U32.AND P0, PT, R22, 0xfff, PT ;  /* 0x00000fff1600780c */ /* 0x000fda0003f04070 */
[----:B------:R-:W-:Y:S05]  /*00d0*/  @P0 BRA `(.L_x_2) ;  /* 0x0000000800680947 */ /* 0x000fea0003800000 */
[----:B------:R-:W0:Y:S01]  /*00e0*/  S2R R5, SR_TID.X ;  /* 0x0000000000057919 */ /* 0x000e220000002100 */
[----:B------:R-:W-:Y:S01]  /*00f0*/  BSSY.RECONVERGENT B1, `(.L_x_3) ;  /* 0x000000a000017945 */ /* 0x000fe20003800200 */
[----:B------:R-:W-:Y:S01]  /*0100*/  IMAD.MOV.U32 R2, RZ, RZ, RZ ;  /* 0x000000ffff027224 */ /* 0x000fe200078e00ff */
[----:B0-----:R-:W-:Y:S01]  /*0110*/  ISETP.GE.U32.AND P0, PT, R5, R22, PT ;  /* 0x000000160500720c */ /* 0x001fe20003f06070 */
[----:B------:R-:W-:-:S12]  /*0120*/  IMAD.MOV.U32 R11, RZ, RZ, R5 ;  /* 0x000000ffff0b7224 */ /* 0x000fd800078e0005 */
[----:B------:R-:W-:Y:S05]  /*0130*/  @P0 BRA `(.L_x_4) ;  /* 0x0000000000140947 */ /* 0x000fea0003800000 */
[----:B------:R-:W0:Y:S01]  /*0140*/  LDC.64 R6, c[0x0][0x380] ;  /* 0x0000e000ff067b82 */ /* 0x000e220000000a00 */
[----:B------:R-:W-:-:S04]  /*0150*/  IMAD R9, R0, 0x1000, R5 ;  /* 0x0000100000097824 */ /* 0x000fc800078e0205 */
[----:B0-----:R-:W-:-:S05]  /*0160*/  IMAD.WIDE.U32 R6, R9, 0x4, R6 ;  /* 0x0000000409067825 */ /* 0x001fca00078e0006 */
[----:B------:R0:W5:Y:S01]  /*0170*/  LDG.E.CONSTANT R2, desc[UR8][R6.64] ;  /* 0x0000000806027981 */ /* 0x000162000c1e9900 */
[----:B------:R-:W-:-:S07]  /*0180*/  VIADD R11, R5, 0x100 ;  /* 0x00000100050b7836 */ /* 0x000fce0000000000 */
.L_x_4:
[----:B------:R-:W-:Y:S05]  /*0190*/  BSYNC.RECONVERGENT B1 ;  /* 0x0000000000017941 */ /* 0x000fea0003800200 */
.L_x_3:
[----:B------:R-:W-:Y:S01]  /*01a0*/  ISETP.GE.U32.AND P0, PT, R11, R22, PT ;  /* 0x000000160b00720c */ /* 0x000fe20003f06070 */
[----:B------:R-:W-:-:S12]  /*01b0*/  BSSY.RECONVERGENT B1, `(.L_x_5) ;  /* 0x000002e000017945 */ /* 0x000fd80003800200 */
[----:B------:R-:W-:Y:S05]  /*01c0*/  @P0 BRA `(.L_x_6) ;  /* 0x0000000000b00947 */ /* 0x000fea0003800000 */
[----:B------:R-:W-:Y:S01]  /*01d0*/  LOP3.LUT R4, RZ, R11, RZ, 0x33, !PT ;  /* 0x0000000bff047212 */ /* 0x000fe200078e33ff */
[----:B------:R-:W-:Y:S04]  /*01e0*/  BSSY.RECONVERGENT B2, `(.L_x_7) ;  /* 0x0000014000027945 */ /* 0x000fe80003800200 */
[----:B------:R-:W-:-:S04]  /*01f0*/  IMAD.IADD R3, R4, 0x1, R3 ;  /* 0x0000000104037824 */ /* 0x000fc800078e0203 */
[----:B0-----:R-:W-:Y:S01]  /*0200*/  IMAD R6, R0, -0x1000, R3 ;  /* 0xfffff00000067824 */ /* 0x001fe200078e0203 */
[----:B------:R-:W-:-:S04]  /*0210*/  LOP3.LUT R4, R3, 0x300, RZ, 0xc0, !PT ;  /* 0x0000030003047812 */ /* 0x000fc800078ec0ff */
[----:B------:R-:W-:Y:S02]  /*0220*/  ISETP.NE.AND P0, PT, R4, 0x300, PT ;  /* 0x000003000400780c */ /* 0x000fe40003f05270 */
[----:B------:R-:W-:-:S11]  /*0230*/  ISETP.GE.U32.AND P1, PT, R6, 0x300, PT ;  /* 0x000003000600780c */ /* 0x000fd60003f26070 */
[----:B------:R-:W-:Y:S05]  /*0240*/  @!P0 BRA `(.L_x_8) ;  /* 0x0000000000348947 */ /* 0x000fea0003800000 */
[----:B------:R-:W0:Y:S01]  /*0250*/  LDC.64 R8, c[0x0][0x380] ;  /* 0x0000e000ff087b82 */ /* 0x000e220000000a00 */
[----:B------:R-:W-:Y:S01]  /*0260*/  LEA.HI R3, R3, 0x1, RZ, 0x18 ;  /* 0x0000000103037811 */ /* 0x000fe200078fc0ff */
[----:B------:R-:W-:-:S03]  /*0270*/  IMAD R13, R0, 0x1000, R11 ;  /* 0x00001000000d7824 */ /* 0x000fc600078e020b */
[----:B------:R-:W-:-:S05]  /*0280*/  LOP3.LUT R3, R3, 0x3, RZ, 0xc0, !PT ;  /* 0x0000000303037812 */ /* 0x000fca00078ec0ff */
[----:B------:R-:W-:-:S07]  /*0290*/  IMAD.MOV R3, RZ, RZ, -R3 ;  /* 0x000000ffff037224 */ /* 0x000fce00078e0a03 */
.L_x_9:
[----:B0-----:R-:W-:-:S06]  /*02a0*/  IMAD.WIDE.U32 R6, R13, 0x4, R8 ;  /* 0x000000040d067825 */ /* 0x001fcc00078e0008 */
[----:B------:R-:W2:Y:S01]  /*02b0*/  LDG.E.CONSTANT R7, desc[UR8][R6.64] ;  /* 0x0000000806077981 */ /* 0x000ea2000c1e9900 */
[----:B------:R-:W-:Y:S02]  /*02c0*/  VIADD R3, R3, 0x1 ;  /* 0x0000000103037836 */ /* 0x000fe40000000000 */
[----:B------:R-:W-:Y:S02]  /*02d0*/  VIADD R11, R11, 0x100 ;  /* 0x000001000b0b7836 */ /* 0x000fe40000000000 */
[----:B------:R-:W-:Y:S01]  /*02e0*/  VIADD R13, R13, 0x100 ;  /* 0x000001000d0d7836 */ /* 0x000fe20000000000 */
[----:B------:R-:W-:Y:S01]  /*02f0*/  ISETP.NE.AND P0, PT, R3, RZ, PT ;  /* 0x000000ff0300720c */ /* 0x000fe20003f05270 */
[----:B--2--5:R-:W-:-:S12]  /*0300*/  IMAD.IADD R2, R7, 0x1, R2 ;  /* 0x0000000107027824 */ /* 0x024fd800078e0202 */
[----:B------:R-:W-:Y:S05]  /*0310*/  @P0 BRA `(.L_x_9) ;  /* 0xfffffffc00e00947 */ /* 0x000fea000383ffff */
.L_x_8:
[----:B------:R-:W-:Y:S05]  /*0320*/  BSYNC.RECONVERGENT B2 ;  /* 0x0000000000027941 */ /* 0x000fea0003800200 */
.L_x_7:
[----:B------:R-:W-:Y:S05]  /*0330*/  @!P1 BRA `(.L_x_6) ;  /* 0x0000000000549947 */ /* 0x000fea0003800000 */
[----:B------:R-:W0:Y:S01]  /*0340*/  LDC.64 R6, c[0x0][0x380] ;  /* 0x0000e000ff067b82 */ /* 0x000e220000000a00 */
[----:B------:R-:W-:Y:S02]  /*0350*/  VIADD R3, R11, 0x200 ;  /* 0x000002000b037836 */ /* 0x000fe40000000000 */
[----:B------:R-:W-:-:S07]  /*0360*/  IMAD R17, R0, 0x1000, R11 ;  /* 0x0000100000117824 */ /* 0x000fce00078e020b */
.L_x_10:
[C---:B------:R-:W-:Y:S02]  /*0370*/  VIADD R11, R17.reuse, 0x100 ;  /* 0x00000100110b7836 */ /* 0x040fe40000000000 */
[----:B0-----:R-:W-:-:S04]  /*0380*/  IMAD.WIDE.U32 R8, R17, 0x4, R6 ;  /* 0x0000000411087825 */ /* 0x001fc800078e0006 */
[C---:B------:R-:W-:Y:S02]  /*0390*/  VIADD R13, R17.reuse, 0x200 ;  /* 0x00000200110d7836 */ /* 0x040fe40000000000 */
[----:B------:R-:W-:Y:S01]  /*03a0*/  VIADD R15, R17, 0x300 ;  /* 0x00000300110f7836 */ /* 0x000fe20000000000 */
[----:B------:R-:W2:Y:S01]  /*03b0*/  LDG.E.CONSTANT R9, desc[UR8][R8.64] ;  /* 0x0000000808097981 */ /* 0x000ea2000c1e9900 */
[----:B------:R-:W-:-:S04]  /*03c0*/  IMAD.WIDE.U32 R10, R11, 0x4, R6 ;  /* 0x000000040b0a7825 */ /* 0x000fc800078e0006 */
[--C-:B------:R-:W-:Y:S02]  /*03d0*/  IMAD.WIDE.U32 R12, R13, 0x4, R6.reuse ;  /* 0x000000040d0c7825 */ /* 0x100fe400078e0006 */
[----:B------:R-:W2:Y:S02]  /*03e0*/  LDG.E.CONSTANT R10, desc[UR8][R10.64] ;  /* 0x000000080a0a7981 */ /* 0x000ea4000c1e9900 */
[----:B------:R-:W-:Y:S02]  /*03f0*/  IMAD.WIDE.U32 R14, R15, 0x4, R6 ;  /* 0x000000040f0e7825 */ /* 0x000fe400078e0006 */
[----:B------:R-:W3:Y:S04]  /*0400*/  LDG.E.CONSTANT R13, desc[UR8][R12.64] ;  /* 0x000000080c0d7981 */ /* 0x000ee8000c1e9900 */
[----:B------:R-:W3:Y:S01]  /*0410*/  LDG.E.CONSTANT R14, desc[UR8][R14.64] ;  /* 0x000000080e0e7981 */ /* 0x000ee2000c1e9900 */
[----:B------:R-:W-:-:S05]  /*0420*/  VIADD R19, R3, 0x200 ;  /* 0x0000020003137836 */ /* 0x000fca0000000000 */
[----:B------:R-:W-:Y:S01]  /*0430*/  ISETP.GE.AND P0, PT, R19, R22, PT ;  /* 0x000000161300720c */ /* 0x000fe20003f06270 */
[----:B------:R-:W-:Y:S02]  /*0440*/  VIADD R3, R3, 0x400 ;  /* 0x0000040003037836 */ /* 0x000fe40000000000 */
[----:B------:R-:W-:Y:S01]  /*0450*/  VIADD R17, R17, 0x400 ;  /* 0x0000040011117836 */ /* 0x000fe20000000000 */
[----:B--2--5:R-:W-:-:S04]  /*0460*/  IADD3 R2, PT, PT, R10, R9, R2 ;  /* 0x000000090a027210 */ /* 0x024fc80007ffe002 */
[----:B---3--:R-:W-:-:S05]  /*0470*/  IADD3 R2, PT, PT, R14, R13, R2 ;  /* 0x0000000d0e027210 */ /* 0x008fca0007ffe002 */
[----:B------:R-:W-:Y:S05]  /*0480*/  @!P0 BRA `(.L_x_10) ;  /* 0xfffffffc00b88947 */ /* 0x000fea000383ffff */
.L_x_6:
[----:B------:R-:W-:Y:S05]  /*0490*/  BSYNC.RECONVERGENT B1 ;  /* 0x0000000000017941 */ /* 0x000fea0003800200 */
.L_x_5:
[----:B------:R-:W-:-:S13]  /*04a0*/  ISETP.GE.U32.AND P0, PT, R22, 0x100, PT ;  /* 0x000001001600780c */ /* 0x000fda0003f06070 */
[----:B------:R-:W-:Y:S05]  /*04b0*/  @!P0 BRA `(.L_x_11) ;  /* 0x0000000000648947 */ /* 0x000fea0003800000 */
[----:B------:R-:W1:Y:S01]  /*04c0*/  S2R R3, SR_LANEID ;  /* 0x0000000000037919 */ /* 0x000e620000000000 */
[----:B-----5:R-:W2:Y:S01]  /*04d0*/  REDUX.SUM.S32 UR4, R2 ;  /* 0x00000000020473c4 */ /* 0x020ea2000000c200 */
[----:B-1----:R-:W-:-:S13]  /*04e0*/  ISETP.NE.AND P0, PT, R3, RZ, PT ;  /* 0x000000ff0300720c */ /* 0x002fda0003f05270 */
[----:B0-----:R-:W0:Y:S01]  /*04f0*/  @!P0 S2R R7, SR_CgaCtaId ;  /* 0x0000000000078919 */ /* 0x001e220000008800 */
[----:B------:R-:W-:Y:S02]  /*0500*/  @!P0 MOV R4, 0x400 ;  /* 0x0000040000048802 */ /* 0x000fe40000000f00 */
[----:B------:R-:W-:Y:S02]  /*0510*/  @!P0 SHF.R.U32.HI R3, RZ, 0x3, R5 ;  /* 0x00000003ff038819 */ /* 0x000fe40000011605 */
[----:B0-----:R-:W-:Y:S02]  /*0520*/  @!P0 LEA R7, R7, R4, 0x18 ;  /* 0x0000000407078211 */ /* 0x001fe400078ec0ff */
[----:B------:R-:W-:Y:S01]  /*0530*/  @!P0 LOP3.LUT R4, R3, 0x7c, RZ, 0xc0, !PT ;  /* 0x0000007c03048812 */ /* 0x000fe200078ec0ff */
[----:B--2---:R-:W-:-:S04]  /*0540*/  IMAD.U32 R3, RZ, RZ, UR4 ;  /* 0x00000004ff037e24 */ /* 0x004fc8000f8e00ff */
[----:B------:R-:W-:-:S05]  /*0550*/  @!P0 IMAD.IADD R4, R4, 0x1, R7 ;  /* 0x0000000104048824 */ /* 0x000fca00078e0207 */
[----:B------:R1:W-:Y:S01]  /*0560*/  @!P0 STS [R4+0x8], R3 ;  /* 0x0000080304008388 */ /* 0x0003e20000000800 */
[----:B------:R-:W-:Y:S01]  /*0570*/  BAR.SYNC.DEFER_BLOCKING 0x0 ;  /* 0x0000000000007b1d */ /* 0x000fe20000010000 */
[----:B------:R-:W-:-:S13]  /*0580*/  ISETP.NE.AND P0, PT, R5, RZ, PT ;  /* 0x000000ff0500720c */ /* 0x000fda0003f05270 */
[----:B-1----:R-:W-:Y:S05]  /*0590*/  @P0 BRA `(.L_x_12) ;  /* 0x0000002000340947 */ /* 0x002fea0003800000 */
[----:B------:R-:W0:Y:S01]  /*05a0*/  S2UR UR5, SR_CgaCtaId ;  /* 0x00000000000579c3 */ /* 0x000e220000008800 */
[----:B------:R-:W-:Y:S02]  /*05b0*/  UMOV UR4, 0x400 ;  /* 0x0000040000047882 */ /* 0x000fe40000000000 */
[----:B0-----:R-:W-:-:S09]  /*05c0*/  ULEA UR4, UR5, UR4, 0x18 ;  /* 0x0000000405047291 */ /* 0x001fd2000f8ec0ff */
[----:B------:R-:W-:Y:S04]  /*05d0*/  LDS R2, [UR4+0xc] ;  /* 0x00000c04ff027984 */ /* 0x000fe80008000800 */
[----:B------:R-:W0:Y:S04]  /*05e0*/  LDS.128 R4, [UR4+0x10] ;  /* 0x00001004ff047984 */ /* 0x000e280008000c00 */
[----:B------:R-:W1:Y:S01]  /*05f0*/  LDS.64 R8, [UR4+0x20] ;  /* 0x00002004ff087984 */ /* 0x000e620008000a00 */
[----:B0-----:R-:W-:-:S04]  /*0600*/  IADD3 R2, PT, PT, R4, R2, R3 ;  /* 0x0000000204027210 */ /* 0x001fc80007ffe003 */
[----:B------:R-:W-:-:S04]  /*0610*/  IADD3 R2, PT, PT, R6, R2, R5 ;  /* 0x0000000206027210 */ /* 0x000fc80007ffe005 */
[----:B-1----:R-:W-:-:S05]  /*0620*/  IADD3 R2, PT, PT, R8, R2, R7 ;  /* 0x0000000208027210 */ /* 0x002fca0007ffe007 */
[----:B------:R-:W-:Y:S01]  /*0630*/  IMAD.IADD R3, R2, 0x1, R9 ;  /* 0x0000000102037824 */ /* 0x000fe200078e0209 */
[----:B------:R-:W-:Y:S06]  /*0640*/  BRA `(.L_x_12) ;  /* 0x0000002000087947 */ /* 0x000fec0003800000 */
.L_x_11:
[----:B------:R-:W-:Y:S01]  /*0650*/  LOP3.LUT R3, R5, 0x3e0, RZ, 0xc0, !PT ;  /* 0x000003e005037812 */ /* 0x000fe200078ec0ff */
[----:B------:R-:W1:Y:S04]  /*0660*/  S2R R10, SR_LANEID ;  /* 0x00000000000a7919 */ /* 0x000e680000000000 */
[----:B0-----:R-:W-:Y:S01]  /*0670*/  VIADD R7, R3, 0x20 ;  /* 0x0000002003077836 */ /* 0x001fe20000000000 */
[----:B------:R-:W-:-:S04]  /*0680*/  LOP3.LUT R3, RZ, R3, RZ, 0x33, !PT ;  /* 0x00000003ff037212 */ /* 0x000fc800078e33ff */
[----:B------:R-:W-:Y:S01]  /*0690*/  ISETP.GT.U32.AND P0, PT, R7, R22, PT ;  /* 0x000000160700720c */ /* 0x000fe20003f04070 */
[----:B------:R-:W-:-:S05]  /*06a0*/  IMAD.IADD R3, R22, 0x1, R3 ;  /* 0x0000000116037824 */ /* 0x000fca00078e0203 */
[----:B------:R-:W-:-:S05]  /*06b0*/  SEL R7, R3, 0x1f, P0 ;  /* 0x0000001f03077807 */ /* 0x000fca0000000000 */
[----:B-----5:R-:W0:Y:S01]  /*06c0*/  SHFL.DOWN PT, R3, R2, 0x1, R7 ;  /* 0x0820000002037989 */ /* 0x020e2200000e0007 */
[CC--:B-1----:R-:W-:Y:S01]  /*06d0*/  ISETP.GE.AND P0, PT, R10.reuse, R7.reuse, PT ;  /* 0x000000070a00720c */ /* 0x0c2fe20003f06270 */
[C---:B------:R-:W-:Y:S01]  /*06e0*/  VIADD R6, R10.reuse, 0x2 ;  /* 0x000000020a067836 */ /* 0x040fe20000000000 */
[C---:B------:R-:W-:Y:S01]  /*06f0*/  ISETP.NE.AND P1, PT, R10.reuse, RZ, PT ;  /* 0x000000ff0a00720c */ /* 0x040fe20003f25270 */
[----:B------:R-:W-:Y:S01]  /*0700*/  VIADD R8, R10, 0x4 ;  /* 0x000000040a087836 */ /* 0x000fe20000000000 */
[----:B0-----:R-:W-:Y:S02]  /*0710*/  SEL R3, R3, RZ, !P0 ;  /* 0x000000ff03037207 */ /* 0x001fe40004000000 */
[----:B------:R-:W-:-:S09]  /*0720*/  ISETP.GT.AND P0, PT, R6, R7, PT ;  /* 0x000000070600720c */ /* 0x000fd20003f04270 */
[----:B------:R-:W0:Y:S01]  /*0730*/  @!P1 S2R R12, SR_CgaCtaId ;  /* 0x00000000000c9919 */ /* 0x000e220000008800 */
[----:B------:R-:W-:Y:S01]  /*0740*/  @!P1 MOV R9, 0x400 ;  /* 0x0000040000099802 */ /* 0x000fe20000000f00 */
[----:B------:R-:W-:-:S05]  /*0750*/  IMAD.IADD R4, R3, 0x1, R2 ;  /* 0x0000000103047824 */ /* 0x000fca00078e0202 */
[----:B------:R-:W1:Y:S02]  /*0760*/  SHFL.DOWN PT, R3, R4, 0x2, R7 ;  /* 0x0840000004037989 */ /* 0x000e6400000e0007 */
[----:B-1----:R-:W-:Y:S02]  /*0770*/  SEL R3, R3, RZ, !P0 ;  /* 0x000000ff03037207 */ /* 0x002fe40004000000 */
[----:B------:R-:W-:Y:S02]  /*0780*/  ISETP.GT.AND P0, PT, R8, R7, PT ;  /* 0x000000070800720c */ /* 0x000fe40003f04270 */
[----:B------:R-:W-:Y:S01]  /*0790*/  @!P1 SHF.R.U32.HI R8, RZ, 0x3, R5 ;  /* 0x00000003ff089819 */ /* 0x000fe20000011605 */
[----:B------:R-:W-:Y:S01]  /*07a0*/  IMAD.IADD R6, R4, 0x1, R3 ;  /* 0x0000000104067824 */ /* 0x000fe200078e0203 */
[----:B0-----:R-:W-:Y:S01]  /*07b0*/  @!P1 LEA R9, R12, R9, 0x18 ;  /* 0x000000090c099211 */ /* 0x001fe200078ec0ff */
[----:B------:R-:W-:Y:S01]  /*07c0*/  VIADD R4, R10, 0x8 ;  /* 0x000000080a047836 */ /* 0x000fe20000000000 */
[----:B------:R-:W-:-:S02]  /*07d0*/  @!P1 LOP3.LUT R8, R8, 0x7c, RZ, 0xc0, !PT ;  /* 0x0000007c08089812 */ /* 0x000fc400078ec0ff */
[----:B------:R-:W0:Y:S03]  /*07e0*/  SHFL.DOWN PT, R3, R6, 0x4, R7 ;  /* 0x0880000006037989 */ /* 0x000e2600000e0007 */
[----:B------:R-:W-:Y:S01]  /*07f0*/  @!P1 IMAD.IADD R8, R8, 0x1, R9 ;  /* 0x0000000108089824 */ /* 0x000fe200078e0209 */
[----:B0-----:R-:W-:Y:S02]  /*0800*/  SEL R3, R3, RZ, !P0 ;  /* 0x000000ff03037207 */ /* 0x001fe40004000000 */
[----:B------:R-:W-:-:S03]  /*0810*/  ISETP.GT.AND P0, PT, R4, R7, PT ;  /* 0x000000070400720c */ /* 0x000fc60003f04270 */
[----:B------:R-:W-:Y:S02]  /*0820*/  IMAD.IADD R2, R6, 0x1, R3 ;  /* 0x0000000106027824 */ /* 0x000fe400078e0203 */
[----:B------:R-:W-:-:S03]  /*0830*/  VIADD R6, R10, 0x10 ;  /* 0x000000100a067836 */ /* 0x000fc60000000000 */
[----:B------:R-:W0:Y:S02]  /*0840*/  SHFL.DOWN PT, R3, R2, 0x8, R7 ;  /* 0x0900000002037989 */ /* 0x000e2400000e0007 */
[----:B0-----:R-:W-:Y:S02]  /*0850*/  SEL R3, R3, RZ, !P0 ;  /* 0x000000ff03037207 */ /* 0x001fe40004000000 */
[----:B------:R-:W-:-:S03]  /*0860*/  ISETP.GT.AND P0, PT, R6, R7, PT ;  /* 0x000000070600720c */ /* 0x000fc60003f04270 */
[----:B------:R-:W-:-:S05]  /*0870*/  IMAD.IADD R4, R2, 0x1, R3 ;  /* 0x0000000102047824 */ /* 0x000fca00078e0203 */
[----:B------:R-:W0:Y:S02]  /*0880*/  SHFL.DOWN PT, R3, R4, 0x10, R7 ;  /* 0x0a00000004037989 */ /* 0x000e2400000e0007 */
[----:B0-----:R-:W-:Y:S02]  /*0890*/  SEL R3, R3, RZ, !P0 ;  /* 0x000000ff03037207 */ /* 0x001fe40004000000 */
[----:B------:R-:W-:-:S03]  /*08a0*/  ISETP.NE.AND P0, PT, R5, RZ, PT ;  /* 0x000000ff0500720c */ /* 0x000fc60003f05270 */
[----:B------:R-:W-:-:S05]  /*08b0*/  IMAD.IADD R3, R4, 0x1, R3 ;  /* 0x0000000104037824 */ /* 0x000fca00078e0203 */
[----:B------:R0:W-:Y:S01]  /*08c0*/  @!P1 STS [R8+0x8], R3 ;  /* 0x0000080308009388 */ /* 0x0001e20000000800 */
[----:B------:R-:W-:Y:S06]  /*08d0*/  BAR.SYNC.DEFER_BLOCKING 0x0 ;  /* 0x0000000000007b1d */ /* 0x000fec0000010000 */
[----:B------:R-:W-:Y:S05]  /*08e0*/  @P0 BRA `(.L_x_12) ;  /* 0x0000001c00600947 */ /* 0x000fea0003800000 */
[----:B------:R-:W1:Y:S01]  /*08f0*/  S2UR UR5, SR_CgaCtaId ;  /* 0x00000000000579c3 */ /* 0x000e620000008800 */
[----:B------:R-:W-:Y:S01]  /*0900*/  UMOV UR4, 0x400 ;  /* 0x0000040000047882 */ /* 0x000fe20000000000 */
[C---:B------:R-:W-:Y:S02]  /*0910*/  ISETP.GT.U32.AND P2, PT, R22.reuse, 0x40, PT ;  /* 0x000000401600780c */ /* 0x040fe40003f44070 */
[C---:B------:R-:W-:Y:S02]  /*0920*/  ISETP.GT.U32.AND P1, PT, R22.reuse, 0x20, PT ;  /* 0x000000201600780c */ /* 0x040fe40003f24070 */
[----:B------:R-:W-:Y:S01]  /*0930*/  ISETP.GT.U32.AND P3, PT, R22, 0x80, PT ;  /* 0x000000801600780c */ /* 0x000fe20003f64070 */
[----:B-1----:R-:W-:-:S09]  /*0940*/  ULEA UR4, UR5, UR4, 0x18 ;  /* 0x0000000405047291 */ /* 0x002fd2000f8ec0ff */
[----:B------:R-:W1:Y:S04]  /*0950*/  LDS.128 R4, [UR4+0x10] ;  /* 0x00001004ff047984 */ /* 0x000e680008000c00 */
[----:B------:R-:W2:Y:S04]  /*0960*/  LDS R2, [UR4+0xc] ;  /* 0x00000c04ff027984 */ /* 0x000ea80008000800 */
[----:B0-----:R-:W0:Y:S01]  /*0970*/  LDS.64 R8, [UR4+0x20] ;  /* 0x00002004ff087984 */ /* 0x001e220008000a00 */
[----:B-1----:R-:W-:Y:S02]  /*0980*/  SEL R4, R4, RZ, P2 ;  /* 0x000000ff04047207 */ /* 0x002fe40001000000 */
[----:B------:R-:W-:-:S02]  /*0990*/  ISETP.GT.U32.AND P2, PT, R22, 0x60, PT ;  /* 0x000000601600780c */ /* 0x000fc40003f44070 */
[----:B--2---:R-:W-:Y:S02]  /*09a0*/  SEL R2, R2, RZ, P1 ;  /* 0x000000ff02027207 */ /* 0x004fe40000800000 */
[----:B------:R-:W-:Y:S02]  /*09b0*/  SEL R5, R5, RZ, P2 ;  /* 0x000000ff05057207 */ /* 0x000fe40001000000 */
[----:B------:R-:W-:Y:S02]  /*09c0*/  IADD3 R2, PT, PT, R4, R2, R3 ;  /* 0x0000000204027210 */ /* 0x000fe40007ffe003 */
[----:B------:R-:W-:Y:S02]  /*09d0*/  ISETP.GT.U32.AND P1, PT, R22, 0xa0, PT ;  /* 0x000000a01600780c */ /* 0x000fe40003f24070 */
[----:B------:R-:W-:Y:S02]  /*09e0*/  SEL R6, R6, RZ, P3 ;  /* 0x000000ff06067207 */ /* 0x000fe40001800000 */
[----:B------:R-:W-:-:S02]  /*09f0*/  ISETP.GT.U32.AND P2, PT, R22, 0xc0, PT ;  /* 0x000000c01600780c */ /* 0x000fc40003f44070 */
[----:B------:R-:W-:Y:S02]  /*0a00*/  ISETP.GT.U32.AND P3, PT, R22, 0xe0, PT ;  /* 0x000000e01600780c */ /* 0x000fe40003f64070 */
[----:B------:R-:W-:Y:S02]  /*0a10*/  SEL R7, R7, RZ, P1 ;  /* 0x000000ff07077207 */ /* 0x000fe40000800000 */
[----:B------:R-:W-:Y:S02]  /*0a20*/  IADD3 R2, PT, PT, R6, R2, R5 ;  /* 0x0000000206027210 */ /* 0x000fe40007ffe005 */
[----:B0-----:R-:W-:Y:S02]  /*0a30*/  SEL R8, R8, RZ, P2 ;  /* 0x000000ff08087207 */ /* 0x001fe40001000000 */
[----:B------:R-:W-:Y:S02]  /*0a40*/  SEL R9, R9, RZ, P3 ;  /* 0x000000ff09097207 */ /* 0x000fe40001800000 */
[----:B------:R-:W-:-:S05]  /*0a50*/  IADD3 R2, PT, PT, R8, R2, R7 ;  /* 0x0000000208027210 */ /* 0x000fca0007ffe007 */
[----:B------:R-:W-:Y:S01]  /*0a60*/  IMAD.IADD R3, R2, 0x1, R9 ;  /* 0x0000000102037824 */ /* 0x000fe200078e0209 */
[----:B------:R-:W-:Y:S06]  /*0a70*/  BRA `(.L_x_12) ;  /* 0x0000001800fc7947 */ /* 0x000fec0003800000 */
.L_x_2:
[----:B------:R-:W0:Y:S01]  /*0a80*/  S2R R2, SR_TID.X ;  /* 0x0000000000027919 */ /* 0x000e220000002100 */
[----:B------:R-:W1:Y:S02]  /*0a90*/  LDCU.64 UR6, c[0x0][0x380] ;  /* 0x00007000ff0677ac */ /* 0x000e640008000a00 */
[----:B-1----:R-:W-:Y:S02]  /*0aa0*/  IMAD.U32 R20, RZ, RZ, UR6 ;  /* 0x00000006ff147e24 */ /* 0x002fe4000f8e00ff */
[----:B------:R-:W-:Y:S02]  /*0ab0*/  IMAD.U32 R21, RZ, RZ, UR7 ;  /* 0x00000007ff157e24 */ /* 0x000fe4000f8e00ff */
[----:B0-----:R-:W-:-:S04]  /*0ac0*/  IMAD R25, R2, 0x4, R23 ;  /* 0x0000000402197824 */ /* 0x001fc800078e0217 */
[----:B------:R-:W-:-:S05]  /*0ad0*/  IMAD.WIDE.U32 R24, R25, 0x4, R20 ;  /* 0x0000000419187825 */ /* 0x000fca00078e0014 */
[----:B------:R-:W2:Y:S04]  /*0ae0*/  LDG.E.128.CONSTANT R4, desc[UR8][R24.64] ;  /* 0x0000000818047981 */ /* 0x000ea8000c1e9d00 */
[----:B------:R-:W3:Y:S04]  /*0af0*/  LDG.E.128.CONSTANT R8, desc[UR8][R24.64+0x1000] ;  /* 0x0010000818087981 */ /* 0x000ee8000c1e9d00 */
[----:B------:R-:W4:Y:S04]  /*0b00*/  LDG.E.128.CONSTANT R12, desc[UR8][R24.64+0x2000] ;  /* 0x00200008180c7981 */ /* 0x000f28000c1e9d00 */
[----:B------:R-:W5:Y:S01]  /*0b10*/  LDG.E.128.CONSTANT R16, desc[UR8][R24.64+0x3000] ;  /* 0x0030000818107981 */ /* 0x000f62000c1e9d00 */
[----:B------:R-:W-:-:S02]  /*0b20*/  ISETP.GE.U32.AND P0, PT, R22, UR5, PT ;  /* 0x0000000516007c0c */ /* 0x000fc4000bf06070 */
[----:B--2---:R-:W-:-:S04]  /*0b30*/  IADD3 R5, PT, PT, R6, R5, R4 ;  /* 0x0000000506057210 */ /* 0x004fc80007ffe004 */
[----:B---3--:R-:W-:-:S04]  /*0b40*/  IADD3 R5, PT, PT, R8, R7, R5 ;  /* 0x0000000708057210 */ /* 0x008fc80007ffe005 */
[----:B------:R-:W-:-:S04]  /*0b50*/  IADD3 R5, PT, PT, R10, R9, R5 ;  /* 0x000000090a057210 */ /* 0x000fc80007ffe005 */
[----:B----4-:R-:W-:-:S04]  /*0b60*/  IADD3 R5, PT, PT, R12, R11, R5 ;  /* 0x0000000b0c057210 */ /* 0x010fc80007ffe005 */
[----:B------:R-:W-:-:S04]  /*0b70*/  IADD3 R5, PT, PT, R14, R13, R5 ;  /* 0x0000000d0e057210 */ /* 0x000fc80007ffe005 */
[----:B-----5:R-:W-:-:S04]  /*0b80*/  IADD3 R5, PT, PT, R16, R15, R5 ;  /* 0x0000000f10057210 */ /* 0x020fc80007ffe005 */
[----:B------:R-:W-:-:S05]  /*0b90*/  IADD3 R5, PT, PT, R18, R17, R5 ;  /* 0x0000001112057210 */ /* 0x000fca0007ffe005 */
[----:B------:R-:W-:Y:S01]  /*0ba0*/  IMAD.IADD R27, R19, 0x1, R5 ;  /* 0x00000001131b7824 */ /* 0x000fe200078e0205 */
[----:B------:R-:W-:Y:S06]  /*0bb0*/  @!P0 BRA `(.L_x_13) ;  /* 0x0000000400588947 */ /* 0x000fec0003800000 */
[----:B------:R-:W-:Y:S01]  /*0bc0*/  VIADD R26, R23, UR5 ;  /* 0x00000005171a7c36 */ /* 0x000fe20008000000 */
[----:B------:R-:W-:Y:S01]  /*0bd0*/  UMOV UR4, URZ ;  /* 0x000000ff00047c82 */ /* 0x000fe20008000000 */
[----:B------:R-:W-:Y:S02]  /*0be0*/  VIADD R25, R3, 0xfffff000 ;  /* 0xfffff00003197836 */ /* 0x000fe40000000000 */
[C---:B------:R-:W-:Y:S02]  /*0bf0*/  VIADD R24, R26.reuse, 0x100 ;  /* 0x000001001a187836 */ /* 0x040fe40000000000 */
[C---:B------:R-:W-:Y:S01]  /*0c00*/  IMAD.IADD R23, R26.reuse, 0x1, R2 ;  /* 0x000000011a177824 */ /* 0x040fe200078e0202 */
[----:B------:R-:W-:Y:S01]  /*0c10*/  ISETP.GT.U32.AND P0, PT, R26, R25, PT ;  /* 0x000000191a00720c */ /* 0x000fe20003f04070 */
[----:B------:R-:W-:-:S12]  /*0c20*/  IMAD.MOV.U32 R22, RZ, RZ, R26 ;  /* 0x000000ffff167224 */ /* 0x000fd800078e001a */
[----:B------:R-:W-:Y:S05]  /*0c30*/  @P0 BRA `(.L_x_14) ;  /* 0x0000000000640947 */ /* 0x000fea0003800000 */
[----:B------:R-:W0:Y:S08]  /*0c40*/  LDC R3, c[0x0][0x3a8] ;  /* 0x0000ea00ff037b82 */ /* 0x000e300000000800 */
[----:B------:R-:W1:Y:S02]  /*0c50*/  LDC.64 R20, c[0x0][0x380] ;  /* 0x0000e000ff147b82 */ /* 0x000e640000000a00 */
.L_x_15:
[----:B------:R-:W-:-:S04]  /*0c60*/  IMAD R29, R2, 0x4, R22 ;  /* 0x00000004021d7824 */ /* 0x000fc800078e0216 */
[----:B-1----:R-:W-:-:S05]  /*0c70*/  IMAD.WIDE.U32 R28, R29, 0x4, R20 ;  /* 0x000000041d1c7825 */ /* 0x002fca00078e0014 */
[----:B------:R-:W2:Y:S04]  /*0c80*/  LDG.E.128.CONSTANT R4, desc[UR8][R28.64] ;  /* 0x000000081c047981 */ /* 0x000ea8000c1e9d00 */
[----:B------:R-:W3:Y:S04]  /*0c90*/  LDG.E.128.CONSTANT R8, desc[UR8][R28.64+0x1000] ;  /* 0x001000081c087981 */ /* 0x000ee8000c1e9d00 */
[----:B------:R-:W4:Y:S04]  /*0ca0*/  LDG.E.128.CONSTANT R12, desc[UR8][R28.64+0x2000] ;  /* 0x002000081c0c7981 */ /* 0x000f28000c1e9d00 */
[----:B------:R-:W5:Y:S01]  /*0cb0*/  LDG.E.128.CONSTANT R16, desc[UR8][R28.64+0x3000] ;  /* 0x003000081c107981 */ /* 0x000f62000c1e9d00 */
[----:B--2---:R-:W-:Y:S01]  /*0cc0*/  IADD3 R5, PT, PT, R5, R4, R27 ;  /* 0x0000000405057210 */ /* 0x004fe20007ffe01b */
[----:B0-----:R-:W-:-:S03]  /*0cd0*/  IMAD.IADD R4, R3, 0x1, -R22 ;  /* 0x0000000103047824 */ /* 0x001fc600078e0a16 */
[----:B------:R-:W-:Y:S02]  /*0ce0*/  IADD3 R5, PT, PT, R7, R6, R5 ;  /* 0x0000000607057210 */ /* 0x000fe40007ffe005 */
[----:B------:R-:W-:Y:S02]  /*0cf0*/  ISETP.GE.U32.AND P0, PT, R4, UR5, PT ;  /* 0x0000000504007c0c */ /* 0x000fe4000bf06070 */
[----:B---3--:R-:W-:-:S04]  /*0d00*/  IADD3 R5, PT, PT, R9, R8, R5 ;  /* 0x0000000809057210 */ /* 0x008fc80007ffe005 */
[----:B------:R-:W-:-:S04]  /*0d10*/  IADD3 R5, PT, PT, R11, R10, R5 ;  /* 0x0000000a0b057210 */ /* 0x000fc80007ffe005 */
[----:B----4-:R-:W-:-:S04]  /*0d20*/  IADD3 R5, PT, PT, R13, R12, R5 ;  /* 0x0000000c0d057210 */ /* 0x010fc80007ffe005 */
[----:B------:R-:W-:-:S04]  /*0d30*/  IADD3 R5, PT, PT, R15, R14, R5 ;  /* 0x0000000e0f057210 */ /* 0x000fc80007ffe005 */
[----:B-----5:R-:W-:-:S04]  /*0d40*/  IADD3 R5, PT, PT, R17, R16, R5 ;  /* 0x0000001011057210 */ /* 0x020fc80007ffe005 */
[----:B------:R-:W-:Y:S01]  /*0d50*/  IADD3 R27, PT, PT, R19, R18, R5 ;  /* 0x00000012131b7210 */ /* 0x000fe20007ffe005 */
[----:B------:R-:W-:Y:S06]  /*0d60*/  @!P0 BRA `(.L_x_13) ;  /* 0x0000000000ec8947 */ /* 0x000fec0003800000 */
[----:B------:R-:W-:Y:S01]  /*0d70*/  VIADD R22, R22, UR5 ;  /* 0x0000000516167c36 */ /* 0x000fe20008000000 */
[----:B------:R-:W-:Y:S01]  /*0d80*/  UIADD3 UR4, UPT, UPT, UR4, 0x1, URZ ;  /* 0x0000000104047890 */ /* 0x000fe2000fffe0ff */
[----:B------:R-:W-:Y:S02]  /*0d90*/  VIADD R24, R24, UR5 ;  /* 0x0000000518187c36 */ /* 0x000fe40008000000 */
[----:B------:R-:W-:Y:S01]  /*0da0*/  VIADD R23, R23, UR5 ;  /* 0x0000000517177c36 */ /* 0x000fe20008000000 */
[----:B------:R-:W-:-:S13]  /*0db0*/  ISETP.GT.U32.AND P0, PT, R22, R25, PT ;  /* 0x000000191600720c */ /* 0x000fda0003f04070 */
[----:B------:R-:W-:Y:S05]  /*0dc0*/  @!P0 BRA `(.L_x_15) ;  /* 0xfffffffc00a48947 */ /* 0x000fea000383ffff */
.L_x_14:
[----:B------:R-:W-:-:S13]  /*0dd0*/  ISETP.GE.U32.AND P0, PT, R22, R3, PT ;  /* 0x000000031600720c */ /* 0x000fda0003f06070 */
[----:B------:R-:W-:Y:S05]  /*0de0*/  @P0 BRA `(.L_x_13) ;  /* 0x0000000000cc0947 */ /* 0x000fea0003800000 */
[----:B------:R-:W-:Y:S01]  /*0df0*/  IMAD.IADD R5, R3, 0x1, -R22 ;  /* 0x0000000103057824 */ /* 0x000fe200078e0a16 */
[----:B------:R-:W-:Y:S04]  /*0e00*/  BSSY.RECONVERGENT B1, `(.L_x_13) ;  /* 0x0000031000017945 */ /* 0x000fe80003800200 */
[----:B------:R-:W-:-:S13]  /*0e10*/  ISETP.GE.AND P0, PT, R2, R5, PT ;  /* 0x000000050200720c */ /* 0x000fda0003f06270 */
[----:B------:R-:W-:Y:S05]  /*0e20*/  @P0 BRA `(.L_x_16) ;  /* 0x0000000000b80947 */ /* 0x000fea0003800000 */
[----:B------:R-:W0:Y:S01]  /*0e30*/  LDC R7, c[0x0][0x3ac] ;  /* 0x0000eb00ff077b82 */ /* 0x000e220000000800 */
[----:B------:R-:W-:Y:S01]  /*0e40*/  LOP3.LUT R4, RZ, R2, RZ, 0x33, !PT ;  /* 0x00000002ff047212 */ /* 0x000fe200078e33ff */
[----:B------:R-:W-:Y:S01]  /*0e50*/  BSSY.RECONVERGENT B2, `(.L_x_17) ;  /* 0x0000016000027945 */ /* 0x000fe20003800200 */
[----:B------:R-:W-:-:S03]  /*0e60*/  IMAD.MOV.U32 R9, RZ, RZ, R2 ;  /* 0x000000ffff097224 */ /* 0x000fc600078e0002 */
[----:B------:R-:W-:-:S04]  /*0e70*/  IMAD.IADD R3, R4, 0x1, R3 ;  /* 0x0000000104037824 */ /* 0x000fc800078e0203 */
[C---:B------:R-:W-:Y:S01]  /*0e80*/  IMAD.IADD R26, R3.reuse, 0x1, -R26 ;  /* 0x00000001031a7824 */ /* 0x040fe200078e0a1a */
[C---:B------:R-:W-:Y:S02]  /*0e90*/  LOP3.LUT R4, R3.reuse, 0x300, RZ, 0xc0, !PT ;  /* 0x0000030003047812 */ /* 0x040fe400078ec0ff */
[----:B------:R-:W-:Y:S02]  /*0ea0*/  LEA.HI R3, R3, 0x1, RZ, 0x18 ;  /* 0x0000000103037811 */ /* 0x000fe400078fc0ff */
[----:B------:R-:W-:Y:S01]  /*0eb0*/  ISETP.NE.AND P0, PT, R4, 0x300, PT ;  /* 0x000003000400780c */ /* 0x000fe20003f05270 */
[----:B0-----:R-:W-:-:S04]  /*0ec0*/  IMAD R7, R7, UR4, RZ ;  /* 0x0000000407077c24 */ /* 0x001fc8000f8e02ff */
[----:B------:R-:W-:-:S05]  /*0ed0*/  IMAD R7, R7, -0x1000, R26 ;  /* 0xfffff00007077824 */ /* 0x000fca00078e021a */
[----:B------:R-:W-:-:S03]  /*0ee0*/  ISETP.GE.U32.AND P1, PT, R7, 0x300, PT ;  /* 0x000003000700780c */ /* 0x000fc60003f26070 */
[----:B------:R-:W-:Y:S10]  /*0ef0*/  @!P0 BRA `(.L_x_18) ;  /* 0x00000000002c8947 */ /* 0x000ff40003800000 */
[----:B------:R-:W-:Y:S01]  /*0f00*/  LOP3.LUT R3, R3, 0x3, RZ, 0xc0, !PT ;  /* 0x0000000303037812 */ /* 0x000fe200078ec0ff */
[----:B------:R-:W-:-:S04]  /*0f10*/  IMAD.MOV.U32 R9, RZ, RZ, R2 ;  /* 0x000000ffff097224 */ /* 0x000fc800078e0002 */
[----:B------:R-:W-:-:S07]  /*0f20*/  IMAD.MOV R3, RZ, RZ, -R3 ;  /* 0x000000ffff037224 */ /* 0x000fce00078e0a03 */
.L_x_19:
[----:B------:R-:W-:-:S06]  /*0f30*/  IMAD.WIDE.U32 R6, R23, 0x4, R20 ;  /* 0x0000000417067825 */ /* 0x000fcc00078e0014 */
[----:B------:R-:W2:Y:S01]  /*0f40*/  LDG.E.CONSTANT R6, desc[UR8][R6.64] ;  /* 0x0000000806067981 */ /* 0x000ea2000c1e9900 */
[----:B------:R-:W-:Y:S02]  /*0f50*/  VIADD R3, R3, 0x1 ;  /* 0x0000000103037836 */ /* 0x000fe40000000000 */
[----:B------:R-:W-:Y:S02]  /*0f60*/  VIADD R9, R9, 0x100 ;  /* 0x0000010009097836 */ /* 0x000fe40000000000 */
[----:B------:R-:W-:Y:S01]  /*0f70*/  VIADD R23, R23, 0x100 ;  /* 0x0000010017177836 */ /* 0x000fe20000000000 */
[----:B------:R-:W-:Y:S01]  /*0f80*/  ISETP.NE.AND P0, PT, R3, RZ, PT ;  /* 0x000000ff0300720c */ /* 0x000fe20003f05270 */
[----:B--2---:R-:W-:-:S12]  /*0f90*/  IMAD.IADD R27, R6, 0x1, R27 ;  /* 0x00000001061b7824 */ /* 0x004fd800078e021b */
[----:B------:R-:W-:Y:S05]  /*0fa0*/  @P0 BRA `(.L_x_19) ;  /* 0xfffffffc00e00947 */ /* 0x000fea000383ffff */
.L_x_18:
[----:B------:R-:W-:Y:S05]  /*0fb0*/  BSYNC.RECONVERGENT B2 ;  /* 0x0000000000027941 */ /* 0x000fea0003800200 */
.L_x_17:
[----:B------:R-:W-:Y:S05]  /*0fc0*/  @!P1 BRA `(.L_x_16) ;  /* 0x0000000000509947 */ /* 0x000fea0003800000 */
[C---:B------:R-:W-:Y:S02]  /*0fd0*/  IMAD.IADD R15, R9.reuse, 0x1, R24 ;  /* 0x00000001090f7824 */ /* 0x040fe400078e0218 */
[----:B------:R-:W-:-:S07]  /*0fe0*/  VIADD R3, R9, 0x200 ;  /* 0x0000020009037836 */ /* 0x000fce0000000000 */
.L_x_20:
[C---:B------:R-:W-:Y:S02]  /*0ff0*/  VIADD R7, R15.reuse, 0xffffff00 ;  /* 0xffffff000f077836 */ /* 0x040fe40000000000 */
[----:B------:R-:W-:-:S04]  /*1000*/  IMAD.WIDE.U32 R8, R15, 0x4, R20 ;  /* 0x000000040f087825 */ /* 0x000fc800078e0014 */
        /* <DEDUP_REMOVED lines=13> */
[----:B--2---:R-:W-:-:S04]  /*10e0*/  IADD3 R27, PT, PT, R8, R6, R27 ;  /* 0x00000006081b7210 */ /* 0x004fc80007ffe01b */
[----:B---3--:R-:W-:-:S05]  /*10f0*/  IADD3 R27, PT, PT, R12, R10, R27 ;  /* 0x0000000a0c1b7210 */ /* 0x008fca0007ffe01b */
[----:B------:R-:W-:Y:S05]  /*1100*/  @!P0 BRA `(.L_x_20) ;  /* 0xfffffffc00b88947 */ /* 0x000fea000383ffff */
.L_x_16:
[----:B------:R-:W-:Y:S05]  /*1110*/  BSYNC.RECONVERGENT B1 ;  /* 0x0000000000017941 */ /* 0x000fea0003800200 */
.L_x_13:
[----:B------:R-:W0:Y:S01]  /*1120*/  S2R R3, SR_LANEID ;  /* 0x0000000000037919 */ /* 0x000e220000000000 */
[----:B------:R-:W1:Y:S01]  /*1130*/  REDUX.SUM.S32 UR4, R27 ;  /* 0x000000001b0473c4 */ /* 0x000e62000000c200 */
[----:B0-----:R-:W-:-:S13]  /*1140*/  ISETP.NE.AND P0, PT, R3, RZ, PT ;  /* 0x000000ff0300720c */ /* 0x001fda0003f05270 */
[----:B------:R-:W0:Y:S01]  /*1150*/  @!P0 S2R R5, SR_CgaCtaId ;  /* 0x0000000000058919 */ /* 0x000e220000008800 */
[----:B------:R-:W-:Y:S02]  /*1160*/  @!P0 MOV R4, 0x400 ;  /* 0x0000040000048802 */ /* 0x000fe40000000f00 */
[----:B------:R-:W-:Y:S02]  /*1170*/  @!P0 SHF.R.U32.HI R3, RZ, 0x3, R2 ;  /* 0x00000003ff038819 */ /* 0x000fe40000011602 */
[----:B0-----:R-:W-:Y:S02]  /*1180*/  @!P0 LEA R5, R5, R4, 0x18 ;  /* 0x0000000405058211 */ /* 0x001fe400078ec0ff */
[----:B------:R-:W-:Y:S01]  /*1190*/  @!P0 LOP3.LUT R4, R3, 0x7c, RZ, 0xc0, !PT ;  /* 0x0000007c03048812 */ /* 0x000fe200078ec0ff */
[----:B-1----:R-:W-:-:S04]  /*11a0*/  IMAD.U32 R3, RZ, RZ, UR4 ;  /* 0x00000004ff037e24 */ /* 0x002fc8000f8e00ff */
        /* <DEDUP_REMOVED lines=16> */
.L_x_1:
[----:B------:R-:W0:Y:S02]  /*12b0*/  LDCU UR6, c[0x0][0x3a8] ;  /* 0x00007500ff0677ac */ /* 0x000e240008000800 */
[----:B0-----:R-:W-:-:S04]  /*12c0*/  IADD3 R4, PT, PT, -R23, UR6, RZ ;  /* 0x0000000617047c10 */ /* 0x001fc8000fffe1ff */
        /* <DEDUP_REMOVED lines=9> */
[----:B------:R-:W-:-:S04]  /*1360*/  IMAD.IADD R3, R23, 0x1, R2 ;  /* 0x0000000117037824 */ /* 0x000fc800078e0202 */
[----:B0-----:R-:W-:-:S05]  /*1370*/  IMAD.WIDE.U32 R6, R3, 0x4, R6 ;  /* 0x0000000403067825 */ /* 0x001fca00078e0006 */
[----:B------:R0:W5:Y:S01]  /*1380*/  LDG.E.CONSTANT R5, desc[UR8][R6.64] ;  /* 0x0000000806057981 */ /* 0x000162000c1e9900 */
[----:B------:R-:W-:-:S07]  /*1390*/  VIADD R10, R2, 0x100 ;  /* 0x00000100020a7836 */ /* 0x000fce0000000000 */
.L_x_23:
[----:B------:R-:W-:Y:S05]  /*13a0*/  BSYNC.RECONVERGENT B1 ;  /* 0x0000000000017941 */ /* 0x000fea0003800200 */
.L_x_22:
[----:B------:R-:W-:Y:S01]  /*13b0*/  ISETP.GE.U32.AND P0, PT, R10, R4, PT ;  /* 0x000000040a00720c */ /* 0x000fe20003f06070 */
[----:B------:R-:W-:-:S12]  /*13c0*/  BSSY.RECONVERGENT B1, `(.L_x_24) ;  /* 0x000002e000017945 */ /* 0x000fd80003800200 */
[----:B------:R-:W-:Y:S05]  /*13d0*/  @P0 BRA `(.L_x_25) ;  /* 0x0000000000b00947 */ /* 0x000fea0003800000 */
[----:B------:R-:W-:Y:S01]  /*13e0*/  LOP3.LUT R3, RZ, R10, RZ, 0x33, !PT ;  /* 0x0000000aff037212 */ /* 0x000fe200078e33ff */
[----:B------:R-:W-:Y:S04]  /*13f0*/  BSSY.RECONVERGENT B2, `(.L_x_26) ;  /* 0x0000014000027945 */ /* 0x000fe80003800200 */
[----:B0-----:R-:W-:-:S04]  /*1400*/  VIADD R6, R3, UR6 ;  /* 0x0000000603067c36 */ /* 0x001fc80008000000 */
[C---:B------:R-:W-:Y:S01]  /*1410*/  IMAD.IADD R7, R6.reuse, 0x1, -R23 ;  /* 0x0000000106077824 */ /* 0x040fe200078e0a17 */
[----:B------:R-:W-:-:S04]  /*1420*/  LOP3.LUT R3, R6, 0x300, RZ, 0xc0, !PT ;  /* 0x0000030006037812 */ /* 0x000fc800078ec0ff */
[----:B------:R-:W-:Y:S02]  /*1430*/  ISETP.NE.AND P0, PT, R3, 0x300, PT ;  /* 0x000003000300780c */ /* 0x000fe40003f05270 */
[----:B------:R-:W-:-:S11]  /*1440*/  ISETP.GE.U32.AND P1, PT, R7, 0x300, PT ;  /* 0x000003000700780c */ /* 0x000fd60003f26070 */
[----:B------:R-:W-:Y:S05]  /*1450*/  @!P0 BRA `(.L_x_27) ;  /* 0x0000000000348947 */ /* 0x000fea0003800000 */
[----:B------:R-:W0:Y:S01]  /*1460*/  LDC.64 R8, c[0x0][0x380] ;  /* 0x0000e000ff087b82 */ /* 0x000e220000000a00 */
[----:B------:R-:W-:Y:S01]  /*1470*/  LEA.HI R3, R6, 0x1, RZ, 0x18 ;  /* 0x0000000106037811 */ /* 0x000fe200078fc0ff */
[----:B------:R-:W-:-:S03]  /*1480*/  IMAD.IADD R11, R23, 0x1, R10 ;  /* 0x00000001170b7824 */ /* 0x000fc600078e020a */
[----:B------:R-:W-:-:S05]  /*1490*/  LOP3.LUT R3, R3, 0x3, RZ, 0xc0, !PT ;  /* 0x0000000303037812 */ /* 0x000fca00078ec0ff */
[----:B------:R-:W-:-:S07]  /*14a0*/  IMAD.MOV R3, RZ, RZ, -R3 ;  /* 0x000000ffff037224 */ /* 0x000fce00078e0a03 */
.L_x_28:
        /* <DEDUP_REMOVED lines=8> */
.L_x_27:
[----:B------:R-:W-:Y:S05]  /*1530*/  BSYNC.RECONVERGENT B2 ;  /* 0x0000000000027941 */ /* 0x000fea0003800200 */
.L_x_26:
[----:B------:R-:W-:Y:S05]  /*1540*/  @!P1 BRA `(.L_x_25) ;  /* 0x0000000000549947 */ /* 0x000fea0003800000 */
[----:B------:R-:W0:Y:S01]  /*1550*/  LDC.64 R6, c[0x0][0x380] ;  /* 0x0000e000ff067b82 */ /* 0x000e220000000a00 */
[----:B------:R-:W-:Y:S02]  /*1560*/  IMAD.IADD R23, R23, 0x1, R10 ;  /* 0x0000000117177824 */ /* 0x000fe400078e020a */
[----:B------:R-:W-:-:S07]  /*1570*/  VIADD R3, R10, 0x200 ;  /* 0x000002000a037836 */ /* 0x000fce0000000000 */
.L_x_29:
        /* <DEDUP_REMOVED lines=18> */
.L_x_25:
[----:B------:R-:W-:Y:S05]  /*16a0*/  BSYNC.RECONVERGENT B1 ;  /* 0x0000000000017941 */ /* 0x000fea0003800200 */
.L_x_24:
        /* <DEDUP_REMOVED lines=27> */
.L_x_30:
        /* <DEDUP_REMOVED lines=10> */
[----:B------:R-:W-:Y:S02]  /*1900*/  ISETP.NE.AND P1, PT, R9, RZ, PT ;  /* 0x000000ff0900720c */ /* 0x000fe40003f25270 */
[----:B0-----:R-:W-:Y:S02]  /*1910*/  SEL R8, R3, RZ, !P0 ;  /* 0x000000ff03087207 */ /* 0x001fe40004000000 */
[----:B------:R-:W-:Y:S01]  /*1920*/  ISETP.GT.AND P0, PT, R11, R6, PT ;  /* 0x000000060b00720c */ /* 0x000fe20003f04270 */
[----:B------:R-:W-:-:S08]  /*1930*/  VIADD R11, R9, 0x4 ;  /* 0x00000004090b7836 */ /* 0x000fd00000000000 */
[----:B------:R-:W-:Y:S01]  /*1940*/  @!P1 MOV R10, 0x400 ;  /* 0x00000400000a9802 */ /* 0x000fe20000000f00 */
[----:B------:R-:W-:-:S05]  /*1950*/  IMAD.IADD R3, R8, 0x1, R5 ;  /* 0x0000000108037824 */ /* 0x000fca00078e0205 */
[----:B------:R-:W0:Y:S02]  /*1960*/  SHFL.DOWN PT, R7, R3, 0x2, R6 ;  /* 0x0840000003077989 */ /* 0x000e2400000e0006 */
[----:B0-----:R-:W-:Y:S02]  /*1970*/  SEL R8, R7, RZ, !P0 ;  /* 0x000000ff07087207 */ /* 0x001fe40004000000 */
[----:B------:R-:W-:Y:S02]  /*1980*/  ISETP.GT.AND P0, PT, R11, R6, PT ;  /* 0x000000060b00720c */ /* 0x000fe40003f04270 */
[----:B------:R-:W0:Y:S01]  /*1990*/  @!P1 S2R R11, SR_CgaCtaId ;  /* 0x00000000000b9919 */ /* 0x000e220000008800 */
[----:B------:R-:W-:Y:S02]  /*19a0*/  IMAD.IADD R7, R3, 0x1, R8 ;  /* 0x0000000103077824 */ /* 0x000fe400078e0208 */
[C---:B------:R-:W-:Y:S02]  /*19b0*/  VIADD R3, R9.reuse, 0x8 ;  /* 0x0000000809037836 */ /* 0x040fe40000000000 */
[----:B------:R-:W-:Y:S01]  /*19c0*/  VIADD R9, R9, 0x10 ;  /* 0x0000001009097836 */ /* 0x000fe20000000000 */
[----:B------:R-:W1:Y:S02]  /*19d0*/  SHFL.DOWN PT, R8, R7, 0x4, R6 ;  /* 0x0880000007087989 */ /* 0x000e6400000e0006 */
[----:B-1----:R-:W-:-:S02]  /*19e0*/  SEL R8, R8, RZ, !P0 ;  /* 0x000000ff08087207 */ /* 0x002fc40004000000 */
[----:B------:R-:W-:Y:S02]  /*19f0*/  ISETP.GT.AND P0, PT, R3, R6, PT ;  /* 0x000000060300720c */ /* 0x000fe40003f04270 */
[----:B0-----:R-:W-:Y:S01]  /*1a00*/  @!P1 LEA R10, R11, R10, 0x18 ;  /* 0x0000000a0b0a9211 */ /* 0x001fe200078ec0ff */
[----:B------:R-:W-:-:S05]  /*1a10*/  IMAD.IADD R5, R7, 0x1, R8 ;  /* 0x0000000107057824 */ /* 0x000fca00078e0208 */
[----:B------:R-:W0:Y:S02]  /*1a20*/  SHFL.DOWN PT, R8, R5, 0x8, R6 ;  /* 0x0900000005087989 */ /* 0x000e2400000e0006 */
[----:B0-----:R-:W-:Y:S02]  /*1a30*/  SEL R8, R8, RZ, !P0 ;  /* 0x000000ff08087207 */ /* 0x001fe40004000000 */
[----:B------:R-:W-:-:S03]  /*1a40*/  ISETP.GT.AND P0, PT, R9, R6, PT ;  /* 0x000000060900720c */ /* 0x000fc60003f04270 */
[----:B------:R-:W-:Y:S01]  /*1a50*/  IMAD.IADD R7, R5, 0x1, R8 ;  /* 0x0000000105077824 */ /* 0x000fe200078e0208 */
[----:B------:R-:W-:-:S04]  /*1a60*/  @!P1 SHF.R.U32.HI R8, RZ, 0x3, R2 ;  /* 0x00000003ff089819 */ /* 0x000fc80000011602 */
[----:B------:R-:W0:Y:S01]  /*1a70*/  SHFL.DOWN PT, R3, R7, 0x10, R6 ;  /* 0x0a00000007037989 */ /* 0x000e2200000e0006 */
[----:B------:R-:W-:-:S05]  /*1a80*/  @!P1 LOP3.LUT R5, R8, 0x7c, RZ, 0xc0, !PT ;  /* 0x0000007c08059812 */ /* 0x000fca00078ec0ff */
[----:B------:R-:W-:Y:S01]  /*1a90*/  @!P1 IMAD.IADD R10, R5, 0x1, R10 ;  /* 0x00000001050a9824 */ /* 0x000fe200078e020a */
[----:B0-----:R-:W-:Y:S02]  /*1aa0*/  SEL R8, R3, RZ, !P0 ;  /* 0x000000ff03087207 */ /* 0x001fe40004000000 */
[----:B------:R-:W-:-:S03]  /*1ab0*/  ISETP.NE.AND P0, PT, R2, RZ, PT ;  /* 0x000000ff0200720c */ /* 0x000fc60003f05270 */
[----:B------:R-:W-:-:S05]  /*1ac0*/  IMAD.IADD R3, R7, 0x1, R8 ;  /* 0x0000000107037824 */ /* 0x000fca00078e0208 */
[----:B------:R1:W-:Y:S01]  /*1ad0*/  @!P1 STS [R10+0x8], R3 ;  /* 0x000008030a009388 */ /* 0x0003e20000000800 */
[----:B------:R-:W-:Y:S06]  /*1ae0*/  BAR.SYNC.DEFER_BLOCKING 0x0 ;  /* 0x0000000000007b1d */ /* 0x000fec0000010000 */
[----:B------:R-:W-:Y:S05]  /*1af0*/  @P0 BRA `(.L_x_12) ;  /* 0x0000000800dc0947 */ /* 0x000fea0003800000 */
[----:B------:R-:W0:Y:S01]  /*1b00*/  S2UR UR5, SR_CgaCtaId ;  /* 0x00000000000579c3 */ /* 0x000e220000008800 */
[----:B------:R-:W-:Y:S01]  /*1b10*/  UMOV UR4, 0x400 ;  /* 0x0000040000047882 */ /* 0x000fe20000000000 */
[C---:B------:R-:W-:Y:S02]  /*1b20*/  ISETP.GT.U32.AND P2, PT, R4.reuse, 0x40, PT ;  /* 0x000000400400780c */ /* 0x040fe40003f44070 */
[C---:B------:R-:W-:Y:S02]  /*1b30*/  ISETP.GT.U32.AND P1, PT, R4.reuse, 0x20, PT ;  /* 0x000000200400780c */ /* 0x040fe40003f24070 */
[----:B------:R-:W-:Y:S01]  /*1b40*/  ISETP.GT.U32.AND P3, PT, R4, 0x80, PT ;  /* 0x000000800400780c */ /* 0x000fe20003f64070 */
[----:B0-----:R-:W-:-:S09]  /*1b50*/  ULEA UR4, UR5, UR4, 0x18 ;  /* 0x0000000405047291 */ /* 0x001fd2000f8ec0ff */
[----:B-1----:R-:W0:Y:S04]  /*1b60*/  LDS.128 R8, [UR4+0x10] ;  /* 0x00001004ff087984 */ /* 0x002e280008000c00 */
[----:B------:R-:W1:Y:S04]  /*1b70*/  LDS R2, [UR4+0xc] ;  /* 0x00000c04ff027984 */ /* 0x000e680008000800 */
[----:B------:R-:W2:Y:S01]  /*1b80*/  LDS.64 R6, [UR4+0x20] ;  /* 0x00002004ff067984 */ /* 0x000ea20008000a00 */
[----:B0-----:R-:W-:Y:S02]  /*1b90*/  SEL R8, R8, RZ, P2 ;  /* 0x000000ff08087207 */ /* 0x001fe40001000000 */
[----:B------:R-:W-:-:S02]  /*1ba0*/  ISETP.GT.U32.AND P2, PT, R4, 0x60, PT ;  /* 0x000000600400780c */ /* 0x000fc40003f44070 */
[----:B-1----:R-:W-:Y:S02]  /*1bb0*/  SEL R2, R2, RZ, P1 ;  /* 0x000000ff02027207 */ /* 0x002fe40000800000 */
        /* <DEDUP_REMOVED lines=8> */
[----:B--2---:R-:W-:Y:S02]  /*1c40*/  SEL R6, R6, RZ, P2 ;  /* 0x000000ff06067207 */ /* 0x004fe40001000000 */
[----:B------:R-:W-:Y:S02]  /*1c50*/  SEL R7, R7, RZ, P3 ;  /* 0x000000ff07077207 */ /* 0x000fe40001800000 */
[----:B------:R-:W-:-:S05]  /*1c60*/  IADD3 R2, PT, PT, R6, R2, R11 ;  /* 0x0000000206027210 */ /* 0x000fca0007ffe00b */
[----:B------:R-:W-:Y:S01]  /*1c70*/  IMAD.IADD R3, R2, 0x1, R7 ;  /* 0x0000000102037824 */ /* 0x000fe200078e0207 */
[----:B------:R-:W-:Y:S06]  /*1c80*/  BRA `(.L_x_12) ;  /* 0x0000000800787947 */ /* 0x000fec0003800000 */
.L_x_21:
[----:B------:R-:W0:Y:S01]  /*1c90*/  S2R R6, SR_TID.X ;  /* 0x0000000000067919 */ /* 0x000e220000002100 */
[----:B------:R-:W1:Y:S02]  /*1ca0*/  LDCU.64 UR10, c[0x0][0x380] ;  /* 0x00007000ff0a77ac */ /* 0x000e640008000a00 */
[----:B-1----:R-:W-:Y:S02]  /*1cb0*/  IMAD.U32 R2, RZ, RZ, UR10 ;  /* 0x0000000aff027e24 */ /* 0x002fe4000f8e00ff */
[----:B------:R-:W-:Y:S02]  /*1cc0*/  IMAD.U32 R3, RZ, RZ, UR11 ;  /* 0x0000000bff037e24 */ /* 0x000fe4000f8e00ff */
[----:B0-----:R-:W-:-:S04]  /*1cd0*/  IMAD.IADD R9, R23, 0x1, R6 ;  /* 0x0000000117097824 */ /* 0x001fc800078e0206 */
[----:B------:R-:W-:-:S05]  /*1ce0*/  IMAD.WIDE.U32 R8, R9, 0x4, R2 ;  /* 0x0000000409087825 */ /* 0x000fca00078e0002 */
[----:B------:R-:W2:Y:S04]  /*1cf0*/  LDG.E.CONSTANT R24, desc[UR8][R8.64] ;  /* 0x0000000808187981 */ /* 0x000ea8000c1e9900 */
[----:B------:R-:W2:Y:S04]  /*1d00*/  LDG.E.CONSTANT R7, desc[UR8][R8.64+0x400] ;  /* 0x0004000808077981 */ /* 0x000ea8000c1e9900 */
[----:B------:R-:W2:Y:S04]  /*1d10*/  LDG.E.CONSTANT R12, desc[UR8][R8.64+0x800] ;  /* 0x00080008080c7981 */ /* 0x000ea8000c1e9900 */
[----:B------:R-:W3:Y:S04]  /*1d20*/  LDG.E.CONSTANT R11, desc[UR8][R8.64+0xc00] ;  /* 0x000c0008080b7981 */ /* 0x000ee8000c1e9900 */
[----:B------:R-:W3:Y:S04]  /*1d30*/  LDG.E.CONSTANT R14, desc[UR8][R8.64+0x1000] ;  /* 0x00100008080e7981 */ /* 0x000ee8000c1e9900 */
[----:B------:R-:W4:Y:S04]  /*1d40*/  LDG.E.CONSTANT R13, desc[UR8][R8.64+0x1400] ;  /* 0x00140008080d7981 */ /* 0x000f28000c1e9900 */
[----:B------:R-:W4:Y:S04]  /*1d50*/  LDG.E.CONSTANT R16, desc[UR8][R8.64+0x1800] ;  /* 0x0018000808107981 */ /* 0x000f28000c1e9900 */
[----:B------:R-:W5:Y:S04]  /*1d60*/  LDG.E.CONSTANT R15, desc[UR8][R8.64+0x1c00] ;  /* 0x001c0008080f7981 */ /* 0x000f68000c1e9900 */
[----:B------:R-:W5:Y:S04]  /*1d70*/  LDG.E.CONSTANT R18, desc[UR8][R8.64+0x2000] ;  /* 0x0020000808127981 */ /* 0x000f68000c1e9900 */
[----:B------:R-:W5:Y:S04]  /*1d80*/  LDG.E.CONSTANT R17, desc[UR8][R8.64+0x2400] ;  /* 0x0024000808117981 */ /* 0x000f68000c1e9900 */
[----:B------:R-:W5:Y:S04]  /*1d90*/  LDG.E.CONSTANT R20, desc[UR8][R8.64+0x2800] ;  /* 0x0028000808147981 */ /* 0x000f68000c1e9900 */
[----:B------:R-:W5:Y:S04]  /*1da0*/  LDG.E.CONSTANT R19, desc[UR8][R8.64+0x2c00] ;  /* 0x002c000808137981 */ /* 0x000f68000c1e9900 */
[----:B------:R-:W5:Y:S04]  /*1db0*/  LDG.E.CONSTANT R22, desc[UR8][R8.64+0x3000] ;  /* 0x0030000808167981 */ /* 0x000f68000c1e9900 */
[----:B------:R-:W5:Y:S04]  /*1dc0*/  LDG.E.CONSTANT R5, desc[UR8][R8.64+0x3400] ;  /* 0x0034000808057981 */ /* 0x000f68000c1e9900 */
[----:B------:R-:W5:Y:S04]  /*1dd0*/  LDG.E.CONSTANT R10, desc[UR8][R8.64+0x3800] ;  /* 0x00380008080a7981 */ /* 0x000f68000c1e9900 */
[----:B------:R-:W5:Y:S01]  /*1de0*/  LDG.E.CONSTANT R21, desc[UR8][R8.64+0x3c00] ;  /* 0x003c000808157981 */ /* 0x000f62000c1e9900 */
[----:B------:R-:W-:-:S02]  /*1df0*/  ISETP.GE.U32.AND P0, PT, R4, UR5, PT ;  /* 0x0000000504007c0c */ /* 0x000fc4000bf06070 */
[----:B--2---:R-:W-:-:S04]  /*1e00*/  IADD3 R7, PT, PT, R12, R7, R24 ;  /* 0x000000070c077210 */ /* 0x004fc80007ffe018 */
[----:B---3--:R-:W-:-:S04]  /*1e10*/  IADD3 R7, PT, PT, R14, R11, R7 ;  /* 0x0000000b0e077210 */ /* 0x008fc80007ffe007 */
[----:B----4-:R-:W-:-:S04]  /*1e20*/  IADD3 R7, PT, PT, R16, R13, R7 ;  /* 0x0000000d10077210 */ /* 0x010fc80007ffe007 */
[----:B-----5:R-:W-:-:S04]  /*1e30*/  IADD3 R7, PT, PT, R18, R15, R7 ;  /* 0x0000000f12077210 */ /* 0x020fc80007ffe007 */
[----:B------:R-:W-:-:S04]  /*1e40*/  IADD3 R7, PT, PT, R20, R17, R7 ;  /* 0x0000001114077210 */ /* 0x000fc80007ffe007 */
[----:B------:R-:W-:-:S04]  /*1e50*/  IADD3 R7, PT, PT, R22, R19, R7 ;  /* 0x0000001316077210 */ /* 0x000fc80007ffe007 */
[----:B------:R-:W-:-:S05]  /*1e60*/  IADD3 R10, PT, PT, R10, R5, R7 ;  /* 0x000000050a0a7210 */ /* 0x000fca0007ffe007 */
[----:B------:R-:W-:Y:S01]  /*1e70*/  IMAD.IADD R7, R21, 0x1, R10 ;  /* 0x0000000115077824 */ /* 0x000fe200078e020a */
[----:B------:R-:W-:Y:S06]  /*1e80*/  @!P0 BRA `(.L_x_31) ;  /* 0x0000000400988947 */ /* 0x000fec0003800000 */
[----:B------:R-:W-:Y:S01]  /*1e90*/  UIADD3 UR7, UPT, UPT, UR6, -0x1000, URZ ;  /* 0xfffff00006077890 */ /* 0x000fe2000fffe0ff */
[----:B------:R-:W-:Y:S01]  /*1ea0*/  VIADD R23, R23, UR5 ;  /* 0x0000000517177c36 */ /* 0x000fe20008000000 */
[----:B------:R-:W-:-:S03]  /*1eb0*/  UMOV UR4, URZ ;  /* 0x000000ff00047c82 */ /* 0x000fc60008000000 */
[C---:B------:R-:W-:Y:S01]  /*1ec0*/  VIADD R8, R23.reuse, 0x100 ;  /* 0x0000010017087836 */ /* 0x040fe20000000000 */
[C---:B------:R-:W-:Y:S01]  /*1ed0*/  ISETP.GT.U32.AND P0, PT, R23.reuse, UR7, PT ;  /* 0x0000000717007c0c */ /* 0x040fe2000bf04070 */
[----:B------:R-:W-:-:S12]  /*1ee0*/  IMAD.IADD R9, R23, 0x1, R6 ;  /* 0x0000000117097824 */ /* 0x000fd800078e0206 */
[----:B------:R-:W-:Y:S05]  /*1ef0*/  @P0 BRA `(.L_x_32) ;  /* 0x0000000000980947 */ /* 0x000fea0003800000 */
[----:B------:R-:W0:Y:S01]  /*1f00*/  LDC.64 R2, c[0x0][0x380] ;  /* 0x0000e000ff027b82 */ /* 0x000e220000000a00 */
[----:B------:R-:W1:Y:S01]  /*1f10*/  LDCU UR6, c[0x0][0x3a8] ;  /* 0x00007500ff0677ac */ /* 0x000e620008000800 */
[----:B------:R-:W-:Y:S01]  /*1f20*/  NOP ;  /* 0x0000000000007918 */ /* 0x000fe20000000000 */
.L_x_33:
[----:B------:R-:W-:-:S04]  /*1f30*/  IMAD.IADD R5, R6, 0x1, R23 ;  /* 0x0000000106057824 */ /* 0x000fc800078e0217 */
[----:B0-----:R-:W-:-:S05]  /*1f40*/  IMAD.WIDE.U32 R4, R5, 0x4, R2 ;  /* 0x0000000405047825 */ /* 0x001fca00078e0002 */
        /* <DEDUP_REMOVED lines=12> */
[----:B------:R-:W5:Y:S01]  /*2010*/  LDG.E.CONSTANT R20, desc[UR8][R4.64+0x3c00] ;  /* 0x003c000804147981 */ /* 0x000f62000c1e9900 */
[----:B--2---:R-:W-:-:S03]  /*2020*/  IADD3 R24, PT, PT, R19, R18, R7 ;  /* 0x0000001213187210 */ /* 0x004fc60007ffe007 */
[----:B------:R-:W2:Y:S04]  /*2030*/  LDG.E.CONSTANT R19, desc[UR8][R4.64+0x3000] ;  /* 0x0030000804137981 */ /* 0x000ea8000c1e9900 */
[----:B------:R-:W2:Y:S04]  /*2040*/  LDG.E.CONSTANT R18, desc[UR8][R4.64+0x3400] ;  /* 0x0034000804127981 */ /* 0x000ea8000c1e9900 */
[----:B------:R-:W2:Y:S01]  /*2050*/  LDG.E.CONSTANT R7, desc[UR8][R4.64+0x3800] ;  /* 0x0038000804077981 */ /* 0x000ea2000c1e9900 */
[----:B---3--:R-:W-:-:S04]  /*2060*/  IADD3 R21, PT, PT, R22, R21, R24 ;  /* 0x0000001516157210 */ /* 0x008fc80007ffe018 */
[----:B----4-:R-:W-:-:S04]  /*2070*/  IADD3 R16, PT, PT, R16, R17, R21 ;  /* 0x0000001110107210 */ /* 0x010fc80007ffe015 */
[----:B-----5:R-:W-:-:S04]  /*2080*/  IADD3 R14, PT, PT, R14, R15, R16 ;  /* 0x0000000f0e0e7210 */ /* 0x020fc80007ffe010 */
[----:B------:R-:W-:Y:S02]  /*2090*/  IADD3 R12, PT, PT, R12, R13, R14 ;  /* 0x0000000d0c0c7210 */ /* 0x000fe40007ffe00e */
[----:B-1----:R-:W-:-:S04]  /*20a0*/  IADD3 R13, PT, PT, -R23, UR6, RZ ;  /* 0x00000006170d7c10 */ /* 0x002fc8000fffe1ff */
[----:B------:R-:W-:Y:S02]  /*20b0*/  ISETP.GE.U32.AND P0, PT, R13, UR5, PT ;  /* 0x000000050d007c0c */ /* 0x000fe4000bf06070 */
[----:B------:R-:W-:-:S04]  /*20c0*/  IADD3 R10, PT, PT, R11, R10, R12 ;  /* 0x0000000a0b0a7210 */ /* 0x000fc80007ffe00c */
[----:B--2---:R-:W-:-:S04]  /*20d0*/  IADD3 R10, PT, PT, R18, R19, R10 ;  /* 0x00000013120a7210 */ /* 0x004fc80007ffe00a */
[----:B------:R-:W-:-:S03]  /*20e0*/  IADD3 R7, PT, PT, R20, R7, R10 ;  /* 0x0000000714077210 */ /* 0x000fc60007ffe00a */
[----:B------:R-:W-:Y:S05]  /*20f0*/  @!P0 BRA `(.L_x_31) ;  /* 0x0000000000fc8947 */ /* 0x000fea0003800000 */
[----:B------:R-:W-:Y:S01]  /*2100*/  VIADD R23, R23, UR5 ;  /* 0x0000000517177c36 */ /* 0x000fe20008000000 */
[----:B------:R-:W-:Y:S01]  /*2110*/  UIADD3 UR4, UPT, UPT, UR4, 0x1, URZ ;  /* 0x0000000104047890 */ /* 0x000fe2000fffe0ff */
[----:B------:R-:W-:Y:S02]  /*2120*/  VIADD R8, R8, UR5 ;  /* 0x0000000508087c36 */ /* 0x000fe40008000000 */
[----:B------:R-:W-:Y:S01]  /*2130*/  VIADD R9, R9, UR5 ;  /* 0x0000000509097c36 */ /* 0x000fe20008000000 */
[----:B------:R-:W-:-:S13]  /*2140*/  ISETP.GT.U32.AND P0, PT, R23, UR7, PT ;  /* 0x0000000717007c0c */ /* 0x000fda000bf04070 */
[----:B------:R-:W-:Y:S05]  /*2150*/  @!P0 BRA `(.L_x_33) ;  /* 0xfffffffc00748947 */ /* 0x000fea000383ffff */
.L_x_32:
[----:B------:R-:W-:-:S13]  /*2160*/  ISETP.GE.U32.AND P0, PT, R23, UR6, PT ;  /* 0x0000000617007c0c */ /* 0x000fda000bf06070 */
[----:B------:R-:W-:Y:S05]  /*2170*/  @P0 BRA `(.L_x_31) ;  /* 0x0000000000dc0947 */ /* 0x000fea0003800000 */
[----:B------:R-:W-:Y:S01]  /*2180*/  IADD3 R23, PT, PT, -R23, UR6, RZ ;  /* 0x0000000617177c10 */ /* 0x000fe2000fffe1ff */
[----:B------:R-:W-:Y:S03]  /*2190*/  BSSY.RECONVERGENT B1, `(.L_x_31) ;  /* 0x0000035000017945 */ /* 0x000fe60003800200 */
[----:B------:R-:W-:-:S13]  /*21a0*/  ISETP.GE.AND P0, PT, R6, R23, PT ;  /* 0x000000170600720c */ /* 0x000fda0003f06270 */
[----:B------:R-:W-:Y:S05]  /*21b0*/  @P0 BRA `(.L_x_34) ;  /* 0x0000000000c80947 */ /* 0x000fea0003800000 */
[----:B------:R-:W0:Y:S01]  /*21c0*/  LDCU UR5, c[0x0][0x3ac] ;  /* 0x00007580ff0577ac */ /* 0x000e220008000800 */
[----:B------:R-:W1:Y:S01]  /*21d0*/  LDC R10, c[0x0][0x3ac] ;  /* 0x0000eb00ff0a7b82 */ /* 0x000e620000000800 */
[----:B------:R-:W-:Y:S01]  /*21e0*/  LOP3.LUT R4, RZ, R6, RZ, 0x33, !PT ;  /* 0x00000006ff047212 */ /* 0x000fe200078e33ff */
[----:B------:R-:W-:Y:S01]  /*21f0*/  IMAD.SHL.U32 R11, R0, 0x1000, RZ ;  /* 0x00001000000b7824 */ /* 0x000fe200078e00ff */
[----:B------:R-:W-:Y:S03]  /*2200*/  BSSY.RECONVERGENT B2, `(.L_x_35) ;  /* 0x0000018000027945 */ /* 0x000fe60003800200 */
[----:B------:R-:W-:Y:S01]  /*2210*/  VIADD R5, R4, UR6 ;  /* 0x0000000604057c36 */ /* 0x000fe20008000000 */
[----:B0-----:R-:W-:-:S06]  /*2220*/  USHF.L.U32 UR5, UR5, 0xc, URZ ;  /* 0x0000000c05057899 */ /* 0x001fcc00080006ff */
[----:B------:R-:W-:-:S04]  /*2230*/  VIADD R4, R11, UR5 ;  /* 0x000000050b047c36 */ /* 0x000fc80008000000 */
[C---:B------:R-:W-:Y:S02]  /*2240*/  IMAD.IADD R11, R5.reuse, 0x1, -R4 ;  /* 0x00000001050b7824 */ /* 0x040fe400078e0a04 */
[----:B-1----:R-:W-:Y:S01]  /*2250*/  IMAD R4, R10, UR4, RZ ;  /* 0x000000040a047c24 */ /* 0x002fe2000f8e02ff */
[C---:B------:R-:W-:Y:S02]  /*2260*/  LOP3.LUT R10, R5.reuse, 0x300, RZ, 0xc0, !PT ;  /* 0x00000300050a7812 */ /* 0x040fe400078ec0ff */
[----:B------:R-:W-:Y:S01]  /*2270*/  LEA.HI R5, R5, 0x1, RZ, 0x18 ;  /* 0x0000000105057811 */ /* 0x000fe200078fc0ff */
[----:B------:R-:W-:Y:S01]  /*2280*/  IMAD R4, R4, -0x1000, R11 ;  /* 0xfffff00004047824 */ /* 0x000fe200078e020b */
[----:B------:R-:W-:Y:S01]  /*2290*/  ISETP.NE.AND P0, PT, R10, 0x300, PT ;  /* 0x000003000a00780c */ /* 0x000fe20003f05270 */
[----:B------:R-:W-:-:S03]  /*22a0*/  IMAD.MOV.U32 R11, RZ, RZ, R6 ;  /* 0x000000ffff0b7224 */ /* 0x000fc600078e0006 */
[----:B------:R-:W-:-:S09]  /*22b0*/  ISETP.GE.U32.AND P1, PT, R4, 0x300, PT ;  /* 0x000003000400780c */ /* 0x000fd20003f26070 */
[----:B------:R-:W-:Y:S05]  /*22c0*/  @!P0 BRA `(.L_x_36) ;  /* 0x00000000002c8947 */ /* 0x000fea0003800000 */
[----:B------:R-:W-:Y:S01]  /*22d0*/  LOP3.LUT R5, R5, 0x3, RZ, 0xc0, !PT ;  /* 0x0000000305057812 */ /* 0x000fe200078ec0ff */
[----:B------:R-:W-:-:S04]  /*22e0*/  IMAD.MOV.U32 R11, RZ, RZ, R6 ;  /* 0x000000ffff0b7224 */ /* 0x000fc800078e0006 */
[----:B------:R-:W-:-:S07]  /*22f0*/  IMAD.MOV R10, RZ, RZ, -R5 ;  /* 0x000000ffff0a7224 */ /* 0x000fce00078e0a05 */
.L_x_37:
        /* <DEDUP_REMOVED lines=8> */
.L_x_36:
[----:B------:R-:W-:Y:S05]  /*2380*/  BSYNC.RECONVERGENT B2 ;  /* 0x0000000000027941 */ /* 0x000fea0003800200 */
.L_x_35:
[----:B------:R-:W-:Y:S05]  /*2390*/  @!P1 BRA `(.L_x_34) ;  /* 0x0000000000509947 */ /* 0x000fea0003800000 */
[C---:B------:R-:W-:Y:S02]  /*23a0*/  IMAD.IADD R15, R11.reuse, 0x1, R8 ;  /* 0x000000010b0f7824 */ /* 0x040fe400078e0208 */
[----:B------:R-:W-:-:S07]  /*23b0*/  VIADD R14, R11, 0x200 ;  /* 0x000002000b0e7836 */ /* 0x000fce0000000000 */
.L_x_38:
        /* <DEDUP_REMOVED lines=18> */
.L_x_34:
[----:B------:R-:W-:Y:S05]  /*24e0*/  BSYNC.RECONVERGENT B1 ;  /* 0x0000000000017941 */ /* 0x000fea0003800200 */
.L_x_31:
[----:B------:R-:W0:Y:S01]  /*24f0*/  S2R R2, SR_LANEID ;  /* 0x0000000000027919 */ /* 0x000e220000000000 */
[----:B------:R-:W1:Y:S01]  /*2500*/  REDUX.SUM.S32 UR4, R7 ;  /* 0x00000000070473c4 */ /* 0x000e62000000c200 */
[----:B0-----:R-:W-:-:S13]  /*2510*/  ISETP.NE.AND P0, PT, R2, RZ, PT ;  /* 0x000000ff0200720c */ /* 0x001fda0003f05270 */
[----:B------:R-:W0:Y:S01]  /*2520*/  @!P0 S2R R4, SR_CgaCtaId ;  /* 0x0000000000048919 */ /* 0x000e220000008800 */
[----:B------:R-:W-:Y:S02]  /*2530*/  @!P0 MOV R3, 0x400 ;  /* 0x0000040000038802 */ /* 0x000fe40000000f00 */
[----:B------:R-:W-:-:S04]  /*2540*/  @!P0 SHF.R.U32.HI R2, RZ, 0x3, R6 ;  /* 0x00000003ff028819 */ /* 0x000fc80000011606 */
[----:B------:R-:W-:Y:S02]  /*2550*/  @!P0 LOP3.LUT R2, R2, 0x7c, RZ, 0xc0, !PT ;  /* 0x0000007c02028812 */ /* 0x000fe400078ec0ff */
[----:B0-----:R-:W-:Y:S01]  /*2560*/  @!P0 LEA R5, R4, R3, 0x18 ;  /* 0x0000000304058211 */ /* 0x001fe200078ec0ff */
        /* <DEDUP_REMOVED lines=15> */
[----:B------:R-:W-:-:S07]  /*2660*/  IMAD.IADD R3, R2, 0x1, R9 ;  /* 0x0000000102037824 */ /* 0x000fce00078e0209 */
.L_x_12:
[----:B------:R-:W-:Y:S05]  /*2670*/  BSYNC.RECONVERGENT B0 ;  /* 0x0000000000007941 */ /* 0x000fea0003800200 */
.L_x_0:
[----:B------:R-:W-:Y:S05]  /*2680*/  @P0 EXIT ;  /* 0x000000000000094d */ /* 0x000fea0003800000 */
[----:B------:R-:W2:Y:S02]  /*2690*/  LDC.64 R4, c[0x0][0x388] ;  /* 0x0000e200ff047b82 */ /* 0x000ea40000000a00 */
[----:B--2---:R-:W-:-:S05]  /*26a0*/  IMAD.WIDE.U32 R4, R0, 0x4, R4 ;  /* 0x0000000400047825 */ /* 0x004fca00078e0004 */
[----:B------:R-:W-:Y:S01]  /*26b0*/  STG.E desc[UR8][R4.64], R3 ;  /* 0x0000000304007986 */ /* 0x000fe2000c101908 */
[----:B------:R-:W-:Y:S05]  /*26c0*/  EXIT ;  /* 0x000000000000794d */ /* 0x000fea0003800000 */
.L_x_39:
[----:B------:R-:W-:-:S00]  /*26d0*/  BRA `(.L_x_39) ;  /* 0xfffffffc00fc7947 */ /* 0x000fc0000383ffff */
[----:B------:R-:W-:-:S00]  /*26e0*/  NOP ;  /* 0x0000000000007918 */ /* 0x000fc00000000000 */
        /* <DEDUP_REMOVED lines=9> */
.L_x_1083:


//--------------------- .text._ZN3cub18CUB_300001_SM_10006detail6reduce28DeviceReduceSingleTileKernelINS2_10policy_hubIijN4cuda3std3__44plusIvEEE10Policy1000EPiSC_jS9_iiNS7_10__identityEEEvT0_T1_T2_T3_T4_T6_ --------------------------
	.section	.text._ZN3cub18CUB_300001_SM_10006detail6reduce28DeviceReduceSingleTileKernelINS2_10policy_hubIijN4cuda3std3__44plusIvEEE10Policy1000EPiSC_jS9_iiNS7_10__identityEEEvT0_T1_T2_T3_T4_T6_,"ax",@progbits
	.align	128
        .global         _ZN3cub18CUB_300001_SM_10006detail6reduce28DeviceReduceSingleTileKernelINS2_10policy_hubIijN4cuda3std3__44plusIvEEE10Policy1000EPiSC_jS9_iiNS7_10__identityEEEvT0_T1_T2_T3_T4_T6_
        .type           _ZN3cub18CUB_300001_SM_10006detail6reduce28DeviceReduceSingleTileKernelINS2_10policy_hubIijN4cuda3std3__44plusIvEEE10Policy1000EPiSC_jS9_iiNS7_10__identityEEEvT0_T1_T2_T3_T4_T6_,@function
        .size           _ZN3cub18CUB_300001_SM_10006detail6reduce28DeviceReduceSingleTileKernelINS2_10policy_hubIijN4cuda3std3__44plusIvEEE10Policy1000EPiSC_jS9_iiNS7_10__identityEEEvT0_T1_T2_T3_T4_T6_,(.L_x_1084 - _ZN3cub18CUB_300001_SM_10006detail6reduce28DeviceReduceSingleTileKernelINS2_10policy_hubIijN4cuda3std3__44plusIvEEE10Policy1000EPiSC_jS9_iiNS7_10__identityEEEvT0_T1_T2_T3_T4_T6_)
        .other          _ZN3cub18CUB_300001_SM_10006detail6reduce28DeviceReduceSingleTileKernelINS2_10policy_hubIijN4cuda3std3__44plusIvEEE10Policy1000EPiSC_jS9_iiNS7_10__identityEEEvT0_T1_T2_T3_T4_T6_,@"STO_CUDA_ENTRY STV_DEFAULT"
_ZN3cub18CUB_300001_SM_10006detail6reduce28DeviceReduceSingleTileKernelINS2_10policy_hubIijN4cuda3std3__44plusIvEEE10Policy1000EPiSC_jS9_iiNS7_10__identityEEEvT0_T1_T2_T3_T4_T6_:
.text._ZN3cub18CUB_300001_SM_10006detail6reduce28DeviceReduceSingleTileKernelINS2_10policy_hubIijN4cuda3std3__44plusIvEEE10Policy1000EPiSC_jS9_iiNS7_10__identityEEEvT0_T1_T2_T3_T4_T6_:
[----:B------:R-:W-:Y:S01]  /*0000*/  LDC R1, c[0x0][0x37c] ;  /* 0x0000df00ff017b82 */ /* 0x000fe20000000800 */
[----:B------:R-:W0:Y:S01]  /*0010*/  LDCU UR4, c[0x0][0x390] ;  /* 0x00007200ff0477ac */ /* 0x000e220008000800 */
[----:B------:R-:W1:Y:S01]  /*0020*/  LDCU.64 UR6, c[0x0][0x358] ;  /* 0x00006b00ff0677ac */ /* 0x000e620008000a00 */
[----:B0-----:R-:W-:-:S05]  /*0030*/  IMAD.U32 R3, RZ, RZ, UR4 ;  /* 0x00000004ff037e24 */ /* 0x001fca000f8e00ff */
[----:B------:R-:W-:-:S13]  /*0040*/  ISETP.NE.AND P0, PT, R3, RZ, PT ;  /* 0x000000ff0300720c */ /* 0x000fda0003f05270 */
[----:B-1----:R-:W-:Y:S05]  /*0050*/  @P0 BRA `(.L_x_40) ;  /* 0x00000000001c0947 */ /* 0x002fea0003800000 */
[----:B------:R-:W0:Y:S02]  /*0060*/  S2R R0, SR_TID.X ;  /* 0x0000000000007919 */ /* 0x000e240000002100 */
[----:B0-----:R-:W-:-:S13]  /*0070*/  ISETP.NE.AND P0, PT, R0, RZ, PT ;  /* 0x000000ff0000720c */ /* 0x001fda0003f05270 */
[----:B------:R-:W-:Y:S05]  /*0080*/  @P0 EXIT ;  /* 0x000000000000094d */ /* 0x000fea0003800000 */
[----:B------:R-:W0:Y:S08]  /*0090*/  LDC R5, c[0x0][0x398] ;  /* 0x0000e600ff057b82 */ /* 0x000e300000000800 */
[----:B------:R-:W0:Y:S02]  /*00a0*/  LDC.64 R2, c[0x0][0x388] ;  /* 0x0000e200ff027b82 */ /* 0x000e240000000a00 */
[----:B0-----:R-:W-:Y:S01]  /*00b0*/  STG.E desc[UR6][R2.64], R5 ;  /* 0x0000000502007986 */ /* 0x001fe2000c101906 */
[----:B------:R-:W-:Y:S05]  /*00c0*/  EXIT ;  /* 0x000000000000794d */ /* 0x000fea0003800000 */
.L_x_40:
[----:B------:R-:W0:Y:S01]  /*00d0*/  LDCU UR4, c[0x0][0x380] ;  /* 0x00007000ff0477ac */ /* 0x000e220008000800 */
[----:B------:R-:W-:Y:S01]  /*00e0*/  BSSY.RECONVERGENT B0, `(.L_x_41) ;  /* 0x00002a6000007945 */ /* 0x000fe20003800200 */
[----:B0-----:R-:W-:-:S09]  /*00f0*/  ULOP3.LUT UP0, URZ, UR4, 0xf, URZ, 0xc0, !UPT ;  /* 0x0000000f04ff7892 */ /* 0x001fd2000f80c0ff */
[----:B------:R-:W-:Y:S05]  /*0100*/  BRA.U UP0, `(.L_x_42) ;  /* 0x0000001500187547 */ /* 0x000fea000b800000 */
        /* <DEDUP_REMOVED lines=8> */
[----:B------:R-:W0:Y:S02]  /*0190*/  LDC.64 R4, c[0x0][0x380] ;  /* 0x0000e000ff047b82 */ /* 0x000e240000000a00 */
[----:B0-----:R-:W-:-:S05]  /*01a0*/  IMAD.WIDE.U32 R4, R0, 0x4, R4 ;  /* 0x0000000400047825 */ /* 0x001fca00078e0004 */
[----:B------:R0:W5:Y:S01]  /*01b0*/  LDG.E.CONSTANT R2, desc[UR6][R4.64] ;  /* 0x0000000604027981 */ /* 0x000162000c1e9900 */
[----:B------:R-:W-:-:S07]  /*01c0*/  VIADD R6, R0, 0x100 ;  /* 0x0000010000067836 */ /* 0x000fce0000000000 */
.L_x_45:
[----:B------:R-:W-:Y:S05]  /*01d0*/  BSYNC.RECONVERGENT B1 ;  /* 0x0000000000017941 */ /* 0x000fea0003800200 */
.L_x_44:
[----:B------:R-:W-:Y:S01]  /*01e0*/  ISETP.GE.U32.AND P0, PT, R6, R3, PT ;  /* 0x000000030600720c */ /* 0x000fe20003f06070 */
[----:B------:R-:W-:-:S12]  /*01f0*/  BSSY.RECONVERGENT B1, `(.L_x_46) ;  /* 0x0000061000017945 */ /* 0x000fd80003800200 */
[----:B------:R-:W-:Y:S05]  /*0200*/  @P0 BRA `(.L_x_47) ;  /* 0x00000004007c0947 */ /* 0x000fea0003800000 */
[----:B0-----:R-:W-:Y:S01]  /*0210*/  LOP3.LUT R4, RZ, R6, RZ, 0x33, !PT ;  /* 0x00000006ff047212 */ /* 0x001fe200078e33ff */
[----:B------:R-:W-:Y:S04]  /*0220*/  BSSY.RECONVERGENT B2, `(.L_x_48) ;  /* 0x0000015000027945 */ /* 0x000fe80003800200 */
[----:B------:R-:W-:-:S05]  /*0230*/  IMAD.IADD R7, R4, 0x1, R3 ;  /* 0x0000000104077824 */ /* 0x000fca00078e0203 */
[C---:B------:R-:W-:Y:S02]  /*0240*/  LOP3.LUT R4, R7.reuse, 0x300, RZ, 0xc0, !PT ;  /* 0x0000030007047812 */ /* 0x040fe400078ec0ff */
[----:B------:R-:W-:Y:S02]  /*0250*/  ISETP.GE.U32.AND P1, PT, R7, 0x300, PT ;  /* 0x000003000700780c */ /* 0x000fe40003f26070 */
[----:B------:R-:W-:-:S13]  /*0260*/  ISETP.NE.AND P0, PT, R4, 0x300, PT ;  /* 0x000003000400780c */ /* 0x000fda0003f05270 */
[----:B------:R-:W-:Y:S05]  /*0270*/  @!P0 BRA `(.L_x_49) ;  /* 0x00000000003c8947 */ /* 0x000fea0003800000 */
[----:B------:R-:W0:Y:S01]  /*0280*/  LDC.64 R4, c[0x0][0x380] ;  /* 0x0000e000ff047b82 */ /* 0x000e220000000a00 */
[----:B------:R-:W-:-:S04]  /*0290*/  LEA.HI R7, R7, 0x1, RZ, 0x18 ;  /* 0x0000000107077811 */ /* 0x000fc800078fc0ff */
[----:B------:R-:W-:-:S05]  /*02a0*/  LOP3.LUT R7, R7, 0x3, RZ, 0xc0, !PT ;  /* 0x0000000307077812 */ /* 0x000fca00078ec0ff */
[----:B------:R-:W-:Y:S02]  /*02b0*/  IMAD.MOV R7, RZ, RZ, -R7 ;  /* 0x000000ffff077224 */ /* 0x000fe400078e0a07 */
[----:B0-----:R-:W-:-:S04]  /*02c0*/  IMAD.WIDE.U32 R4, R6, 0x4, R4 ;  /* 0x0000000406047825 */ /* 0x001fc800078e0004 */
[----:B------:R-:W-:-:S07]  /*02d0*/  IMAD.MOV.U32 R9, RZ, RZ, R5 ;  /* 0x000000ffff097224 */ /* 0x000fce00078e0005 */
.L_x_50:
[----:B------:R-:W-:-:S06]  /*02e0*/  IMAD.MOV.U32 R5, RZ, RZ, R9 ;  /* 0x000000ffff057224 */ /* 0x000fcc00078e0009 */
[----:B------:R0:W2:Y:S01]  /*02f0*/  LDG.E.CONSTANT R5, desc[UR6][R4.64] ;  /* 0x0000000604057981 */ /* 0x0000a2000c1e9900 */
[----:B------:R-:W-:Y:S02]  /*0300*/  VIADD R7, R7, 0x1 ;  /* 0x0000000107077836 */ /* 0x000fe40000000000 */
[----:B------:R-:W-:-:S03]  /*0310*/  VIADD R6, R6, 0x100 ;  /* 0x0000010006067836 */ /* 0x000fc60000000000 */
[----:B------:R-:W-:Y:S02]  /*0320*/  ISETP.NE.AND P0, PT, R7, RZ, PT ;  /* 0x000000ff0700720c */ /* 0x000fe40003f05270 */
[----:B0-----:R-:W-:-:S05]  /*0330*/  IADD3 R4, P2, PT, R4, 0x400, RZ ;  /* 0x0000040004047810 */ /* 0x001fca0007f5e0ff */
[----:B------:R-:W-:Y:S02]  /*0340*/  IMAD.X R9, RZ, RZ, R9, P2 ;  /* 0x000000ffff097224 */ /* 0x000fe400010e0609 */
[----:B--2--5:R-:W-:-:S04]  /*0350*/  IMAD.IADD R2, R5, 0x1, R2 ;  /* 0x0000000105027824 */ /* 0x024fc800078e0202 */
[----:B------:R-:W-:Y:S05]  /*0360*/  @P0 BRA `(.L_x_50) ;  /* 0xfffffffc00dc0947 */ /* 0x000fea000383ffff */
.L_x_49:
[----:B------:R-:W-:Y:S05]  /*0370*/  BSYNC.RECONVERGENT B2 ;  /* 0x0000000000027941 */ /* 0x000fea0003800200 */
.L_x_48:
[----:B------:R-:W-:Y:S05]  /*0380*/  @!P1 BRA `(.L_x_47) ;  /* 0x00000004001c9947 */ /* 0x000fea0003800000 */
[----:B------:R-:W0:Y:S01]  /*0390*/  LDC.64 R4, c[0x0][0x380] ;  /* 0x0000e000ff047b82 */ /* 0x000e220000000a00 */
[----:B------:R-:W-:Y:S01]  /*03a0*/  IMAD.IADD R7, R3, 0x1, -R6 ;  /* 0x0000000103077824 */ /* 0x000fe200078e0a06 */
[----:B------:R-:W-:Y:S01]  /*03b0*/  BSSY.RECONVERGENT B2, `(.L_x_51) ;  /* 0x0000025000027945 */ /* 0x000fe20003800200 */
[----:B------:R-:W-:-:S03]  /*03c0*/  PLOP3.LUT P0, PT, PT, PT, PT, 0x80, 0x8 ;  /* 0x000000000008781c */ /* 0x000fc60003f0f070 */
[----:B------:R-:W-:Y:S01]  /*03d0*/  ISETP.GT.AND P1, PT, R7, 0xc00, PT ;  /* 0x00000c000700780c */ /* 0x000fe20003f24270 */
[----:B0-----:R-:W-:-:S12]  /*03e0*/  IMAD.WIDE.U32 R4, R6, 0x4, R4 ;  /* 0x0000000406047825 */ /* 0x001fd800078e0004 */
[----:B------:R-:W-:Y:S05]  /*03f0*/  @!P1 BRA `(.L_x_52) ;  /* 0x0000000000809947 */ /* 0x000fea0003800000 */
[----:B------:R-:W-:Y:S01]  /*0400*/  PLOP3.LUT P0, PT, PT, PT, PT, 0x8, 0x80 ;  /* 0x000000000080781c */ /* 0x000fe20003f0e170 */
[----:B------:R-:W-:-:S12]  /*0410*/  VIADD R7, R3, 0xfffff400 ;  /* 0xfffff40003077836 */ /* 0x000fd80000000000 */
.L_x_53:
[----:B------:R-:W2:Y:S04]  /*0420*/  LDG.E.CONSTANT R13, desc[UR6][R4.64] ;  /* 0x00000006040d7981 */ /* 0x000ea8000c1e9900 */
[----:B------:R-:W2:Y:S04]  /*0430*/  LDG.E.CONSTANT R12, desc[UR6][R4.64+0x400] ;  /* 0x00040006040c7981 */ /* 0x000ea8000c1e9900 */
[----:B------:R-:W3:Y:S04]  /*0440*/  LDG.E.CONSTANT R15, desc[UR6][R4.64+0x800] ;  /* 0x00080006040f7981 */ /* 0x000ee8000c1e9900 */
[----:B------:R-:W3:Y:S04]  /*0450*/  LDG.E.CONSTANT R14, desc[UR6][R4.64+0xc00] ;  /* 0x000c0006040e7981 */ /* 0x000ee8000c1e9900 */
[----:B------:R-:W4:Y:S04]  /*0460*/  LDG.E.CONSTANT R17, desc[UR6][R4.64+0x1000] ;  /* 0x0010000604117981 */ /* 0x000f28000c1e9900 */
        /* <DEDUP_REMOVED lines=10> */
[----:B------:R0:W4:Y:S01]  /*0510*/  LDG.E.CONSTANT R8, desc[UR6][R4.64+0x3c00] ;  /* 0x003c000604087981 */ /* 0x000122000c1e9900 */
[----:B------:R-:W-:-:S05]  /*0520*/  VIADD R6, R6, 0x1000 ;  /* 0x0000100006067836 */ /* 0x000fca0000000000 */
[----:B------:R-:W-:Y:S02]  /*0530*/  ISETP.GE.AND P1, PT, R6, R7, PT ;  /* 0x000000070600720c */ /* 0x000fe40003f26270 */
[----:B--2--5:R-:W-:Y:S02]  /*0540*/  IADD3 R12, PT, PT, R12, R13, R2 ;  /* 0x0000000d0c0c7210 */ /* 0x024fe40007ffe002 */
[----:B------:R-:W-:-:S05]  /*0550*/  IADD3 R13, P2, PT, R4, 0x4000, RZ ;  /* 0x00004000040d7810 */ /* 0x000fca0007f5e0ff */
[----:B0-----:R-:W-:Y:S01]  /*0560*/  IMAD.X R5, RZ, RZ, R5, P2 ;  /* 0x000000ffff057224 */ /* 0x001fe200010e0605 */
[----:B---3--:R-:W-:Y:S01]  /*0570*/  IADD3 R12, PT, PT, R14, R15, R12 ;  /* 0x0000000f0e0c7210 */ /* 0x008fe20007ffe00c */
[----:B------:R-:W-:-:S03]  /*0580*/  IMAD.MOV.U32 R4, RZ, RZ, R13 ;  /* 0x000000ffff047224 */ /* 0x000fc600078e000d */
[----:B----4-:R-:W-:-:S04]  /*0590*/  IADD3 R12, PT, PT, R16, R17, R12 ;  /* 0x00000011100c7210 */ /* 0x010fc80007ffe00c */
[----:B------:R-:W-:-:S04]  /*05a0*/  IADD3 R12, PT, PT, R18, R19, R12 ;  /* 0x00000013120c7210 */ /* 0x000fc80007ffe00c */
[----:B------:R-:W-:-:S04]  /*05b0*/  IADD3 R12, PT, PT, R20, R21, R12 ;  /* 0x00000015140c7210 */ /* 0x000fc80007ffe00c */
[----:B------:R-:W-:-:S04]  /*05c0*/  IADD3 R12, PT, PT, R22, R23, R12 ;  /* 0x00000017160c7210 */ /* 0x000fc80007ffe00c */
[----:B------:R-:W-:-:S04]  /*05d0*/  IADD3 R10, PT, PT, R10, R11, R12 ;  /* 0x0000000b0a0a7210 */ /* 0x000fc80007ffe00c */
[----:B------:R-:W-:Y:S01]  /*05e0*/  IADD3 R2, PT, PT, R8, R9, R10 ;  /* 0x0000000908027210 */ /* 0x000fe20007ffe00a */
[----:B------:R-:W-:Y:S06]  /*05f0*/  @!P1 BRA `(.L_x_53) ;  /* 0xfffffffc00889947 */ /* 0x000fec000383ffff */
.L_x_52:
[----:B------:R-:W-:Y:S05]  /*0600*/  BSYNC.RECONVERGENT B2 ;  /* 0x0000000000027941 */ /* 0x000fea0003800200 */
.L_x_51:
[----:B------:R-:W-:Y:S01]  /*0610*/  IMAD.IADD R7, R3, 0x1, -R6 ;  /* 0x0000000103077824 */ /* 0x000fe200078e0a06 */
[----:B------:R-:W-:Y:S04]  /*0620*/  BSSY.RECONVERGENT B2, `(.L_x_54) ;  /* 0x0000015000027945 */ /* 0x000fe80003800200 */
[----:B------:R-:W-:-:S13]  /*0630*/  ISETP.GT.AND P1, PT, R7, 0x400, PT ;  /* 0x000004000700780c */ /* 0x000fda0003f24270 */
[----:B------:R-:W-:Y:S05]  /*0640*/  @!P1 BRA `(.L_x_55) ;  /* 0x0000000000489947 */ /* 0x000fea0003800000 */
[----:B------:R-:W2:Y:S04]  /*0650*/  LDG.E.CONSTANT R7, desc[UR6][R4.64] ;  /* 0x0000000604077981 */ /* 0x000ea8000c1e9900 */
[----:B------:R-:W2:Y:S04]  /*0660*/  LDG.E.CONSTANT R8, desc[UR6][R4.64+0x400] ;  /* 0x0004000604087981 */ /* 0x000ea8000c1e9900 */
[----:B------:R-:W3:Y:S04]  /*0670*/  LDG.E.CONSTANT R10, desc[UR6][R4.64+0x800] ;  /* 0x00080006040a7981 */ /* 0x000ee8000c1e9900 */
[----:B------:R-:W3:Y:S04]  /*0680*/  LDG.E.CONSTANT R9, desc[UR6][R4.64+0xc00] ;  /* 0x000c000604097981 */ /* 0x000ee8000c1e9900 */
[----:B------:R-:W4:Y:S04]  /*0690*/  LDG.E.CONSTANT R12, desc[UR6][R4.64+0x1000] ;  /* 0x00100006040c7981 */ /* 0x000f28000c1e9900 */
[----:B------:R-:W4:Y:S04]  /*06a0*/  LDG.E.CONSTANT R11, desc[UR6][R4.64+0x1400] ;  /* 0x00140006040b7981 */ /* 0x000f28000c1e9900 */
[----:B------:R-:W4:Y:S04]  /*06b0*/  LDG.E.CONSTANT R14, desc[UR6][R4.64+0x1800] ;  /* 0x00180006040e7981 */ /* 0x000f28000c1e9900 */
[----:B------:R0:W4:Y:S01]  /*06c0*/  LDG.E.CONSTANT R13, desc[UR6][R4.64+0x1c00] ;  /* 0x001c0006040d7981 */ /* 0x000122000c1e9900 */
[----:B------:R-:W-:Y:S01]  /*06d0*/  PLOP3.LUT P0, PT, PT, PT, PT, 0x8, 0x80 ;  /* 0x000000000080781c */ /* 0x000fe20003f0e170 */
[----:B------:R-:W-:Y:S01]  /*06e0*/  VIADD R6, R6, 0x800 ;  /* 0x0000080006067836 */ /* 0x000fe20000000000 */
[----:B--2--5:R-:W-:-:S02]  /*06f0*/  IADD3 R7, PT, PT, R8, R7, R2 ;  /* 0x0000000708077210 */ /* 0x024fc40007ffe002 */
[----:B------:R-:W-:-:S05]  /*0700*/  IADD3 R8, P1, PT, R4, 0x2000, RZ ;  /* 0x0000200004087810 */ /* 0x000fca0007f3e0ff */
[----:B0-----:R-:W-:Y:S01]  /*0710*/  IMAD.MOV.U32 R4, RZ, RZ, R8 ;  /* 0x000000ffff047224 */ /* 0x001fe200078e0008 */
[----:B---3--:R-:W-:Y:S01]  /*0720*/  IADD3 R7, PT, PT, R9, R10, R7 ;  /* 0x0000000a09077210 */ /* 0x008fe20007ffe007 */
[----:B------:R-:W-:-:S04]  /*0730*/  IMAD.X R9, RZ, RZ, R5, P1 ;  /* 0x000000ffff097224 */ /* 0x000fc800008e0605 */
[----:B------:R-:W-:Y:S01]  /*0740*/  IMAD.MOV.U32 R5, RZ, RZ, R9 ;  /* 0x000000ffff057224 */ /* 0x000fe200078e0009 */
[----:B----4-:R-:W-:-:S04]  /*0750*/  IADD3 R7, PT, PT, R11, R12, R7 ;  /* 0x0000000c0b077210 */ /* 0x010fc80007ffe007 */
[----:B------:R-:W-:-:S07]  /*0760*/  IADD3 R2, PT, PT, R13, R14, R7 ;  /* 0x0000000e0d027210 */ /* 0x000fce0007ffe007 */
.L_x_55:
[----:B------:R-:W-:Y:S05]  /*0770*/  BSYNC.RECONVERGENT B2 ;  /* 0x0000000000027941 */ /* 0x000fea0003800200 */
.L_x_54:
[----:B------:R-:W-:-:S13]  /*0780*/  ISETP.LT.OR P0, PT, R6, R3, P0 ;  /* 0x000000030600720c */ /* 0x000fda0000701670 */
[----:B------:R-:W-:Y:S05]  /*0790*/  @!P0 BRA `(.L_x_47) ;  /* 0x0000000000188947 */ /* 0x000fea0003800000 */
[----:B------:R-:W2:Y:S04]  /*07a0*/  LDG.E.CONSTANT R7, desc[UR6][R4.64] ;  /* 0x0000000604077981 */ /* 0x000ea8000c1e9900 */
[----:B------:R-:W2:Y:S04]  /*07b0*/  LDG.E.CONSTANT R6, desc[UR6][R4.64+0x400] ;  /* 0x0004000604067981 */ /* 0x000ea8000c1e9900 */
[----:B------:R-:W3:Y:S04]  /*07c0*/  LDG.E.CONSTANT R9, desc[UR6][R4.64+0x800] ;  /* 0x0008000604097981 */ /* 0x000ee8000c1e9900 */
[----:B------:R-:W3:Y:S01]  /*07d0*/  LDG.E.CONSTANT R8, desc[UR6][R4.64+0xc00] ;  /* 0x000c000604087981 */ /* 0x000ee2000c1e9900 */
[----:B--2--5:R-:W-:-:S04]  /*07e0*/  IADD3 R2, PT, PT, R6, R7, R2 ;  /* 0x0000000706027210 */ /* 0x024fc80007ffe002 */
[----:B---3--:R-:W-:-:S07]  /*07f0*/  IADD3 R2, PT, PT, R8, R9, R2 ;  /* 0x0000000908027210 */ /* 0x008fce0007ffe002 */
.L_x_47:
[----:B------:R-:W-:Y:S05]  /*0800*/  BSYNC.RECONVERGENT B1 ;  /* 0x0000000000017941 */ /* 0x000fea0003800200 */
.L_x_46:
[----:B------:R-:W-:-:S13]  /*0810*/  ISETP.GE.U32.AND P0, PT, R3, 0x100, PT ;  /* 0x000001000300780c */ /* 0x000fda0003f06070 */
[----:B------:R-:W-:Y:S05]  /*0820*/  @!P0 BRA `(.L_x_56) ;  /* 0x0000000000648947 */ /* 0x000fea0003800000 */
[----:B------:R-:W1:Y:S01]  /*0830*/  S2R R3, SR_LANEID ;  /* 0x0000000000037919 */ /* 0x000e620000000000 */
[----:B-----5:R-:W2:Y:S02]  /*0840*/  REDUX.SUM.S32 UR4, R2 ;  /* 0x00000000020473c4 */ /* 0x020ea4000000c200 */
[----:B--2---:R-:W-:Y:S01]  /*0850*/  IMAD.U32 R9, RZ, RZ, UR4 ;  /* 0x00000004ff097e24 */ /* 0x004fe2000f8e00ff */
[----:B-1----:R-:W-:-:S13]  /*0860*/  ISETP.NE.AND P0, PT, R3, RZ, PT ;  /* 0x000000ff0300720c */ /* 0x002fda0003f05270 */
[----:B0-----:R-:W0:Y:S01]  /*0870*/  @!P0 S2R R5, SR_CgaCtaId ;  /* 0x0000000000058919 */ /* 0x001e220000008800 */
[----:B------:R-:W-:Y:S02]  /*0880*/  @!P0 MOV R4, 0x400 ;  /* 0x0000040000048802 */ /* 0x000fe40000000f00 */
[----:B------:R-:W-:-:S04]  /*0890*/  @!P0 SHF.R.U32.HI R3, RZ, 0x3, R0 ;  /* 0x00000003ff038819 */ /* 0x000fc80000011600 */
[----:B------:R-:W-:Y:S02]  /*08a0*/  @!P0 LOP3.LUT R3, R3, 0x7c, RZ, 0xc0, !PT ;  /* 0x0000007c03038812 */ /* 0x000fe400078ec0ff */
[----:B0-----:R-:W-:-:S05]  /*08b0*/  @!P0 LEA R4, R5, R4, 0x18 ;  /* 0x0000000405048211 */ /* 0x001fca00078ec0ff */
        /* <DEDUP_REMOVED lines=16> */
.L_x_56:
[----:B0-----:R-:W-:Y:S01]  /*09c0*/  LOP3.LUT R4, R0, 0x3e0, RZ, 0xc0, !PT ;  /* 0x000003e000047812 */ /* 0x001fe200078ec0ff */
[----:B------:R-:W0:Y:S04]  /*09d0*/  S2R R10, SR_LANEID ;  /* 0x00000000000a7919 */ /* 0x000e280000000000 */
[----:B------:R-:W-:Y:S01]  /*09e0*/  VIADD R6, R4, 0x20 ;  /* 0x0000002004067836 */ /* 0x000fe20000000000 */
[----:B------:R-:W-:-:S04]  /*09f0*/  LOP3.LUT R4, RZ, R4, RZ, 0x33, !PT ;  /* 0x00000004ff047212 */ /* 0x000fc800078e33ff */
[----:B------:R-:W-:Y:S01]  /*0a00*/  ISETP.GT.U32.AND P0, PT, R6, R3, PT ;  /* 0x000000030600720c */ /* 0x000fe20003f04070 */
[----:B------:R-:W-:-:S05]  /*0a10*/  IMAD.IADD R4, R4, 0x1, R3 ;  /* 0x0000000104047824 */ /* 0x000fca00078e0203 */
[----:B------:R-:W-:-:S05]  /*0a20*/  SEL R5, R4, 0x1f, P0 ;  /* 0x0000001f04057807 */ /* 0x000fca0000000000 */
[----:B-----5:R-:W1:Y:S01]  /*0a30*/  SHFL.DOWN PT, R4, R2, 0x1, R5 ;  /* 0x0820000002047989 */ /* 0x020e6200000e0005 */
[CC--:B0-----:R-:W-:Y:S01]  /*0a40*/  ISETP.GE.AND P0, PT, R10.reuse, R5.reuse, PT ;  /* 0x000000050a00720c */ /* 0x0c1fe20003f06270 */
[C---:B------:R-:W-:Y:S01]  /*0a50*/  VIADD R8, R10.reuse, 0x2 ;  /* 0x000000020a087836 */ /* 0x040fe20000000000 */
[----:B------:R-:W-:Y:S02]  /*0a60*/  ISETP.NE.AND P1, PT, R10, RZ, PT ;  /* 0x000000ff0a00720c */ /* 0x000fe40003f25270 */
[----:B-1----:R-:W-:Y:S02]  /*0a70*/  SEL R7, R4, RZ, !P0 ;  /* 0x000000ff04077207 */ /* 0x002fe40004000000 */
[----:B------:R-:W-:Y:S01]  /*0a80*/  ISETP.GT.AND P0, PT, R8, R5, PT ;  /* 0x000000050800720c */ /* 0x000fe20003f04270 */
[----:B------:R-:W-:-:S08]  /*0a90*/  VIADD R8, R10, 0x4 ;  /* 0x000000040a087836 */ /* 0x000fd00000000000 */
[----:B------:R-:W0:Y:S01]  /*0aa0*/  @!P1 S2R R12, SR_CgaCtaId ;  /* 0x00000000000c9919 */ /* 0x000e220000008800 */
[----:B------:R-:W-:Y:S01]  /*0ab0*/  IMAD.IADD R4, R7, 0x1, R2 ;  /* 0x0000000107047824 */ /* 0x000fe200078e0202 */
[----:B------:R-:W-:-:S04]  /*0ac0*/  @!P1 MOV R9, 0x400 ;  /* 0x0000040000099802 */ /* 0x000fc80000000f00 */
[----:B------:R-:W1:Y:S02]  /*0ad0*/  SHFL.DOWN PT, R6, R4, 0x2, R5 ;  /* 0x0840000004067989 */ /* 0x000e6400000e0005 */
[----:B-1----:R-:W-:Y:S02]  /*0ae0*/  SEL R7, R6, RZ, !P0 ;  /* 0x000000ff06077207 */ /* 0x002fe40004000000 */
[----:B------:R-:W-:Y:S01]  /*0af0*/  ISETP.GT.AND P0, PT, R8, R5, PT ;  /* 0x000000050800720c */ /* 0x000fe20003f04270 */
[----:B------:R-:W-:Y:S01]  /*0b00*/  VIADD R8, R10, 0x10 ;  /* 0x000000100a087836 */ /* 0x000fe20000000000 */
[----:B0-----:R-:W-:Y:S01]  /*0b10*/  @!P1 LEA R12, R12, R9, 0x18 ;  /* 0x000000090c0c9211 */ /* 0x001fe200078ec0ff */
        /* <DEDUP_REMOVED lines=28> */
[----:B------:R-:W3:Y:S01]  /*0ce0*/  LDS.64 R10, [UR4+0x20] ;  /* 0x00002004ff0a7984 */ /* 0x000ee20008000a00 */
[----:B-1----:R-:W-:Y:S02]  /*0cf0*/  SEL R4, R4, RZ, P2 ;  /* 0x000000ff04047207 */ /* 0x002fe40001000000 */
[----:B------:R-:W-:-:S02]  /*0d00*/  ISETP.GT.U32.AND P2, PT, R3, 0x60, PT ;  /* 0x000000600300780c */ /* 0x000fc40003f44070 */
[----:B--2---:R-:W-:Y:S02]  /*0d10*/  SEL R0, R0, RZ, P1 ;  /* 0x000000ff00007207 */ /* 0x004fe40000800000 */
[----:B------:R-:W-:Y:S02]  /*0d20*/  SEL R5, R5, RZ, P2 ;  /* 0x000000ff05057207 */ /* 0x000fe40001000000 */
[----:B------:R-:W-:Y:S02]  /*0d30*/  IADD3 R0, PT, PT, R4, R0, R9 ;  /* 0x0000000004007210 */ /* 0x000fe40007ffe009 */
[C---:B------:R-:W-:Y:S02]  /*0d40*/  ISETP.GT.U32.AND P1, PT, R3.reuse, 0xa0, PT ;  /* 0x000000a00300780c */ /* 0x040fe40003f24070 */
[----:B------:R-:W-:Y:S02]  /*0d50*/  SEL R6, R6, RZ, P3 ;  /* 0x000000ff06067207 */ /* 0x000fe40001800000 */
[----:B------:R-:W-:-:S02]  /*0d60*/  ISETP.GT.U32.AND P2, PT, R3, 0xc0, PT ;  /* 0x000000c00300780c */ /* 0x000fc40003f44070 */
[----:B------:R-:W-:Y:S02]  /*0d70*/  ISETP.GT.U32.AND P3, PT, R3, 0xe0, PT ;  /* 0x000000e00300780c */ /* 0x000fe40003f64070 */
[----:B------:R-:W-:Y:S02]  /*0d80*/  SEL R7, R7, RZ, P1 ;  /* 0x000000ff07077207 */ /* 0x000fe40000800000 */
[----:B------:R-:W-:Y:S02]  /*0d90*/  IADD3 R0, PT, PT, R6, R0, R5 ;  /* 0x0000000006007210 */ /* 0x000fe40007ffe005 */
[----:B---3--:R-:W-:Y:S02]  /*0da0*/  SEL R10, R10, RZ, P2 ;  /* 0x000000ff0a0a7207 */ /* 0x008fe40001000000 */
[----:B------:R-:W-:Y:S02]  /*0db0*/  SEL R11, R11, RZ, P3 ;  /* 0x000000ff0b0b7207 */ /* 0x000fe40001800000 */
[----:B------:R-:W-:-:S05]  /*0dc0*/  IADD3 R0, PT, PT, R10, R0, R7 ;  /* 0x000000000a007210 */ /* 0x000fca0007ffe007 */
[----:B0-----:R-:W-:Y:S01]  /*0dd0*/  IMAD.IADD R9, R0, 0x1, R11 ;  /* 0x0000000100097824 */ /* 0x001fe200078e020b */
[----:B------:R-:W-:Y:S06]  /*0de0*/  BRA `(.L_x_57) ;  /* 0x0000001c00547947 */ /* 0x000fec0003800000 */
.L_x_43:
[----:B------:R-:W0:Y:S01]  /*0df0*/  S2R R0, SR_TID.X ;  /* 0x0000000000007919 */ /* 0x000e220000002100 */
[----:B------:R-:W1:Y:S02]  /*0e00*/  LDCU.64 UR4, c[0x0][0x380] ;  /* 0x00007000ff0477ac */ /* 0x000e640008000a00 */
[----:B-1----:R-:W-:Y:S02]  /*0e10*/  IMAD.U32 R20, RZ, RZ, UR4 ;  /* 0x00000004ff147e24 */ /* 0x002fe4000f8e00ff */
[----:B------:R-:W-:Y:S02]  /*0e20*/  IMAD.U32 R21, RZ, RZ, UR5 ;  /* 0x00000005ff157e24 */ /* 0x000fe4000f8e00ff */
[----:B0-----:R-:W-:-:S04]  /*0e30*/  IMAD.SHL.U32 R2, R0, 0x4, RZ ;  /* 0x0000000400027824 */ /* 0x001fc800078e00ff */
[----:B------:R-:W-:-:S05]  /*0e40*/  IMAD.WIDE.U32 R24, R2, 0x4, R20 ;  /* 0x0000000402187825 */ /* 0x000fca00078e0014 */
[----:B------:R-:W2:Y:S04]  /*0e50*/  LDG.E.128.CONSTANT R4, desc[UR6][R24.64] ;  /* 0x0000000618047981 */ /* 0x000ea8000c1e9d00 */
[----:B------:R-:W3:Y:S04]  /*0e60*/  LDG.E.128.CONSTANT R8, desc[UR6][R24.64+0x1000] ;  /* 0x0010000618087981 */ /* 0x000ee8000c1e9d00 */
[----:B------:R-:W4:Y:S04]  /*0e70*/  LDG.E.128.CONSTANT R12, desc[UR6][R24.64+0x2000] ;  /* 0x00200006180c7981 */ /* 0x000f28000c1e9d00 */
[----:B------:R-:W5:Y:S01]  /*0e80*/  LDG.E.128.CONSTANT R16, desc[UR6][R24.64+0x3000] ;  /* 0x0030000618107981 */ /* 0x000f62000c1e9d00 */
[----:B------:R-:W-:Y:S01]  /*0e90*/  VIADD R22, R3, 0xfffff000 ;  /* 0xfffff00003167836 */ /* 0x000fe20000000000 */
[----:B------:R-:W-:-:S04]  /*0ea0*/  UMOV UR4, 0x1000 ;  /* 0x0000100000047882 */ /* 0x000fc80000000000 */
[----:B------:R-:W-:Y:S02]  /*0eb0*/  ISETP.GE.U32.AND P0, PT, R22, 0x1000, PT ;  /* 0x000010001600780c */ /* 0x000fe40003f06070 */
        /* <DEDUP_REMOVED lines=9> */
[----:B------:R-:W0:Y:S01]  /*0f50*/  LDC R3, c[0x0][0x390] ;  /* 0x0000e400ff037b82 */ /* 0x000e220000000800 */
[----:B------:R-:W-:-:S07]  /*0f60*/  UMOV UR4, 0x1000 ;  /* 0x0000100000047882 */ /* 0x000fce0000000000 */
[----:B------:R-:W1:Y:S02]  /*0f70*/  LDC.64 R20, c[0x0][0x380] ;  /* 0x0000e000ff147b82 */ /* 0x000e640000000a00 */
.L_x_60:
[----:B------:R-:W-:-:S04]  /*0f80*/  VIADD R25, R2, UR4 ;  /* 0x0000000402197c36 */ /* 0x000fc80008000000 */
[----:B-1----:R-:W-:-:S05]  /*0f90*/  IMAD.WIDE.U32 R24, R25, 0x4, R20 ;  /* 0x0000000419187825 */ /* 0x002fca00078e0014 */
[----:B------:R-:W2:Y:S04]  /*0fa0*/  LDG.E.128.CONSTANT R4, desc[UR6][R24.64] ;  /* 0x0000000618047981 */ /* 0x000ea8000c1e9d00 */
[----:B------:R-:W3:Y:S04]  /*0fb0*/  LDG.E.128.CONSTANT R8, desc[UR6][R24.64+0x1000] ;  /* 0x0010000618087981 */ /* 0x000ee8000c1e9d00 */
[----:B------:R-:W4:Y:S04]  /*0fc0*/  LDG.E.128.CONSTANT R12, desc[UR6][R24.64+0x2000] ;  /* 0x00200006180c7981 */ /* 0x000f28000c1e9d00 */
[----:B------:R-:W5:Y:S01]  /*0fd0*/  LDG.E.128.CONSTANT R16, desc[UR6][R24.64+0x3000] ;  /* 0x0030000618107981 */ /* 0x000f62000c1e9d00 */
[----:B--2---:R-:W-:Y:S01]  /*0fe0*/  IADD3 R5, PT, PT, R5, R4, R23 ;  /* 0x0000000405057210 */ /* 0x004fe20007ffe017 */
[----:B0-----:R-:W-:-:S03]  /*0ff0*/  VIADD R4, R3, -UR4 ;  /* 0x8000000403047c36 */ /* 0x001fc60008000000 */
[----:B------:R-:W-:Y:S02]  /*1000*/  IADD3 R5, PT, PT, R7, R6, R5 ;  /* 0x0000000607057210 */ /* 0x000fe40007ffe005 */
[----:B------:R-:W-:Y:S02]  /*1010*/  ISETP.GE.U32.AND P0, PT, R4, 0x1000, PT ;  /* 0x000010000400780c */ /* 0x000fe40003f06070 */
[----:B---3--:R-:W-:-:S04]  /*1020*/  IADD3 R5, PT, PT, R9, R8, R5 ;  /* 0x0000000809057210 */ /* 0x008fc80007ffe005 */
[----:B------:R-:W-:-:S04]  /*1030*/  IADD3 R5, PT, PT, R11, R10, R5 ;  /* 0x0000000a0b057210 */ /* 0x000fc80007ffe005 */
[----:B----4-:R-:W-:-:S04]  /*1040*/  IADD3 R5, PT, PT, R13, R12, R5 ;  /* 0x0000000c0d057210 */ /* 0x010fc80007ffe005 */
[----:B------:R-:W-:-:S04]  /*1050*/  IADD3 R5, PT, PT, R15, R14, R5 ;  /* 0x0000000e0f057210 */ /* 0x000fc80007ffe005 */
[----:B-----5:R-:W-:-:S04]  /*1060*/  IADD3 R5, PT, PT, R17, R16, R5 ;  /* 0x0000001011057210 */ /* 0x020fc80007ffe005 */
[----:B------:R-:W-:Y:S01]  /*1070*/  IADD3 R23, PT, PT, R19, R18, R5 ;  /* 0x0000001213177210 */ /* 0x000fe20007ffe005 */
[----:B------:R-:W-:Y:S06]  /*1080*/  @!P0 BRA `(.L_x_59) ;  /* 0x0000000000d48947 */ /* 0x000fec0003800000 */
[----:B------:R-:W-:-:S06]  /*1090*/  UIADD3 UR4, UPT, UPT, UR4, 0x1000, URZ ;  /* 0x0000100004047890 */ /* 0x000fcc000fffe0ff */
[----:B------:R-:W-:-:S13]  /*10a0*/  ISETP.LT.U32.AND P0, PT, R22, UR4, PT ;  /* 0x0000000416007c0c */ /* 0x000fda000bf01070 */
[----:B------:R-:W-:Y:S05]  /*10b0*/  @!P0 BRA `(.L_x_60) ;  /* 0xfffffffc00b08947 */ /* 0x000fea000383ffff */
.L_x_58:
[----:B------:R-:W-:-:S13]  /*10c0*/  ISETP.LE.U32.AND P0, PT, R3, UR4, PT ;  /* 0x0000000403007c0c */ /* 0x000fda000bf03070 */
[----:B------:R-:W-:Y:S05]  /*10d0*/  @P0 BRA `(.L_x_59) ;  /* 0x0000000000c00947 */ /* 0x000fea0003800000 */
[----:B------:R-:W-:Y:S01]  /*10e0*/  VIADD R5, R3, -UR4 ;  /* 0x8000000403057c36 */ /* 0x000fe20008000000 */
[----:B------:R-:W-:Y:S04]  /*10f0*/  BSSY.RECONVERGENT B1, `(.L_x_59) ;  /* 0x000002e000017945 */ /* 0x000fe80003800200 */
[----:B------:R-:W-:-:S13]  /*1100*/  ISETP.GE.AND P0, PT, R0, R5, PT ;  /* 0x000000050000720c */ /* 0x000fda0003f06270 */
[----:B------:R-:W-:Y:S05]  /*1110*/  @P0 BRA `(.L_x_61) ;  /* 0x0000000000ac0947 */ /* 0x000fea0003800000 */
[----:B------:R-:W-:Y:S01]  /*1120*/  LOP3.LUT R2, RZ, R0, RZ, 0x33, !PT ;  /* 0x00000000ff027212 */ /* 0x000fe200078e33ff */
[----:B------:R-:W-:Y:S01]  /*1130*/  BSSY.RECONVERGENT B2, `(.L_x_62) ;  /* 0x0000014000027945 */ /* 0x000fe20003800200 */
[----:B------:R-:W-:Y:S02]  /*1140*/  IMAD.MOV.U32 R4, RZ, RZ, R0 ;  /* 0x000000ffff047224 */ /* 0x000fe400078e0000 */
[----:B------:R-:W-:-:S04]  /*1150*/  IADD3 R2, PT, PT, R3, -UR4, R2 ;  /* 0x8000000403027c10 */ /* 0x000fc8000fffe002 */
[C---:B------:R-:W-:Y:S02]  /*1160*/  LOP3.LUT R3, R2.reuse, 0x300, RZ, 0xc0, !PT ;  /* 0x0000030002037812 */ /* 0x040fe400078ec0ff */
[----:B------:R-:W-:Y:S02]  /*1170*/  ISETP.GE.U32.AND P1, PT, R2, 0x300, PT ;  /* 0x000003000200780c */ /* 0x000fe40003f26070 */
[----:B------:R-:W-:-:S13]  /*1180*/  ISETP.NE.AND P0, PT, R3, 0x300, PT ;  /* 0x000003000300780c */ /* 0x000fda0003f05270 */
[----:B------:R-:W-:Y:S05]  /*1190*/  @!P0 BRA `(.L_x_63) ;  /* 0x0000000000348947 */ /* 0x000fea0003800000 */
[----:B------:R-:W-:Y:S01]  /*11a0*/  LEA.HI R2, R2, 0x1, RZ, 0x18 ;  /* 0x0000000102027811 */ /* 0x000fe200078fc0ff */
[----:B------:R-:W-:Y:S02]  /*11b0*/  VIADD R7, R0, UR4 ;  /* 0x0000000400077c36 */ /* 0x000fe40008000000 */
[----:B------:R-:W-:Y:S01]  /*11c0*/  IMAD.MOV.U32 R4, RZ, RZ, R0 ;  /* 0x000000ffff047224 */ /* 0x000fe200078e0000 */
[----:B------:R-:W-:-:S05]  /*11d0*/  LOP3.LUT R2, R2, 0x3, RZ, 0xc0, !PT ;  /* 0x0000000302027812 */ /* 0x000fca00078ec0ff */
[----:B------:R-:W-:-:S07]  /*11e0*/  IMAD.MOV R6, RZ, RZ, -R2 ;  /* 0x000000ffff067224 */ /* 0x000fce00078e0a02 */
.L_x_64:
        /* <DEDUP_REMOVED lines=8> */
.L_x_63:
[----:B------:R-:W-:Y:S05]  /*1270*/  BSYNC.RECONVERGENT B2 ;  /* 0x0000000000027941 */ /* 0x000fea0003800200 */
.L_x_62:
[----:B------:R-:W-:Y:S05]  /*1280*/  @!P1 BRA `(.L_x_61) ;  /* 0x0000000000509947 */ /* 0x000fea0003800000 */
[C---:B------:R-:W-:Y:S02]  /*1290*/  VIADD R12, R4.reuse, 0x200 ;  /* 0x00000200040c7836 */ /* 0x040fe40000000000 */
[----:B------:R-:W-:-:S07]  /*12a0*/  VIADD R13, R4, UR4 ;  /* 0x00000004040d7c36 */ /* 0x000fce0008000000 */
.L_x_65:
        /* <DEDUP_REMOVED lines=18> */
.L_x_61:
[----:B------:R-:W-:Y:S05]  /*13d0*/  BSYNC.RECONVERGENT B1 ;  /* 0x0000000000017941 */ /* 0x000fea0003800200 */
.L_x_59:
[----:B------:R-:W0:Y:S01]  /*13e0*/  S2R R2, SR_LANEID ;  /* 0x0000000000027919 */ /* 0x000e220000000000 */
[----:B------:R-:W1:Y:S02]  /*13f0*/  REDUX.SUM.S32 UR4, R23 ;  /* 0x00000000170473c4 */ /* 0x000e64000000c200 */
[----:B-1----:R-:W-:Y:S01]  /*1400*/  IMAD.U32 R9, RZ, RZ, UR4 ;  /* 0x00000004ff097e24 */ /* 0x002fe2000f8e00ff */
[----:B0-----:R-:W-:-:S13]  /*1410*/  ISETP.NE.AND P0, PT, R2, RZ, PT ;  /* 0x000000ff0200720c */ /* 0x001fda0003f05270 */
[----:B------:R-:W0:Y:S01]  /*1420*/  @!P0 S2R R4, SR_CgaCtaId ;  /* 0x0000000000048919 */ /* 0x000e220000008800 */
        /* <DEDUP_REMOVED lines=8> */
[----:B0-----:R-:W-:Y:S05]  /*14b0*/  @P0 BRA `(.L_x_57) ;  /* 0x0000001400a00947 */ /* 0x001fea0003800000 */
        /* <DEDUP_REMOVED lines=11> */
.L_x_42:
        /* <DEDUP_REMOVED lines=12> */
.L_x_68:
[----:B------:R-:W-:Y:S05]  /*1630*/  BSYNC.RECONVERGENT B1 ;  /* 0x0000000000017941 */ /* 0x000fea0003800200 */
.L_x_67:
        /* <DEDUP_REMOVED lines=16> */
.L_x_73:
        /* <DEDUP_REMOVED lines=9> */
.L_x_72:
[----:B------:R-:W-:Y:S05]  /*17d0*/  BSYNC.RECONVERGENT B2 ;  /* 0x0000000000027941 */ /* 0x000fea0003800200 */
.L_x_71:
        /* <DEDUP_REMOVED lines=10> */
.L_x_76:
        /* <DEDUP_REMOVED lines=30> */
.L_x_75:
[----:B------:R-:W-:Y:S05]  /*1a60*/  BSYNC.RECONVERGENT B2 ;  /* 0x0000000000027941 */ /* 0x000fea0003800200 */
.L_x_74:
        /* <DEDUP_REMOVED lines=22> */
.L_x_78:
[----:B------:R-:W-:Y:S05]  /*1bd0*/  BSYNC.RECONVERGENT B2 ;  /* 0x0000000000027941 */ /* 0x000fea0003800200 */
.L_x_77:
        /* <DEDUP_REMOVED lines=8> */
.L_x_70:
[----:B------:R-:W-:Y:S05]  /*1c60*/  BSYNC.RECONVERGENT B1 ;  /* 0x0000000000017941 */ /* 0x000fea0003800200 */
.L_x_69:
        /* <DEDUP_REMOVED lines=27> */
.L_x_79:
        /* <DEDUP_REMOVED lines=10> */
[C---:B------:R-:W-:Y:S01]  /*1ec0*/  ISETP.NE.AND P1, PT, R8.reuse, RZ, PT ;  /* 0x000000ff0800720c */ /* 0x040fe20003f25270 */
[----:B------:R-:W-:Y:S01]  /*1ed0*/  VIADD R10, R8, 0x4 ;  /* 0x00000004080a7836 */ /* 0x000fe20000000000 */
[----:B-1----:R-:W-:Y:S02]  /*1ee0*/  SEL R5, R4, RZ, !P0 ;  /* 0x000000ff04057207 */ /* 0x002fe40004000000 */
[----:B------:R-:W-:-:S09]  /*1ef0*/  ISETP.GT.AND P0, PT, R6, R11, PT ;  /* 0x0000000b0600720c */ /* 0x000fd20003f04270 */
[----:B------:R-:W0:Y:S01]  /*1f00*/  @!P1 S2R R9, SR_CgaCtaId ;  /* 0x0000000000099919 */ /* 0x000e220000008800 */
[----:B------:R-:W-:-:S05]  /*1f10*/  IMAD.IADD R5, R5, 0x1, R2 ;  /* 0x0000000105057824 */ /* 0x000fca00078e0202 */
[----:B------:R-:W1:Y:S02]  /*1f20*/  SHFL.DOWN PT, R4, R5, 0x2, R11 ;  /* 0x0840000005047989 */ /* 0x000e6400000e000b */
[----:B-1----:R-:W-:Y:S02]  /*1f30*/  SEL R4, R4, RZ, !P0 ;  /* 0x000000ff04047207 */ /* 0x002fe40004000000 */
[----:B------:R-:W-:-:S03]  /*1f40*/  ISETP.GT.AND P0, PT, R10, R11, PT ;  /* 0x0000000b0a00720c */ /* 0x000fc60003f04270 */
[----:B------:R-:W-:Y:S01]  /*1f50*/  IMAD.IADD R4, R5, 0x1, R4 ;  /* 0x0000000105047824 */ /* 0x000fe200078e0204 */
[----:B------:R-:W-:-:S04]  /*1f60*/  @!P1 SHF.R.U32.HI R5, RZ, 0x3, R0 ;  /* 0x00000003ff059819 */ /* 0x000fc80000011600 */
[----:B------:R-:W1:Y:S01]  /*1f70*/  SHFL.DOWN PT, R6, R4, 0x4, R11 ;  /* 0x0880000004067989 */ /* 0x000e6200000e000b */
[----:B------:R-:W-:Y:S02]  /*1f80*/  @!P1 LOP3.LUT R5, R5, 0x7c, RZ, 0xc0, !PT ;  /* 0x0000007c05059812 */ /* 0x000fe400078ec0ff */
[----:B-1----:R-:W-:Y:S01]  /*1f90*/  SEL R7, R6, RZ, !P0 ;  /* 0x000000ff06077207 */ /* 0x002fe20004000000 */
[C---:B------:R-:W-:Y:S02]  /*1fa0*/  VIADD R6, R8.reuse, 0x8 ;  /* 0x0000000808067836 */ /* 0x040fe40000000000 */
[----:B------:R-:W-:Y:S02]  /*1fb0*/  VIADD R8, R8, 0x10 ;  /* 0x0000001008087836 */ /* 0x000fe40000000000 */
[----:B------:R-:W-:Y:S01]  /*1fc0*/  IMAD.IADD R7, R4, 0x1, R7 ;  /* 0x0000000104077824 */ /* 0x000fe200078e0207 */
[----:B------:R-:W-:Y:S02]  /*1fd0*/  ISETP.GT.AND P0, PT, R6, R11, PT ;  /* 0x0000000b0600720c */ /* 0x000fe40003f04270 */
[----:B------:R-:W-:-:S02]  /*1fe0*/  @!P1 MOV R6, 0x400 ;  /* 0x0000040000069802 */ /* 0x000fc40000000f00 */
[----:B------:R-:W1:Y:S02]  /*1ff0*/  SHFL.DOWN PT, R2, R7, 0x8, R11 ;  /* 0x0900000007027989 */ /* 0x000e6400000e000b */
[----:B0-----:R-:W-:-:S05]  /*2000*/  @!P1 LEA R6, R9, R6, 0x18 ;  /* 0x0000000609069211 */ /* 0x001fca00078ec0ff */
[----:B------:R-:W-:Y:S01]  /*2010*/  @!P1 IMAD.IADD R6, R5, 0x1, R6 ;  /* 0x0000000105069824 */ /* 0x000fe200078e0206 */
[----:B-1----:R-:W-:Y:S02]  /*2020*/  SEL R2, R2, RZ, !P0 ;  /* 0x000000ff02027207 */ /* 0x002fe40004000000 */
        /* <DEDUP_REMOVED lines=34> */
.L_x_66:
[----:B------:R-:W0:Y:S01]  /*2250*/  S2R R11, SR_TID.X ;  /* 0x00000000000b7919 */ /* 0x000e220000002100 */
[----:B------:R-:W1:Y:S02]  /*2260*/  LDCU.64 UR4, c[0x0][0x380] ;  /* 0x00007000ff0477ac */ /* 0x000e640008000a00 */
[----:B-1----:R-:W-:Y:S02]  /*2270*/  IMAD.U32 R6, RZ, RZ, UR4 ;  /* 0x00000004ff067e24 */ /* 0x002fe4000f8e00ff */
[----:B------:R-:W-:Y:S02]  /*2280*/  IMAD.U32 R7, RZ, RZ, UR5 ;  /* 0x00000005ff077e24 */ /* 0x000fe4000f8e00ff */
[----:B0-----:R-:W-:-:S05]  /*2290*/  IMAD.WIDE.U32 R4, R11, 0x4, R6 ;  /* 0x000000040b047825 */ /* 0x001fca00078e0006 */
        /* <DEDUP_REMOVED lines=16> */
[----:B--2---:R-:W-:-:S04]  /*23a0*/  IADD3 R0, PT, PT, R9, R0, R20 ;  /* 0x0000000009007210 */ /* 0x004fc80007ffe014 */
[----:B---3--:R-:W-:Y:S01]  /*23b0*/  IADD3 R0, PT, PT, R13, R2, R0 ;  /* 0x000000020d007210 */ /* 0x008fe20007ffe000 */
[----:B------:R-:W-:-:S03]  /*23c0*/  IMAD.MOV.U32 R2, RZ, RZ, 0x1000 ;  /* 0x00001000ff027424 */ /* 0x000fc600078e00ff */
[----:B----4-:R-:W-:-:S04]  /*23d0*/  IADD3 R0, PT, PT, R15, R8, R0 ;  /* 0x000000080f007210 */ /* 0x010fc80007ffe000 */
[----:B-----5:R-:W-:-:S04]  /*23e0*/  IADD3 R0, PT, PT, R17, R12, R0 ;  /* 0x0000000c11007210 */ /* 0x020fc80007ffe000 */
[----:B------:R-:W-:Y:S01]  /*23f0*/  IADD3 R14, PT, PT, R19, R14, R0 ;  /* 0x0000000e130e7210 */ /* 0x000fe20007ffe000 */
[----:B------:R-:W-:-:S05]  /*2400*/  VIADD R0, R3, 0xfffff000 ;  /* 0xfffff00003007836 */ /* 0x000fca0000000000 */
[----:B------:R-:W-:Y:S02]  /*2410*/  ISETP.GE.U32.AND P0, PT, R0, 0x1000, PT ;  /* 0x000010000000780c */ /* 0x000fe40003f06070 */
[----:B------:R-:W-:-:S04]  /*2420*/  IADD3 R14, PT, PT, R21, R16, R14 ;  /* 0x00000010150e7210 */ /* 0x000fc80007ffe00e */
[----:B------:R-:W-:-:S05]  /*2430*/  IADD3 R23, PT, PT, R23, R18, R14 ;  /* 0x0000001217177210 */ /* 0x000fca0007ffe00e */
[----:B------:R-:W-:Y:S02]  /*2440*/  IMAD.IADD R10, R10, 0x1, R23 ;  /* 0x000000010a0a7824 */ /* 0x000fe400078e0217 */
[----:B------:R-:W-:Y:S05]  /*2450*/  @!P0 BRA `(.L_x_80) ;  /* 0x0000000000908947 */ /* 0x000fea0003800000 */
[----:B------:R-:W0:Y:S01]  /*2460*/  LDC R3, c[0x0][0x390] ;  /* 0x0000e400ff037b82 */ /* 0x000e220000000800 */
[----:B------:R-:W-:-:S07]  /*2470*/  IMAD.MOV.U32 R2, RZ, RZ, 0x1000 ;  /* 0x00001000ff027424 */ /* 0x000fce00078e00ff */
[----:B------:R-:W1:Y:S02]  /*2480*/  LDC.64 R6, c[0x0][0x380] ;  /* 0x0000e000ff067b82 */ /* 0x000e640000000a00 */
.L_x_82:
[----:B------:R-:W-:Y:S02]  /*2490*/  IMAD.IADD R19, R11, 0x1, R2 ;  /* 0x000000010b137824 */ /* 0x000fe400078e0202 */
[----:B------:R-:W-:-:S04]  /*24a0*/  IMAD.WIDE.U32 R8, R2, 0x4, R4 ;  /* 0x0000000402087825 */ /* 0x000fc800078e0004 */
[----:B-1----:R-:W-:Y:S01]  /*24b0*/  IMAD.WIDE.U32 R18, R19, 0x4, R6 ;  /* 0x0000000413127825 */ /* 0x002fe200078e0006 */
        /* <DEDUP_REMOVED lines=16> */
[----:B--2---:R-:W-:Y:S01]  /*25c0*/  IADD3 R13, PT, PT, R13, R26, R10 ;  /* 0x0000001a0d0d7210 */ /* 0x004fe20007ffe00a */
[----:B0-----:R-:W-:-:S05]  /*25d0*/  IMAD.IADD R10, R3, 0x1, -R2 ;  /* 0x00000001030a7824 */ /* 0x001fca00078e0a02 */
[----:B------:R-:W-:Y:S02]  /*25e0*/  ISETP.GE.U32.AND P0, PT, R10, 0x1000, PT ;  /* 0x000010000a00780c */ /* 0x000fe40003f06070 */
[----:B---3--:R-:W-:-:S04]  /*25f0*/  IADD3 R13, PT, PT, R24, R25, R13 ;  /* 0x00000019180d7210 */ /* 0x008fc80007ffe00d */
[----:B----4-:R-:W-:-:S04]  /*2600*/  IADD3 R13, PT, PT, R22, R23, R13 ;  /* 0x00000017160d7210 */ /* 0x010fc80007ffe00d */
[----:B-----5:R-:W-:-:S04]  /*2610*/  IADD3 R13, PT, PT, R20, R21, R13 ;  /* 0x00000015140d7210 */ /* 0x020fc80007ffe00d */
[----:B------:R-:W-:-:S04]  /*2620*/  IADD3 R12, PT, PT, R15, R12, R13 ;  /* 0x0000000c0f0c7210 */ /* 0x000fc80007ffe00d */
[----:B------:R-:W-:-:S04]  /*2630*/  IADD3 R12, PT, PT, R17, R14, R12 ;  /* 0x0000000e110c7210 */ /* 0x000fc80007ffe00c */
[----:B------:R-:W-:-:S04]  /*2640*/  IADD3 R12, PT, PT, R19, R16, R12 ;  /* 0x00000010130c7210 */ /* 0x000fc80007ffe00c */
[----:B------:R-:W-:Y:S01]  /*2650*/  IADD3 R10, PT, PT, R27, R18, R12 ;  /* 0x000000121b0a7210 */ /* 0x000fe20007ffe00c */
[----:B------:R-:W-:Y:S06]  /*2660*/  @!P0 BRA `(.L_x_81) ;  /* 0x0000000000d48947 */ /* 0x000fec0003800000 */
[----:B------:R-:W-:-:S05]  /*2670*/  VIADD R2, R2, 0x1000 ;  /* 0x0000100002027836 */ /* 0x000fca0000000000 */
[----:B------:R-:W-:-:S13]  /*2680*/  ISETP.GT.U32.AND P0, PT, R2, R0, PT ;  /* 0x000000000200720c */ /* 0x000fda0003f04070 */
[----:B------:R-:W-:Y:S05]  /*2690*/  @!P0 BRA `(.L_x_82) ;  /* 0xfffffffc007c8947 */ /* 0x000fea000383ffff */
.L_x_80:
[----:B------:R-:W-:-:S13]  /*26a0*/  ISETP.GE.U32.AND P0, PT, R2, R3, PT ;  /* 0x000000030200720c */ /* 0x000fda0003f06070 */
[----:B------:R-:W-:Y:S05]  /*26b0*/  @P0 BRA `(.L_x_81) ;  /* 0x0000000000c00947 */ /* 0x000fea0003800000 */
[----:B------:R-:W-:Y:S01]  /*26c0*/  IMAD.IADD R0, R3, 0x1, -R2 ;  /* 0x0000000103007824 */ /* 0x000fe200078e0a02 */
[----:B------:R-:W-:Y:S04]  /*26d0*/  BSSY.RECONVERGENT B1, `(.L_x_81) ;  /* 0x000002e000017945 */ /* 0x000fe80003800200 */
[----:B------:R-:W-:-:S13]  /*26e0*/  ISETP.GE.AND P0, PT, R11, R0, PT ;  /* 0x000000000b00720c */ /* 0x000fda0003f06270 */
[----:B------:R-:W-:Y:S05]  /*26f0*/  @P0 BRA `(.L_x_83) ;  /* 0x0000000000ac0947 */ /* 0x000fea0003800000 */
[----:B------:R-:W-:Y:S01]  /*2700*/  LOP3.LUT R4, RZ, R11, RZ, 0x33, !PT ;  /* 0x0000000bff047212 */ /* 0x000fe200078e33ff */
[----:B------:R-:W-:Y:S03]  /*2710*/  BSSY.RECONVERGENT B2, `(.L_x_84) ;  /* 0x0000014000027945 */ /* 0x000fe60003800200 */
[----:B------:R-:W-:-:S04]  /*2720*/  IADD3 R4, PT, PT, -R2, R3, R4 ;  /* 0x0000000302047210 */ /* 0x000fc80007ffe104 */
[C---:B------:R-:W-:Y:S02]  /*2730*/  LOP3.LUT R3, R4.reuse, 0x300, RZ, 0xc0, !PT ;  /* 0x0000030004037812 */ /* 0x040fe400078ec0ff */
[----:B------:R-:W-:Y:S02]  /*2740*/  ISETP.GE.U32.AND P1, PT, R4, 0x300, PT ;  /* 0x000003000400780c */ /* 0x000fe40003f26070 */
[----:B------:R-:W-:Y:S01]  /*2750*/  ISETP.NE.AND P0, PT, R3, 0x300, PT ;  /* 0x000003000300780c */ /* 0x000fe20003f05270 */
[----:B------:R-:W-:-:S12]  /*2760*/  IMAD.MOV.U32 R3, RZ, RZ, R11 ;  /* 0x000000ffff037224 */ /* 0x000fd800078e000b */
[----:B------:R-:W-:Y:S05]  /*2770*/  @!P0 BRA `(.L_x_85) ;  /* 0x0000000000348947 */ /* 0x000fea0003800000 */
[----:B------:R-:W-:Y:S01]  /*2780*/  LEA.HI R3, R4, 0x1, RZ, 0x18 ;  /* 0x0000000104037811 */ /* 0x000fe200078fc0ff */
[----:B------:R-:W-:-:S03]  /*2790*/  IMAD.IADD R9, R11, 0x1, R2 ;  /* 0x000000010b097824 */ /* 0x000fc600078e0202 */
[----:B------:R-:W-:Y:S01]  /*27a0*/  LOP3.LUT R4, R3, 0x3, RZ, 0xc0, !PT ;  /* 0x0000000303047812 */ /* 0x000fe200078ec0ff */
[----:B------:R-:W-:-:S04]  /*27b0*/  IMAD.MOV.U32 R3, RZ, RZ, R11 ;  /* 0x000000ffff037224 */ /* 0x000fc800078e000b */
[----:B------:R-:W-:-:S07]  /*27c0*/  IMAD.MOV R8, RZ, RZ, -R4 ;  /* 0x000000ffff087224 */ /* 0x000fce00078e0a04 */
.L_x_86:
        /* <DEDUP_REMOVED lines=8> */
.L_x_85:
[----:B------:R-:W-:Y:S05]  /*2850*/  BSYNC.RECONVERGENT B2 ;  /* 0x0000000000027941 */ /* 0x000fea0003800200 */
.L_x_84:
[----:B------:R-:W-:Y:S05]  /*2860*/  @!P1 BRA `(.L_x_83) ;  /* 0x0000000000509947 */ /* 0x000fea0003800000 */
[C---:B------:R-:W-:Y:S02]  /*2870*/  IMAD.IADD R15, R3.reuse, 0x1, R2 ;  /* 0x00000001030f7824 */ /* 0x040fe400078e0202 */
[----:B------:R-:W-:-:S07]  /*2880*/  VIADD R14, R3, 0x200 ;  /* 0x00000200030e7836 */ /* 0x000fce0000000000 */
.L_x_87:
        /* <DEDUP_REMOVED lines=18> */
.L_x_83:
[----:B------:R-:W-:Y:S05]  /*29b0*/  BSYNC.RECONVERGENT B1 ;  /* 0x0000000000017941 */ /* 0x000fea0003800200 */
.L_x_81:
        /* <DEDUP_REMOVED lines=24> */
.L_x_57:
[----:B------:R-:W-:Y:S05]  /*2b40*/  BSYNC.RECONVERGENT B0 ;  /* 0x0000000000007941 */ /* 0x000fea0003800200 */
.L_x_41:
[----:B------:R-:W-:Y:S05]  /*2b50*/  @P0 EXIT ;  /* 0x000000000000094d */ /* 0x000fea0003800000 */
[----:B------:R-:W2:Y:S01]  /*2b60*/  LDC.64 R2, c[0x0][0x388] ;  /* 0x0000e200ff027b82 */ /* 0x000ea20000000a00 */
[----:B------:R-:W0:Y:S02]  /*2b70*/  LDCU UR4, c[0x0][0x398] ;  /* 0x00007300ff0477ac */ /* 0x000e240008000800 */
[----:B01----:R-:W-:-:S05]  /*2b80*/  VIADD R9, R9, UR4 ;  /* 0x0000000409097c36 */ /* 0x003fca0008000000 */
[----:B--2---:R-:W-:Y:S01]  /*2b90*/  STG.E desc[UR6][R2.64], R9 ;  /* 0x0000000902007986 */ /* 0x004fe2000c101906 */
[----:B------:R-:W-:Y:S05]  /*2ba0*/  EXIT ;  /* 0x000000000000794d */ /* 0x000fea0003800000 */
.L_x_88:
        /* <DEDUP_REMOVED lines=13> */
.L_x_1084:


//--------------------- .text._ZN3cub18CUB_300001_SM_10006detail6reduce28DeviceReduceSingleTileKernelINS2_10policy_hubIijN4cuda3std3__44plusIvEEE10Policy1000EPiSC_iS9_iiNS7_10__identityEEEvT0_T1_T2_T3_T4_T6_ --------------------------
	.section	.text._ZN3cub18CUB_300001_SM_10006detail6reduce28DeviceReduceSingleTileKernelINS2_10policy_hubIijN4cuda3std3__44plusIvEEE10Policy1000EPiSC_iS9_iiNS7_10__identityEEEvT0_T1_T2_T3_T4_T6_,"ax",@progbits
	.align	128
        .global         _ZN3cub18CUB_300001_SM_10006detail6reduce28DeviceReduceSingleTileKernelINS2_10policy_hubIijN4cuda3std3__44plusIvEEE10Policy1000EPiSC_iS9_iiNS7_10__identityEEEvT0_T1_T2_T3_T4_T6_
        .type           _ZN3cub18CUB_300001_SM_10006detail6reduce28DeviceReduceSingleTileKernelINS2_10policy_hubIijN4cuda3std3__44plusIvEEE10Policy1000EPiSC_iS9_iiNS7_10__identityEEEvT0_T1_T2_T3_T4_T6_,@function
        .size           _ZN3cub18CUB_300001_SM_10006detail6reduce28DeviceReduceSingleTileKernelINS2_10policy_hubIijN4cuda3std3__44plusIvEEE10Policy1000EPiSC_iS9_iiNS7_10__identityEEEvT0_T1_T2_T3_T4_T6_,(.L_x_1085 - _ZN3cub18CUB_300001_SM_10006detail6reduce28DeviceReduceSingleTileKernelINS2_10policy_hubIijN4cuda3std3__44plusIvEEE10Policy1000EPiSC_iS9_iiNS7_10__identityEEEvT0_T1_T2_T3_T4_T6_)
        .other          _ZN3cub18CUB_300001_SM_10006detail6reduce28DeviceReduceSingleTileKernelINS2_10policy_hubIijN4cuda3std3__44plusIvEEE10Policy1000EPiSC_iS9_iiNS7_10__identityEEEvT0_T1_T2_T3_T4_T6_,@"STO_CUDA_ENTRY STV_DEFAULT"
_ZN3cub18CUB_300001_SM_10006detail6reduce28DeviceReduceSingleTileKernelINS2_10policy_hubIijN4cuda3std3__44plusIvEEE10Policy1000EPiSC_iS9_iiNS7_10__identityEEEvT0_T1_T2_T3_T4_T6_:
.text._ZN3cub18CUB_300001_SM_10006detail6reduce28DeviceReduceSingleTileKernelINS2_10policy_hubIijN4cuda3std3__44plusIvEEE10Policy1000EPiSC_iS9_iiNS7_10__identityEEEvT0_T1_T2_T3_T4_T6_:
        /* <DEDUP_REMOVED lines=13> */
.L_x_89:
[----:B------:R-:W0:Y:S01]  /*00d0*/  LDCU UR4, c[0x0][0x380] ;  /* 0x00007000ff0477ac */ /* 0x000e220008000800 */
[----:B------:R-:W-:Y:S01]  /*00e0*/  BSSY.RECONVERGENT B0, `(.L_x_90) ;  /* 0x000033d000007945 */ /* 0x000fe20003800200 */
[----:B0-----:R-:W-:-:S09]  /*00f0*/  ULOP3.LUT UP0, URZ, UR4, 0xf, URZ, 0xc0, !UPT ;  /* 0x0000000f04ff7892 */ /* 0x001fd2000f80c0ff */
[----:B------:R-:W-:Y:S05]  /*0100*/  BRA.U UP0, `(.L_x_91) ;  /* 0x0000001900487547 */ /* 0x000fea000b800000 */
[----:B------:R-:W-:-:S13]  /*0110*/  ISETP.GT.AND P0, PT, R20, 0xfff, PT ;  /* 0x00000fff1400780c */ /* 0x000fda0003f04270 */
[----:B------:R-:W-:Y:S05]  /*0120*/  @P0 BRA `(.L_x_92) ;  /* 0x0000000c00440947 */ /* 0x000fea0003800000 */
[----:B------:R-:W0:Y:S01]  /*0130*/  S2R R9, SR_TID.X ;  /* 0x0000000000097919 */ /* 0x000e220000002100 */
[----:B------:R-:W-:Y:S01]  /*0140*/  BSSY.RECONVERGENT B1, `(.L_x_93) ;  /* 0x0000009000017945 */ /* 0x000fe20003800200 */
[----:B------:R-:W-:Y:S01]  /*0150*/  IMAD.MOV.U32 R0, RZ, RZ, RZ ;  /* 0x000000ffff007224 */ /* 0x000fe200078e00ff */
[----:B0-----:R-:W-:Y:S01]  /*0160*/  ISETP.GE.AND P0, PT, R9, R20, PT ;  /* 0x000000140900720c */ /* 0x001fe20003f06270 */
[----:B------:R-:W-:-:S12]  /*0170*/  IMAD.MOV.U32 R11, RZ, RZ, R9 ;  /* 0x000000ffff0b7224 */ /* 0x000fd800078e0009 */
[----:B------:R-:W-:Y:S05]  /*0180*/  @P0 BRA `(.L_x_94) ;  /* 0x0000000000100947 */ /* 0x000fea0003800000 */
[----:B------:R-:W0:Y:S02]  /*0190*/  LDC.64 R2, c[0x0][0x380] ;  /* 0x0000e000ff027b82 */ /* 0x000e240000000a00 */
[----:B0-----:R-:W-:-:S05]  /*01a0*/  IMAD.WIDE.U32 R2, R9, 0x4, R2 ;  /* 0x0000000409027825 */ /* 0x001fca00078e0002 */
[----:B------:R0:W5:Y:S01]  /*01b0*/  LDG.E.CONSTANT R0, desc[UR6][R2.64] ;  /* 0x0000000602007981 */ /* 0x000162000c1e9900 */
[----:B------:R-:W-:-:S07]  /*01c0*/  VIADD R11, R9, 0x100 ;  /* 0x00000100090b7836 */ /* 0x000fce0000000000 */
.L_x_94:
[----:B------:R-:W-:Y:S05]  /*01d0*/  BSYNC.RECONVERGENT B1 ;  /* 0x0000000000017941 */ /* 0x000fea0003800200 */
.L_x_93:
[----:B------:R-:W-:Y:S01]  /*01e0*/  ISETP.GE.AND P0, PT, R11, R20, PT ;  /* 0x000000140b00720c */ /* 0x000fe20003f06270 */
        /* <DEDUP_REMOVED lines=15> */
.L_x_99:
        /* <DEDUP_REMOVED lines=9> */
.L_x_98:
[----:B------:R-:W-:Y:S05]  /*0370*/  BSYNC.RECONVERGENT B2 ;  /* 0x0000000000027941 */ /* 0x000fea0003800200 */
.L_x_97:
[----:B------:R-:W-:Y:S05]  /*0380*/  @!P1 BRA `(.L_x_96) ;  /* 0x0000000400309947 */ /* 0x000fea0003800000 */
[----:B------:R-:W-:Y:S01]  /*0390*/  IMAD.IADD R2, R20, 0x1, -R11 ;  /* 0x0000000114027824 */ /* 0x000fe200078e0a0b */
[----:B------:R-:W-:Y:S01]  /*03a0*/  BSSY.RECONVERGENT B2, `(.L_x_100) ;  /* 0x0000029000027945 */ /* 0x000fe20003800200 */
[----:B------:R-:W-:-:S03]  /*03b0*/  PLOP3.LUT P0, PT, PT, PT, PT, 0x80, 0x8 ;  /* 0x000000000008781c */ /* 0x000fc60003f0f070 */
[----:B------:R-:W-:-:S13]  /*03c0*/  ISETP.GT.AND P1, PT, R2, 0xc00, PT ;  /* 0x00000c000200780c */ /* 0x000fda0003f24270 */
[----:B------:R-:W-:Y:S05]  /*03d0*/  @!P1 BRA `(.L_x_101) ;  /* 0x0000000000949947 */ /* 0x000fea0003800000 */
[----:B------:R-:W-:Y:S01]  /*03e0*/  PLOP3.LUT P0, PT, PT, PT, PT, 0x8, 0x80 ;  /* 0x000000000080781c */ /* 0x000fe20003f0e170 */
[----:B------:R-:W-:-:S12]  /*03f0*/  VIADD R8, R20, 0xfffff400 ;  /* 0xfffff40014087836 */ /* 0x000fd80000000000 */
.L_x_102:
[----:B------:R-:W0:Y:S01]  /*0400*/  LDC.64 R4, c[0x0][0x380] ;  /* 0x0000e000ff047b82 */ /* 0x000e220000000a00 */
[C---:B------:R-:W-:Y:S02]  /*0410*/  VIADD R7, R11.reuse, 0x400 ;  /* 0x000004000b077836 */ /* 0x040fe40000000000 */
[C---:B------:R-:W-:Y:S02]  /*0420*/  VIADD R3, R11.reuse, 0x800 ;  /* 0x000008000b037836 */ /* 0x040fe40000000000 */
[----:B0-----:R-:W-:-:S05]  /*0430*/  IMAD.WIDE R22, R11, 0x4, R4 ;  /* 0x000000040b167825 */ /* 0x001fca00078e0204 */
[----:B------:R-:W2:Y:S01]  /*0440*/  LDG.E.CONSTANT R13, desc[UR6][R22.64] ;  /* 0x00000006160d7981 */ /* 0x000ea2000c1e9900 */
[----:B------:R-:W-:-:S03]  /*0450*/  IMAD.WIDE R6, R7, 0x4, R4 ;  /* 0x0000000407067825 */ /* 0x000fc600078e0204 */
[----:B------:R-:W2:Y:S04]  /*0460*/  LDG.E.CONSTANT R10, desc[UR6][R22.64+0x400] ;  /* 0x00040006160a7981 */ /* 0x000ea8000c1e9900 */
[----:B------:R-:W3:Y:S04]  /*0470*/  LDG.E.CONSTANT R12, desc[UR6][R22.64+0x800] ;  /* 0x00080006160c7981 */ /* 0x000ee8000c1e9900 */
[----:B------:R-:W3:Y:S01]  /*0480*/  LDG.E.CONSTANT R19, desc[UR6][R22.64+0xc00] ;  /* 0x000c000616137981 */ /* 0x000ee2000c1e9900 */
[----:B------:R-:W-:-:S03]  /*0490*/  IMAD.WIDE R2, R3, 0x4, R4 ;  /* 0x0000000403027825 */ /* 0x000fc600078e0204 */
[----:B------:R-:W4:Y:S04]  /*04a0*/  LDG.E.CONSTANT R16, desc[UR6][R6.64] ;  /* 0x0000000606107981 */ /* 0x000f28000c1e9900 */
[----:B------:R-:W4:Y:S01]  /*04b0*/  LDG.E.CONSTANT R15, desc[UR6][R6.64+0x400] ;  /* 0x00040006060f7981 */ /* 0x000f22000c1e9900 */
[----:B------:R-:W-:-:S03]  /*04c0*/  VIADD R25, R11, 0xc00 ;  /* 0x00000c000b197836 */ /* 0x000fc60000000000 */
[----:B------:R-:W4:Y:S04]  /*04d0*/  LDG.E.CONSTANT R14, desc[UR6][R6.64+0x800] ;  /* 0x00080006060e7981 */ /* 0x000f28000c1e9900 */
[----:B------:R-:W4:Y:S01]  /*04e0*/  LDG.E.CONSTANT R21, desc[UR6][R6.64+0xc00] ;  /* 0x000c000606157981 */ /* 0x000f22000c1e9900 */
[----:B------:R-:W-:-:S03]  /*04f0*/  IMAD.WIDE R4, R25, 0x4, R4 ;  /* 0x0000000419047825 */ /* 0x000fc600078e0204 */
[----:B------:R-:W4:Y:S04]  /*0500*/  LDG.E.CONSTANT R18, desc[UR6][R2.64] ;  /* 0x0000000602127981 */ /* 0x000f28000c1e9900 */
[----:B------:R-:W4:Y:S04]  /*0510*/  LDG.E.CONSTANT R17, desc[UR6][R2.64+0x400] ;  /* 0x0004000602117981 */ /* 0x000f28000c1e9900 */
[----:B------:R-:W4:Y:S04]  /*0520*/  LDG.E.CONSTANT R23, desc[UR6][R2.64+0x800] ;  /* 0x0008000602177981 */ /* 0x000f28000c1e9900 */
[----:B------:R-:W4:Y:S04]  /*0530*/  LDG.E.CONSTANT R24, desc[UR6][R2.64+0xc00] ;  /* 0x000c000602187981 */ /* 0x000f28000c1e9900 */
[----:B------:R-:W4:Y:S04]  /*0540*/  LDG.E.CONSTANT R25, desc[UR6][R4.64] ;  /* 0x0000000604197981 */ /* 0x000f28000c1e9900 */
[----:B------:R-:W4:Y:S04]  /*0550*/  LDG.E.CONSTANT R26, desc[UR6][R4.64+0x400] ;  /* 0x00040006041a7981 */ /* 0x000f28000c1e9900 */
[----:B------:R-:W4:Y:S04]  /*0560*/  LDG.E.CONSTANT R22, desc[UR6][R4.64+0x800] ;  /* 0x0008000604167981 */ /* 0x000f28000c1e9900 */
[----:B------:R-:W4:Y:S01]  /*0570*/  LDG.E.CONSTANT R27, desc[UR6][R4.64+0xc00] ;  /* 0x000c0006041b7981 */ /* 0x000f22000c1e9900 */
[----:B------:R-:W-:-:S05]  /*0580*/  VIADD R11, R11, 0x1000 ;  /* 0x000010000b0b7836 */ /* 0x000fca0000000000 */
[----:B------:R-:W-:Y:S02]  /*0590*/  ISETP.GE.AND P1, PT, R11, R8, PT ;  /* 0x000000080b00720c */ /* 0x000fe40003f26270 */
[----:B--2--5:R-:W-:-:S04]  /*05a0*/  IADD3 R10, PT, PT, R10, R13, R0 ;  /* 0x0000000d0a0a7210 */ /* 0x024fc80007ffe000 */
[----:B---3--:R-:W-:-:S04]  /*05b0*/  IADD3 R10, PT, PT, R19, R12, R10 ;  /* 0x0000000c130a7210 */ /* 0x008fc80007ffe00a */
[----:B----4-:R-:W-:-:S04]  /*05c0*/  IADD3 R10, PT, PT, R15, R16, R10 ;  /* 0x000000100f0a7210 */ /* 0x010fc80007ffe00a */
[----:B------:R-:W-:-:S04]  /*05d0*/  IADD3 R10, PT, PT, R21, R14, R10 ;  /* 0x0000000e150a7210 */ /* 0x000fc80007ffe00a */
[----:B------:R-:W-:-:S04]  /*05e0*/  IADD3 R10, PT, PT, R17, R18, R10 ;  /* 0x00000012110a7210 */ /* 0x000fc80007ffe00a */
[----:B------:R-:W-:-:S04]  /*05f0*/  IADD3 R10, PT, PT, R24, R23, R10 ;  /* 0x00000017180a7210 */ /* 0x000fc80007ffe00a */
[----:B------:R-:W-:-:S04]  /*0600*/  IADD3 R25, PT, PT, R26, R25, R10 ;  /* 0x000000191a197210 */ /* 0x000fc80007ffe00a */
[----:B------:R-:W-:Y:S01]  /*0610*/  IADD3 R0, PT, PT, R27, R22, R25 ;  /* 0x000000161b007210 */ /* 0x000fe20007ffe019 */
[----:B------:R-:W-:Y:S06]  /*0620*/  @!P1 BRA `(.L_x_102) ;  /* 0xfffffffc00749947 */ /* 0x000fec000383ffff */
.L_x_101:
[----:B------:R-:W-:Y:S05]  /*0630*/  BSYNC.RECONVERGENT B2 ;  /* 0x0000000000027941 */ /* 0x000fea0003800200 */
.L_x_100:
[----:B------:R-:W-:Y:S01]  /*0640*/  IMAD.IADD R2, R20, 0x1, -R11 ;  /* 0x0000000114027824 */ /* 0x000fe200078e0a0b */
[----:B------:R-:W-:Y:S04]  /*0650*/  BSSY.RECONVERGENT B2, `(.L_x_103) ;  /* 0x0000015000027945 */ /* 0x000fe80003800200 */
[----:B------:R-:W-:-:S13]  /*0660*/  ISETP.GT.AND P1, PT, R2, 0x400, PT ;  /* 0x000004000200780c */ /* 0x000fda0003f24270 */
[----:B------:R-:W-:Y:S05]  /*0670*/  @!P1 BRA `(.L_x_104) ;  /* 0x0000000000489947 */ /* 0x000fea0003800000 */
[----:B------:R-:W0:Y:S01]  /*0680*/  LDC.64 R4, c[0x0][0x380] ;  /* 0x0000e000ff047b82 */ /* 0x000e220000000a00 */
[C---:B------:R-:W-:Y:S02]  /*0690*/  VIADD R13, R11.reuse, 0x400 ;  /* 0x000004000b0d7836 */ /* 0x040fe40000000000 */
[----:B0-----:R-:W-:-:S05]  /*06a0*/  IMAD.WIDE R2, R11, 0x4, R4 ;  /* 0x000000040b027825 */ /* 0x001fca00078e0204 */
[----:B------:R-:W2:Y:S01]  /*06b0*/  LDG.E.CONSTANT R7, desc[UR6][R2.64] ;  /* 0x0000000602077981 */ /* 0x000ea2000c1e9900 */
[----:B------:R-:W-:-:S03]  /*06c0*/  IMAD.WIDE R4, R13, 0x4, R4 ;  /* 0x000000040d047825 */ /* 0x000fc600078e0204 */
[----:B------:R-:W2:Y:S04]  /*06d0*/  LDG.E.CONSTANT R6, desc[UR6][R2.64+0x400] ;  /* 0x0004000602067981 */ /* 0x000ea8000c1e9900 */
[----:B------:R-:W3:Y:S04]  /*06e0*/  LDG.E.CONSTANT R13, desc[UR6][R2.64+0x800] ;  /* 0x00080006020d7981 */ /* 0x000ee8000c1e9900 */
[----:B------:R-:W3:Y:S04]  /*06f0*/  LDG.E.CONSTANT R8, desc[UR6][R2.64+0xc00] ;  /* 0x000c000602087981 */ /* 0x000ee8000c1e9900 */
[----:B------:R-:W4:Y:S04]  /*0700*/  LDG.E.CONSTANT R15, desc[UR6][R4.64] ;  /* 0x00000006040f7981 */ /* 0x000f28000c1e9900 */
[----:B------:R-:W4:Y:S04]  /*0710*/  LDG.E.CONSTANT R10, desc[UR6][R4.64+0x400] ;  /* 0x00040006040a7981 */ /* 0x000f28000c1e9900 */
[----:B------:R-:W4:Y:S04]  /*0720*/  LDG.E.CONSTANT R17, desc[UR6][R4.64+0x800] ;  /* 0x0008000604117981 */ /* 0x000f28000c1e9900 */
[----:B------:R-:W4:Y:S01]  /*0730*/  LDG.E.CONSTANT R12, desc[UR6][R4.64+0xc00] ;  /* 0x000c0006040c7981 */ /* 0x000f22000c1e9900 */
[----:B------:R-:W-:Y:S01]  /*0740*/  PLOP3.LUT P0, PT, PT, PT, PT, 0x8, 0x80 ;  /* 0x000000000080781c */ /* 0x000fe20003f0e170 */
[----:B------:R-:W-:Y:S01]  /*0750*/  VIADD R11, R11, 0x800 ;  /* 0x000008000b0b7836 */ /* 0x000fe20000000000 */
[----:B--2--5:R-:W-:-:S04]  /*0760*/  IADD3 R6, PT, PT, R6, R7, R0 ;  /* 0x0000000706067210 */ /* 0x024fc80007ffe000 */
[----:B---3--:R-:W-:-:S04]  /*0770*/  IADD3 R6, PT, PT, R8, R13, R6 ;  /* 0x0000000d08067210 */ /* 0x008fc80007ffe006 */
[----:B----4-:R-:W-:-:S04]  /*0780*/  IADD3 R6, PT, PT, R10, R15, R6 ;  /* 0x0000000f0a067210 */ /* 0x010fc80007ffe006 */
[----:B------:R-:W-:-:S07]  /*0790*/  IADD3 R0, PT, PT, R12, R17, R6 ;  /* 0x000000110c007210 */ /* 0x000fce0007ffe006 */
.L_x_104:
[----:B------:R-:W-:Y:S05]  /*07a0*/  BSYNC.RECONVERGENT B2 ;  /* 0x0000000000027941 */ /* 0x000fea0003800200 */
.L_x_103:
[----:B------:R-:W-:-:S13]  /*07b0*/  ISETP.LT.OR P0, PT, R11, R20, P0 ;  /* 0x000000140b00720c */ /* 0x000fda0000701670 */
[----:B------:R-:W-:Y:S05]  /*07c0*/  @!P0 BRA `(.L_x_96) ;  /* 0x0000000000208947 */ /* 0x000fea0003800000 */
[----:B------:R-:W0:Y:S02]  /*07d0*/  LDC.64 R2, c[0x0][0x380] ;  /* 0x0000e000ff027b82 */ /* 0x000e240000000a00 */
[----:B0-----:R-:W-:-:S05]  /*07e0*/  IMAD.WIDE R2, R11, 0x4, R2 ;  /* 0x000000040b027825 */ /* 0x001fca00078e0202 */
[----:B------:R-:W2:Y:S04]  /*07f0*/  LDG.E.CONSTANT R5, desc[UR6][R2.64] ;  /* 0x0000000602057981 */ /* 0x000ea8000c1e9900 */
[----:B------:R-:W2:Y:S04]  /*0800*/  LDG.E.CONSTANT R4, desc[UR6][R2.64+0x400] ;  /* 0x0004000602047981 */ /* 0x000ea8000c1e9900 */
[----:B------:R-:W3:Y:S04]  /*0810*/  LDG.E.CONSTANT R7, desc[UR6][R2.64+0x800] ;  /* 0x0008000602077981 */ /* 0x000ee8000c1e9900 */
[----:B------:R-:W3:Y:S01]  /*0820*/  LDG.E.CONSTANT R6, desc[UR6][R2.64+0xc00] ;  /* 0x000c000602067981 */ /* 0x000ee2000c1e9900 */
[----:B--2--5:R-:W-:-:S04]  /*0830*/  IADD3 R0, PT, PT, R4, R5, R0 ;  /* 0x0000000504007210 */ /* 0x024fc80007ffe000 */
[----:B---3--:R-:W-:-:S07]  /*0840*/  IADD3 R0, PT, PT, R6, R7, R0 ;  /* 0x0000000706007210 */ /* 0x008fce0007ffe000 */
.L_x_96:
[----:B------:R-:W-:Y:S05]  /*0850*/  BSYNC.RECONVERGENT B1 ;  /* 0x0000000000017941 */ /* 0x000fea0003800200 */
.L_x_95:
[----:B------:R-:W-:-:S13]  /*0860*/  ISETP.GE.AND P0, PT, R20, 0x100, PT ;  /* 0x000001001400780c */ /* 0x000fda0003f06270 */
[----:B------:R-:W-:Y:S05]  /*0870*/  @!P0 BRA `(.L_x_105) ;  /* 0x0000000000648947 */ /* 0x000fea0003800000 */
[----:B0-----:R-:W0:Y:S01]  /*0880*/  S2R R2, SR_LANEID ;  /* 0x0000000000027919 */ /* 0x001e220000000000 */
[----:B-----5:R-:W1:Y:S01]  /*0890*/  REDUX.SUM.S32 UR4, R0 ;  /* 0x00000000000473c4 */ /* 0x020e62000000c200 */
        /* <DEDUP_REMOVED lines=11> */
[----:B--2---:R-:W-:Y:S05]  /*0950*/  @P0 BRA `(.L_x_106) ;  /* 0x0000002800d40947 */ /* 0x004fea0003800000 */
        /* <DEDUP_REMOVED lines=11> */
.L_x_105:
[----:B0-----:R-:W-:Y:S01]  /*0a10*/  LOP3.LUT R2, R9, 0x3e0, RZ, 0xc0, !PT ;  /* 0x000003e009027812 */ /* 0x001fe200078ec0ff */
[----:B------:R-:W0:Y:S03]  /*0a20*/  S2R R8, SR_LANEID ;  /* 0x0000000000087919 */ /* 0x000e260000000000 */
[----:B------:R-:W-:Y:S01]  /*0a30*/  LOP3.LUT R5, RZ, R2, RZ, 0x33, !PT ;  /* 0x00000002ff057212 */ /* 0x000fe200078e33ff */
[----:B------:R-:W-:-:S04]  /*0a40*/  VIADD R3, R2, 0x20 ;  /* 0x0000002002037836 */ /* 0x000fc80000000000 */
[----:B------:R-:W-:Y:S01]  /*0a50*/  IMAD.IADD R5, R5, 0x1, R20 ;  /* 0x0000000105057824 */ /* 0x000fe200078e0214 */
[----:B------:R-:W-:-:S04]  /*0a60*/  ISETP.GT.AND P0, PT, R3, R20, PT ;  /* 0x000000140300720c */ /* 0x000fc80003f04270 */
[----:B------:R-:W-:-:S05]  /*0a70*/  SEL R5, R5, 0x1f, P0 ;  /* 0x0000001f05057807 */ /* 0x000fca0000000000 */
[----:B-----5:R-:W1:Y:S01]  /*0a80*/  SHFL.DOWN PT, R2, R0, 0x1, R5 ;  /* 0x0820000000027989 */ /* 0x020e6200000e0005 */
[CC--:B0-----:R-:W-:Y:S01]  /*0a90*/  ISETP.GE.AND P0, PT, R8.reuse, R5.reuse, PT ;  /* 0x000000050800720c */ /* 0x0c1fe20003f06270 */
[C---:B------:R-:W-:Y:S01]  /*0aa0*/  VIADD R4, R8.reuse, 0x2 ;  /* 0x0000000208047836 */ /* 0x040fe20000000000 */
[C---:B------:R-:W-:Y:S01]  /*0ab0*/  ISETP.NE.AND P1, PT, R8.reuse, RZ, PT ;  /* 0x000000ff0800720c */ /* 0x040fe20003f25270 */
[----:B------:R-:W-:Y:S01]  /*0ac0*/  VIADD R6, R8, 0x4 ;  /* 0x0000000408067836 */ /* 0x000fe20000000000 */
[----:B-1----:R-:W-:Y:S02]  /*0ad0*/  SEL R3, R2, RZ, !P0 ;  /* 0x000000ff02037207 */ /* 0x002fe40004000000 */
[----:B------:R-:W-:-:S03]  /*0ae0*/  ISETP.GT.AND P0, PT, R4, R5, PT ;  /* 0x000000050400720c */ /* 0x000fc60003f04270 */
[----:B------:R-:W-:-:S06]  /*0af0*/  IMAD.IADD R2, R3, 0x1, R0 ;  /* 0x0000000103027824 */ /* 0x000fcc00078e0200 */
[----:B------:R-:W0:Y:S01]  /*0b00*/  @!P1 S2R R10, SR_CgaCtaId ;  /* 0x00000000000a9919 */ /* 0x000e220000008800 */
[----:B------:R-:W-:Y:S01]  /*0b10*/  @!P1 MOV R7, 0x400 ;  /* 0x0000040000079802 */ /* 0x000fe20000000f00 */
        /* <DEDUP_REMOVED lines=27> */
[C---:B------:R-:W-:Y:S02]  /*0cd0*/  ISETP.GT.AND P2, PT, R20.reuse, 0x40, PT ;  /* 0x000000401400780c */ /* 0x040fe40003f44270 */
[C---:B------:R-:W-:Y:S02]  /*0ce0*/  ISETP.GT.AND P1, PT, R20.reuse, 0x20, PT ;  /* 0x000000201400780c */ /* 0x040fe40003f24270 */
[----:B------:R-:W-:Y:S01]  /*0cf0*/  ISETP.GT.AND P3, PT, R20, 0x80, PT ;  /* 0x000000801400780c */ /* 0x000fe20003f64270 */
[----:B0-----:R-:W-:-:S09]  /*0d00*/  ULEA UR4, UR5, UR4, 0x18 ;  /* 0x0000000405047291 */ /* 0x001fd2000f8ec0ff */
[----:B-1----:R-:W0:Y:S04]  /*0d10*/  LDS.128 R4, [UR4+0x10] ;  /* 0x00001004ff047984 */ /* 0x002e280008000c00 */
[----:B------:R-:W1:Y:S04]  /*0d20*/  LDS R0, [UR4+0xc] ;  /* 0x00000c04ff007984 */ /* 0x000e680008000800 */
[----:B------:R-:W2:Y:S01]  /*0d30*/  LDS.64 R8, [UR4+0x20] ;  /* 0x00002004ff087984 */ /* 0x000ea20008000a00 */
[----:B0-----:R-:W-:Y:S02]  /*0d40*/  SEL R4, R4, RZ, P2 ;  /* 0x000000ff04047207 */ /* 0x001fe40001000000 */
[----:B------:R-:W-:-:S02]  /*0d50*/  ISETP.GT.AND P2, PT, R20, 0x60, PT ;  /* 0x000000601400780c */ /* 0x000fc40003f44270 */
[----:B-1----:R-:W-:Y:S02]  /*0d60*/  SEL R0, R0, RZ, P1 ;  /* 0x000000ff00007207 */ /* 0x002fe40000800000 */
[----:B------:R-:W-:Y:S02]  /*0d70*/  SEL R5, R5, RZ, P2 ;  /* 0x000000ff05057207 */ /* 0x000fe40001000000 */
[----:B------:R-:W-:Y:S02]  /*0d80*/  IADD3 R0, PT, PT, R4, R0, R3 ;  /* 0x0000000004007210 */ /* 0x000fe40007ffe003 */
[----:B------:R-:W-:Y:S02]  /*0d90*/  ISETP.GT.AND P1, PT, R20, 0xa0, PT ;  /* 0x000000a01400780c */ /* 0x000fe40003f24270 */
[----:B------:R-:W-:Y:S02]  /*0da0*/  SEL R6, R6, RZ, P3 ;  /* 0x000000ff06067207 */ /* 0x000fe40001800000 */
[----:B------:R-:W-:-:S02]  /*0db0*/  ISETP.GT.AND P2, PT, R20, 0xc0, PT ;  /* 0x000000c01400780c */ /* 0x000fc40003f44270 */
[----:B------:R-:W-:Y:S02]  /*0dc0*/  ISETP.GT.AND P3, PT, R20, 0xe0, PT ;  /* 0x000000e01400780c */ /* 0x000fe40003f64270 */
[----:B------:R-:W-:Y:S02]  /*0dd0*/  SEL R7, R7, RZ, P1 ;  /* 0x000000ff07077207 */ /* 0x000fe40000800000 */
[----:B------:R-:W-:Y:S02]  /*0de0*/  IADD3 R0, PT, PT, R6, R0, R5 ;  /* 0x0000000006007210 */ /* 0x000fe40007ffe005 */
[----:B--2---:R-:W-:Y:S02]  /*0df0*/  SEL R8, R8, RZ, P2 ;  /* 0x000000ff08087207 */ /* 0x004fe40001000000 */
[----:B------:R-:W-:Y:S02]  /*0e00*/  SEL R9, R9, RZ, P3 ;  /* 0x000000ff09097207 */ /* 0x000fe40001800000 */
[----:B------:R-:W-:-:S05]  /*0e10*/  IADD3 R0, PT, PT, R8, R0, R7 ;  /* 0x0000000008007210 */ /* 0x000fca0007ffe007 */
[----:B------:R-:W-:Y:S01]  /*0e20*/  IMAD.IADD R3, R0, 0x1, R9 ;  /* 0x0000000100037824 */ /* 0x000fe200078e0209 */
[----:B------:R-:W-:Y:S06]  /*0e30*/  BRA `(.L_x_106) ;  /* 0x00000024009c7947 */ /* 0x000fec0003800000 */
.L_x_92:
[----:B------:R-:W0:Y:S01]  /*0e40*/  S2R R0, SR_TID.X ;  /* 0x0000000000007919 */ /* 0x000e220000002100 */
[----:B------:R-:W1:Y:S01]  /*0e50*/  LDC.64 R2, c[0x0][0x380] ;  /* 0x0000e000ff027b82 */ /* 0x000e620000000a00 */
[----:B0-----:R-:W-:-:S04]  /*0e60*/  IMAD.SHL.U32 R5, R0, 0x4, RZ ;  /* 0x0000000400057824 */ /* 0x001fc800078e00ff */
[----:B-1----:R-:W-:-:S05]  /*0e70*/  IMAD.WIDE.U32 R2, R5, 0x4, R2 ;  /* 0x0000000405027825 */ /* 0x002fca00078e0002 */
[----:B------:R-:W2:Y:S04]  /*0e80*/  LDG.E.128.CONSTANT R4, desc[UR6][R2.64] ;  /* 0x0000000602047981 */ /* 0x000ea8000c1e9d00 */
[----:B------:R-:W3:Y:S04]  /*0e90*/  LDG.E.128.CONSTANT R8, desc[UR6][R2.64+0x1000] ;  /* 0x0010000602087981 */ /* 0x000ee8000c1e9d00 */
[----:B------:R-:W4:Y:S04]  /*0ea0*/  LDG.E.128.CONSTANT R12, desc[UR6][R2.64+0x2000] ;  /* 0x00200006020c7981 */ /* 0x000f28000c1e9d00 */
[----:B------:R-:W5:Y:S01]  /*0eb0*/  LDG.E.128.CONSTANT R16, desc[UR6][R2.64+0x3000] ;  /* 0x0030000602107981 */ /* 0x000f62000c1e9d00 */
[----:B------:R-:W-:Y:S01]  /*0ec0*/  ISETP.GE.U32.AND P0, PT, R20, 0x2000, PT ;  /* 0x000020001400780c */ /* 0x000fe20003f06070 */
[----:B------:R-:W-:Y:S01]  /*0ed0*/  IMAD.MOV.U32 R23, RZ, RZ, 0x1000 ;  /* 0x00001000ff177424 */ /* 0x000fe200078e00ff */
        /* <DEDUP_REMOVED lines=10> */
[----:B------:R-:W-:Y:S02]  /*0f80*/  VIADD R22, R20, 0xfffff000 ;  /* 0xfffff00014167836 */ /* 0x000fe40000000000 */
[----:B------:R-:W-:-:S07]  /*0f90*/  IMAD.MOV.U32 R23, RZ, RZ, 0x1000 ;  /* 0x00001000ff177424 */ /* 0x000fce00078e00ff */
.L_x_109:
[----:B------:R-:W-:-:S05]  /*0fa0*/  IMAD.WIDE R26, R23, 0x4, R2 ;  /* 0x00000004171a7825 */ /* 0x000fca00078e0202 */
[----:B------:R-:W2:Y:S04]  /*0fb0*/  LDG.E.128.CONSTANT R12, desc[UR6][R26.64] ;  /* 0x000000061a0c7981 */ /* 0x000ea8000c1e9d00 */
[----:B------:R-:W3:Y:S04]  /*0fc0*/  LDG.E.128.CONSTANT R16, desc[UR6][R26.64+0x1000] ;  /* 0x001000061a107981 */ /* 0x000ee8000c1e9d00 */
[----:B------:R-:W4:Y:S04]  /*0fd0*/  LDG.E.128.CONSTANT R4, desc[UR6][R26.64+0x2000] ;  /* 0x002000061a047981 */ /* 0x000f28000c1e9d00 */
[----:B------:R-:W5:Y:S01]  /*0fe0*/  LDG.E.128.CONSTANT R8, desc[UR6][R26.64+0x3000] ;  /* 0x003000061a087981 */ /* 0x000f62000c1e9d00 */
[----:B0-----:R-:W-:Y:S01]  /*0ff0*/  IMAD.MOV.U32 R20, RZ, RZ, R24 ;  /* 0x000000ffff147224 */ /* 0x001fe200078e0018 */
[----:B--2---:R-:W-:-:S04]  /*1000*/  IADD3 R13, PT, PT, R13, R12, R21 ;  /* 0x0000000c0d0d7210 */ /* 0x004fc80007ffe015 */
[----:B------:R-:W-:-:S04]  /*1010*/  IADD3 R13, PT, PT, R15, R14, R13 ;  /* 0x0000000e0f0d7210 */ /* 0x000fc80007ffe00d */
[----:B---3--:R-:W-:-:S04]  /*1020*/  IADD3 R13, PT, PT, R17, R16, R13 ;  /* 0x00000010110d7210 */ /* 0x008fc80007ffe00d */
[----:B------:R-:W-:-:S04]  /*1030*/  IADD3 R13, PT, PT, R19, R18, R13 ;  /* 0x00000012130d7210 */ /* 0x000fc80007ffe00d */
[----:B----4-:R-:W-:Y:S01]  /*1040*/  IADD3 R13, PT, PT, R5, R4, R13 ;  /* 0x00000004050d7210 */ /* 0x010fe20007ffe00d */
[----:B------:R-:W-:-:S03]  /*1050*/  IMAD.IADD R4, R20, 0x1, -R23 ;  /* 0x0000000114047824 */ /* 0x000fc600078e0a17 */
[----:B------:R-:W-:Y:S02]  /*1060*/  IADD3 R13, PT, PT, R7, R6, R13 ;  /* 0x00000006070d7210 */ /* 0x000fe40007ffe00d */
[----:B------:R-:W-:Y:S02]  /*1070*/  ISETP.GE.AND P0, PT, R4, 0x1000, PT ;  /* 0x000010000400780c */ /* 0x000fe40003f06270 */
[----:B-----5:R-:W-:-:S04]  /*1080*/  IADD3 R13, PT, PT, R9, R8, R13 ;  /* 0x00000008090d7210 */ /* 0x020fc80007ffe00d */
[----:B------:R-:W-:-:S07]  /*1090*/  IADD3 R21, PT, PT, R11, R10, R13 ;  /* 0x0000000a0b157210 */ /* 0x000fce0007ffe00d */
[----:B------:R-:W-:Y:S05]  /*10a0*/  @!P0 BRA `(.L_x_108) ;  /* 0x0000000400fc8947 */ /* 0x000fea0003800000 */
[----:B------:R-:W-:-:S05]  /*10b0*/  VIADD R23, R23, 0x1000 ;  /* 0x0000100017177836 */ /* 0x000fca0000000000 */
[----:B------:R-:W-:-:S13]  /*10c0*/  ISETP.GT.AND P0, PT, R23, R22, PT ;  /* 0x000000161700720c */ /* 0x000fda0003f04270 */
[----:B------:R-:W-:Y:S05]  /*10d0*/  @!P0 BRA `(.L_x_109) ;  /* 0xfffffffc00b08947 */ /* 0x000fea000383ffff */
.L_x_107:
[----:B------:R-:W-:-:S13]  /*10e0*/  ISETP.GE.AND P0, PT, R23, R20, PT ;  /* 0x000000141700720c */ /* 0x000fda0003f06270 */
[----:B------:R-:W-:Y:S05]  /*10f0*/  @P0 BRA `(.L_x_108) ;  /* 0x0000000400e80947 */ /* 0x000fea0003800000 */
[----:B------:R-:W-:Y:S01]  /*1100*/  IMAD.IADD R9, R20, 0x1, -R23 ;  /* 0x0000000114097824 */ /* 0x000fe200078e0a17 */
[----:B------:R-:W-:Y:S04]  /*1110*/  BSSY.RECONVERGENT B1, `(.L_x_108) ;  /* 0x0000078000017945 */ /* 0x000fe80003800200 */
[----:B------:R-:W-:-:S13]  /*1120*/  ISETP.GE.AND P0, PT, R0, R9, PT ;  /* 0x000000090000720c */ /* 0x000fda0003f06270 */
[----:B------:R-:W-:Y:S05]  /*1130*/  @P0 BRA `(.L_x_110) ;  /* 0x0000000400d40947 */ /* 0x000fea0003800000 */
[----:B------:R-:W-:Y:S01]  /*1140*/  LOP3.LUT R2, RZ, R0, RZ, 0x33, !PT ;  /* 0x00000000ff027212 */ /* 0x000fe200078e33ff */
[----:B------:R-:W-:Y:S01]  /*1150*/  BSSY.RECONVERGENT B2, `(.L_x_111) ;  /* 0x0000015000027945 */ /* 0x000fe20003800200 */
[----:B------:R-:W-:Y:S02]  /*1160*/  IMAD.MOV.U32 R8, RZ, RZ, R0 ;  /* 0x000000ffff087224 */ /* 0x000fe400078e0000 */
[----:B------:R-:W-:-:S04]  /*1170*/  IADD3 R2, PT, PT, -R23, R20, R2 ;  /* 0x0000001417027210 */ /* 0x000fc80007ffe102 */
[C---:B------:R-:W-:Y:S02]  /*1180*/  LOP3.LUT R3, R2.reuse, 0x300, RZ, 0xc0, !PT ;  /* 0x0000030002037812 */ /* 0x040fe400078ec0ff */
[----:B------:R-:W-:Y:S02]  /*1190*/  ISETP.GE.U32.AND P1, PT, R2, 0x300, PT ;  /* 0x000003000200780c */ /* 0x000fe40003f26070 */
[----:B------:R-:W-:-:S13]  /*11a0*/  ISETP.NE.AND P0, PT, R3, 0x300, PT ;  /* 0x000003000300780c */ /* 0x000fda0003f05270 */
[----:B------:R-:W-:Y:S05]  /*11b0*/  @!P0 BRA `(.L_x_112) ;  /* 0x0000000000388947 */ /* 0x000fea0003800000 */
[----:B------:R-:W0:Y:S01]  /*11c0*/  LDC.64 R4, c[0x0][0x380] ;  /* 0x0000e000ff047b82 */ /* 0x000e220000000a00 */
[----:B------:R-:W-:Y:S01]  /*11d0*/  LEA.HI R2, R2, 0x1, RZ, 0x18 ;  /* 0x0000000102027811 */ /* 0x000fe200078fc0ff */
[----:B------:R-:W-:Y:S02]  /*11e0*/  IMAD.IADD R7, R0, 0x1, R23 ;  /* 0x0000000100077824 */ /* 0x000fe400078e0217 */
[----:B------:R-:W-:Y:S01]  /*11f0*/  IMAD.MOV.U32 R8, RZ, RZ, R0 ;  /* 0x000000ffff087224 */ /* 0x000fe200078e0000 */
[----:B------:R-:W-:-:S05]  /*1200*/  LOP3.LUT R2, R2, 0x3, RZ, 0xc0, !PT ;  /* 0x0000000302027812 */ /* 0x000fca00078ec0ff */
[----:B------:R-:W-:-:S07]  /*1210*/  IMAD.MOV R6, RZ, RZ, -R2 ;  /* 0x000000ffff067224 */ /* 0x000fce00078e0a02 */
.L_x_113:
[----:B0-----:R-:W-:-:S06]  /*1220*/  IMAD.WIDE.U32 R2, R7, 0x4, R4 ;  /* 0x0000000407027825 */ /* 0x001fcc00078e0004 */
[----:B------:R-:W2:Y:S01]  /*1230*/  LDG.E.CONSTANT R2, desc[UR6][R2.64] ;  /* 0x0000000602027981 */ /* 0x000ea2000c1e9900 */
[----:B------:R-:W-:Y:S02]  /*1240*/  VIADD R6, R6, 0x1 ;  /* 0x0000000106067836 */ /* 0x000fe40000000000 */
[----:B------:R-:W-:Y:S02]  /*1250*/  VIADD R8, R8, 0x100 ;  /* 0x0000010008087836 */ /* 0x000fe40000000000 */
[----:B------:R-:W-:Y:S01]  /*1260*/  VIADD R7, R7, 0x100 ;  /* 0x0000010007077836 */ /* 0x000fe20000000000 */
[----:B------:R-:W-:Y:S01]  /*1270*/  ISETP.NE.AND P0, PT, R6, RZ, PT ;  /* 0x000000ff0600720c */ /* 0x000fe20003f05270 */
[----:B--2---:R-:W-:-:S12]  /*1280*/  IMAD.IADD R21, R2, 0x1, R21 ;  /* 0x0000000102157824 */ /* 0x004fd800078e0215 */
[----:B------:R-:W-:Y:S05]  /*1290*/  @P0 BRA `(.L_x_113) ;  /* 0xfffffffc00e00947 */ /* 0x000fea000383ffff */
.L_x_112:
[----:B------:R-:W-:Y:S05]  /*12a0*/  BSYNC.RECONVERGENT B2 ;  /* 0x0000000000027941 */ /* 0x000fea0003800200 */
.L_x_111:
[----:B------:R-:W-:Y:S05]  /*12b0*/  @!P1 BRA `(.L_x_110) ;  /* 0x0000000400749947 */ /* 0x000fea0003800000 */
[----:B------:R-:W0:Y:S01]  /*12c0*/  LDCU.64 UR4, c[0x0][0x380] ;  /* 0x00007000ff0477ac */ /* 0x000e220008000a00 */
[----:B------:R-:W-:Y:S01]  /*12d0*/  IMAD.IADD R5, R9, 0x1, -R8 ;  /* 0x0000000109057824 */ /* 0x000fe200078e0a08 */
[C---:B------:R-:W-:Y:S01]  /*12e0*/  IADD3 R3, P0, PT, R8.reuse, R23, RZ ;  /* 0x0000001708037210 */ /* 0x040fe20007f1e0ff */
[----:B------:R-:W-:Y:S01]  /*12f0*/  BSSY.RECONVERGENT B2, `(.L_x_114) ;  /* 0x0000033000027945 */ /* 0x000fe20003800200 */
[----:B------:R-:W-:Y:S02]  /*1300*/  IMAD.IADD R23, R8, 0x1, R23 ;  /* 0x0000000108177824 */ /* 0x000fe400078e0217 */
[----:B------:R-:W-:Y:S01]  /*1310*/  ISETP.GT.AND P1, PT, R5, 0xc00, PT ;  /* 0x00000c000500780c */ /* 0x000fe20003f24270 */
[----:B------:R-:W-:Y:S01]  /*1320*/  IMAD.X R4, RZ, RZ, RZ, P0 ;  /* 0x000000ffff047224 */ /* 0x000fe200000e06ff */
[----:B0-----:R-:W-:-:S04]  /*1330*/  LEA R2, P0, R3, UR4, 0x2 ;  /* 0x0000000403027c11 */ /* 0x001fc8000f8010ff */
[----:B------:R-:W-:Y:S02]  /*1340*/  LEA.HI.X R3, R3, UR5, R4, 0x2, P0 ;  /* 0x0000000503037c11 */ /* 0x000fe400080f1404 */
[----:B------:R-:W-:-:S05]  /*1350*/  IADD3 R2, P0, PT, R2, 0x800, RZ ;  /* 0x0000080002027810 */ /* 0x000fca0007f1e0ff */
[----:B------:R-:W-:Y:S01]  /*1360*/  IMAD.X R3, RZ, RZ, R3, P0 ;  /* 0x000000ffff037224 */ /* 0x000fe200000e0603 */
[----:B------:R-:W-:Y:S01]  /*1370*/  PLOP3.LUT P0, PT, PT, PT, PT, 0x80, 0x8 ;  /* 0x000000000008781c */ /* 0x000fe20003f0f070 */
[----:B------:R-:W-:-:S12]  /*1380*/  @!P1 BRA `(.L_x_115) ;  /* 0x0000000000a49947 */ /* 0x000fd80003800000 */
[----:B------:R-:W-:Y:S01]  /*1390*/  PLOP3.LUT P0, PT, PT, PT, PT, 0x8, 0x80 ;  /* 0x000000000080781c */ /* 0x000fe20003f0e170 */
[----:B------:R-:W-:-:S12]  /*13a0*/  VIADD R11, R9, 0xfffff400 ;  /* 0xfffff400090b7836 */ /* 0x000fd80000000000 */
.L_x_116:
[----:B------:R-:W0:Y:S01]  /*13b0*/  LDC.64 R4, c[0x0][0x380] ;  /* 0x0000e000ff047b82 */ /* 0x000e220000000a00 */
[C---:B------:R-:W-:Y:S01]  /*13c0*/  VIADD R27, R23.reuse, 0x400 ;  /* 0x00000400171b7836 */ /* 0x040fe20000000000 */
[----:B------:R-:W2:Y:S01]  /*13d0*/  LDG.E.CONSTANT R12, desc[UR6][R2.64+-0x400] ;  /* 0xfffc0006020c7981 */ /* 0x000ea2000c1e9900 */
[----:B------:R-:W-:-:S03]  /*13e0*/  VIADD R7, R23, 0x800 ;  /* 0x0000080017077836 */ /* 0x000fc60000000000 */
[----:B------:R-:W3:Y:S04]  /*13f0*/  LDG.E.CONSTANT R18, desc[UR6][R2.64] ;  /* 0x0000000602127981 */ /* 0x000ee8000c1e9900 */
[----:B------:R-:W3:Y:S04]  /*1400*/  LDG.E.CONSTANT R17, desc[UR6][R2.64+0x400] ;  /* 0x0004000602117981 */ /* 0x000ee8000c1e9900 */
[----:B------:R-:W4:Y:S01]  /*1410*/  LDG.E.CONSTANT R15, desc[UR6][R2.64+0xc00] ;  /* 0x000c0006020f7981 */ /* 0x000f22000c1e9900 */
[----:B------:R-:W-:-:S03]  /*1420*/  VIADD R29, R23, 0xc00 ;  /* 0x00000c00171d7836 */ /* 0x000fc60000000000 */
[----:B------:R-:W5:Y:S04]  /*1430*/  LDG.E.CONSTANT R14, desc[UR6][R2.64+0x1000] ;  /* 0x00100006020e7981 */ /* 0x000f68000c1e9900 */
[----:B------:R-:W5:Y:S01]  /*1440*/  LDG.E.CONSTANT R13, desc[UR6][R2.64+0x1400] ;  /* 0x00140006020d7981 */ /* 0x000f62000c1e9900 */
[----:B0-----:R-:W-:-:S03]  /*1450*/  IMAD.WIDE.U32 R24, R23, 0x4, R4 ;  /* 0x0000000417187825 */ /* 0x001fc600078e0004 */
[----:B------:R-:W5:Y:S04]  /*1460*/  LDG.E.CONSTANT R19, desc[UR6][R2.64+0x1c00] ;  /* 0x001c000602137981 */ /* 0x000f68000c1e9900 */
[----:B------:R-:W2:Y:S01]  /*1470*/  LDG.E.CONSTANT R10, desc[UR6][R24.64] ;  /* 0x00000006180a7981 */ /* 0x000ea2000c1e9900 */
[----:B------:R-:W-:-:S03]  /*1480*/  IMAD.WIDE.U32 R26, R27, 0x4, R4 ;  /* 0x000000041b1a7825 */ /* 0x000fc600078e0004 */
[----:B------:R-:W5:Y:S01]  /*1490*/  LDG.E.CONSTANT R20, desc[UR6][R2.64+0x2400] ;  /* 0x0024000602147981 */ /* 0x000f62000c1e9900 */
[----:B------:R-:W-:-:S03]  /*14a0*/  IMAD.WIDE.U32 R6, R7, 0x4, R4 ;  /* 0x0000000407067825 */ /* 0x000fc600078e0004 */
[----:B------:R-:W4:Y:S01]  /*14b0*/  LDG.E.CONSTANT R16, desc[UR6][R26.64] ;  /* 0x000000061a107981 */ /* 0x000f22000c1e9900 */
[----:B------:R-:W-:-:S03]  /*14c0*/  IMAD.WIDE.U32 R4, R29, 0x4, R4 ;  /* 0x000000041d047825 */ /* 0x000fc600078e0004 */
[----:B------:R-:W5:Y:S04]  /*14d0*/  LDG.E.CONSTANT R6, desc[UR6][R6.64] ;  /* 0x0000000606067981 */ /* 0x000f68000c1e9900 */
[----:B------:R-:W5:Y:S04]  /*14e0*/  LDG.E.CONSTANT R25, desc[UR6][R2.64+0x2000] ;  /* 0x0020000602197981 */ /* 0x000f68000c1e9900 */
[----:B------:R0:W5:Y:S04]  /*14f0*/  LDG.E.CONSTANT R5, desc[UR6][R4.64] ;  /* 0x0000000604057981 */ /* 0x000168000c1e9900 */
[----:B------:R-:W5:Y:S04]  /*1500*/  LDG.E.CONSTANT R24, desc[UR6][R2.64+0x2c00] ;  /* 0x002c000602187981 */ /* 0x000f68000c1e9900 */
[----:B------:R-:W5:Y:S04]  /*1510*/  LDG.E.CONSTANT R27, desc[UR6][R2.64+0x3000] ;  /* 0x00300006021b7981 */ /* 0x000f68000c1e9900 */
[----:B------:R1:W5:Y:S01]  /*1520*/  LDG.E.CONSTANT R22, desc[UR6][R2.64+0x3400] ;  /* 0x0034000602167981 */ /* 0x000362000c1e9900 */
[----:B------:R-:W-:-:S05]  /*1530*/  VIADD R8, R8, 0x1000 ;  /* 0x0000100008087836 */ /* 0x000fca0000000000 */
[----:B------:R-:W-:Y:S02]  /*1540*/  ISETP.GE.AND P1, PT, R8, R11, PT ;  /* 0x0000000b0800720c */ /* 0x000fe40003f26270 */
[----:B0-----:R-:W-:Y:S01]  /*1550*/  IADD3 R4, P2, PT, R2, 0x4000, RZ ;  /* 0x0000400002047810 */ /* 0x001fe20007f5e0ff */
[----:B------:R-:W-:-:S04]  /*1560*/  VIADD R23, R23, 0x1000 ;  /* 0x0000100017177836 */ /* 0x000fc80000000000 */
[----:B-1----:R-:W-:Y:S02]  /*1570*/  IMAD.X R3, RZ, RZ, R3, P2 ;  /* 0x000000ffff037224 */ /* 0x002fe400010e0603 */
[----:B------:R-:W-:Y:S01]  /*1580*/  IMAD.MOV.U32 R2, RZ, RZ, R4 ;  /* 0x000000ffff027224 */ /* 0x000fe200078e0004 */
[----:B--2---:R-:W-:-:S04]  /*1590*/  IADD3 R10, PT, PT, R12, R10, R21 ;  /* 0x0000000a0c0a7210 */ /* 0x004fc80007ffe015 */
        /* <DEDUP_REMOVED lines=8> */
.L_x_115:
[----:B------:R-:W-:Y:S05]  /*1620*/  BSYNC.RECONVERGENT B2 ;  /* 0x0000000000027941 */ /* 0x000fea0003800200 */
.L_x_114:
[----:B------:R-:W-:Y:S01]  /*1630*/  IMAD.IADD R4, R9, 0x1, -R8 ;  /* 0x0000000109047824 */ /* 0x000fe200078e0a08 */
[----:B------:R-:W-:Y:S04]  /*1640*/  BSSY.RECONVERGENT B2, `(.L_x_117) ;  /* 0x000001a000027945 */ /* 0x000fe80003800200 */
[----:B------:R-:W-:-:S13]  /*1650*/  ISETP.GT.AND P1, PT, R4, 0x400, PT ;  /* 0x000004000400780c */ /* 0x000fda0003f24270 */
[----:B------:R-:W-:Y:S05]  /*1660*/  @!P1 BRA `(.L_x_118) ;  /* 0x00000000005c9947 */ /* 0x000fea0003800000 */
[----:B------:R-:W0:Y:S01]  /*1670*/  LDC.64 R6, c[0x0][0x380] ;  /* 0x0000e000ff067b82 */ /* 0x000e220000000a00 */
[C---:B------:R-:W-:Y:S01]  /*1680*/  VIADD R11, R23.reuse, 0x400 ;  /* 0x00000400170b7836 */ /* 0x040fe20000000000 */
[----:B------:R-:W2:Y:S04]  /*1690*/  LDG.E.CONSTANT R10, desc[UR6][R2.64+-0x400] ;  /* 0xfffc0006020a7981 */ /* 0x000ea8000c1e9900 */
[----:B------:R-:W3:Y:S04]  /*16a0*/  LDG.E.CONSTANT R12, desc[UR6][R2.64+0x400] ;  /* 0x00040006020c7981 */ /* 0x000ee8000c1e9900 */
[----:B------:R-:W4:Y:S04]  /*16b0*/  LDG.E.CONSTANT R13, desc[UR6][R2.64+0xc00] ;  /* 0x000c0006020d7981 */ /* 0x000f28000c1e9900 */
[----:B------:R-:W5:Y:S04]  /*16c0*/  LDG.E.CONSTANT R15, desc[UR6][R2.64+0x1000] ;  /* 0x00100006020f7981 */ /* 0x000f68000c1e9900 */
[----:B------:R1:W5:Y:S01]  /*16d0*/  LDG.E.CONSTANT R14, desc[UR6][R2.64+0x1400] ;  /* 0x00140006020e7981 */ /* 0x000362000c1e9900 */
[----:B0-----:R-:W-:-:S04]  /*16e0*/  IMAD.WIDE.U32 R4, R23, 0x4, R6 ;  /* 0x0000000417047825 */ /* 0x001fc800078e0006 */
[----:B------:R-:W-:Y:S02]  /*16f0*/  IMAD.WIDE.U32 R6, R11, 0x4, R6 ;  /* 0x000000040b067825 */ /* 0x000fe400078e0006 */
[----:B------:R-:W2:Y:S04]  /*1700*/  LDG.E.CONSTANT R4, desc[UR6][R4.64] ;  /* 0x0000000604047981 */ /* 0x000ea8000c1e9900 */
[----:B------:R-:W3:Y:S04]  /*1710*/  LDG.E.CONSTANT R11, desc[UR6][R2.64] ;  /* 0x00000006020b7981 */ /* 0x000ee8000c1e9900 */
[----:B------:R-:W4:Y:S01]  /*1720*/  LDG.E.CONSTANT R7, desc[UR6][R6.64] ;  /* 0x0000000606077981 */ /* 0x000f22000c1e9900 */
[----:B------:R-:W-:Y:S01]  /*1730*/  PLOP3.LUT P0, PT, PT, PT, PT, 0x8, 0x80 ;  /* 0x000000000080781c */ /* 0x000fe20003f0e170 */
[----:B------:R-:W-:-:S02]  /*1740*/  VIADD R8, R8, 0x800 ;  /* 0x0000080008087836 */ /* 0x000fc40000000000 */
[----:B------:R-:W-:Y:S01]  /*1750*/  VIADD R23, R23, 0x800 ;  /* 0x0000080017177836 */ /* 0x000fe20000000000 */
[----:B--2---:R-:W-:Y:S02]  /*1760*/  IADD3 R10, PT, PT, R10, R4, R21 ;  /* 0x000000040a0a7210 */ /* 0x004fe40007ffe015 */
[----:B------:R-:W-:Y:S02]  /*1770*/  IADD3 R4, P1, PT, R2, 0x2000, RZ ;  /* 0x0000200002047810 */ /* 0x000fe40007f3e0ff */
[----:B---3--:R-:W-:-:S03]  /*1780*/  IADD3 R10, PT, PT, R12, R11, R10 ;  /* 0x0000000b0c0a7210 */ /* 0x008fc60007ffe00a */
[----:B------:R-:W-:Y:S01]  /*1790*/  IMAD.X R5, RZ, RZ, R3, P1 ;  /* 0x000000ffff057224 */ /* 0x000fe200008e0603 */
[----:B----4-:R-:W-:Y:S01]  /*17a0*/  IADD3 R10, PT, PT, R13, R7, R10 ;  /* 0x000000070d0a7210 */ /* 0x010fe20007ffe00a */
[----:B-1----:R-:W-:Y:S02]  /*17b0*/  IMAD.MOV.U32 R2, RZ, RZ, R4 ;  /* 0x000000ffff027224 */ /* 0x002fe400078e0004 */
[----:B------:R-:W-:Y:S01]  /*17c0*/  IMAD.MOV.U32 R3, RZ, RZ, R5 ;  /* 0x000000ffff037224 */ /* 0x000fe200078e0005 */
[----:B-----5:R-:W-:-:S07]  /*17d0*/  IADD3 R21, PT, PT, R14, R15, R10 ;  /* 0x0000000f0e157210 */ /* 0x020fce0007ffe00a */
.L_x_118:
[----:B------:R-:W-:Y:S05]  /*17e0*/  BSYNC.RECONVERGENT B2 ;  /* 0x0000000000027941 */ /* 0x000fea0003800200 */
.L_x_117:
[----:B------:R-:W-:-:S13]  /*17f0*/  ISETP.LT.OR P0, PT, R8, R9, P0 ;  /* 0x000000090800720c */ /* 0x000fda0000701670 */
[----:B------:R-:W-:Y:S05]  /*1800*/  @!P0 BRA `(.L_x_110) ;  /* 0x0000000000208947 */ /* 0x000fea0003800000 */
[----:B------:R-:W0:Y:S01]  /*1810*/  LDC.64 R4, c[0x0][0x380] ;  /* 0x0000e000ff047b82 */ /* 0x000e220000000a00 */
[----:B------:R-:W2:Y:S04]  /*1820*/  LDG.E.CONSTANT R6, desc[UR6][R2.64+-0x400] ;  /* 0xfffc000602067981 */ /* 0x000ea8000c1e9900 */
[----:B------:R-:W3:Y:S04]  /*1830*/  LDG.E.CONSTANT R7, desc[UR6][R2.64] ;  /* 0x0000000602077981 */ /* 0x000ee8000c1e9900 */
[----:B------:R-:W3:Y:S01]  /*1840*/  LDG.E.CONSTANT R8, desc[UR6][R2.64+0x400] ;  /* 0x0004000602087981 */ /* 0x000ee2000c1e9900 */
[----:B0-----:R-:W-:-:S06]  /*1850*/  IMAD.WIDE.U32 R4, R23, 0x4, R4 ;  /* 0x0000000417047825 */ /* 0x001fcc00078e0004 */
[----:B------:R-:W2:Y:S02]  /*1860*/  LDG.E.CONSTANT R4, desc[UR6][R4.64] ;  /* 0x0000000604047981 */ /* 0x000ea4000c1e9900 */
[----:B--2---:R-:W-:-:S04]  /*1870*/  IADD3 R6, PT, PT, R6, R4, R21 ;  /* 0x0000000406067210 */ /* 0x004fc80007ffe015 */
[----:B---3--:R-:W-:-:S07]  /*1880*/  IADD3 R21, PT, PT, R8, R7, R6 ;  /* 0x0000000708157210 */ /* 0x008fce0007ffe006 */
.L_x_110:
[----:B------:R-:W-:Y:S05]  /*1890*/  BSYNC.RECONVERGENT B1 ;  /* 0x0000000000017941 */ /* 0x000fea0003800200 */
.L_x_108:
        /* <DEDUP_REMOVED lines=25> */
.L_x_91:
        /* <DEDUP_REMOVED lines=12> */
.L_x_121:
[----:B------:R-:W-:Y:S05]  /*1af0*/  BSYNC.RECONVERGENT B1 ;  /* 0x0000000000017941 */ /* 0x000fea0003800200 */
.L_x_120:
        /* <DEDUP_REMOVED lines=16> */
.L_x_126:
        /* <DEDUP_REMOVED lines=9> */
.L_x_125:
[----:B------:R-:W-:Y:S05]  /*1c90*/  BSYNC.RECONVERGENT B2 ;  /* 0x0000000000027941 */ /* 0x000fea0003800200 */
.L_x_124:
        /* <DEDUP_REMOVED lines=8> */
.L_x_129:
        /* <DEDUP_REMOVED lines=35> */
.L_x_128:
[----:B------:R-:W-:Y:S05]  /*1f50*/  BSYNC.RECONVERGENT B2 ;  /* 0x0000000000027941 */ /* 0x000fea0003800200 */
.L_x_127:
        /* <DEDUP_REMOVED lines=22> */
.L_x_131:
[----:B------:R-:W-:Y:S05]  /*20c0*/  BSYNC.RECONVERGENT B2 ;  /* 0x0000000000027941 */ /* 0x000fea0003800200 */
.L_x_130:
        /* <DEDUP_REMOVED lines=10> */
.L_x_123:
[----:B------:R-:W-:Y:S05]  /*2170*/  BSYNC.RECONVERGENT B1 ;  /* 0x0000000000017941 */ /* 0x000fea0003800200 */
.L_x_122:
        /* <DEDUP_REMOVED lines=27> */
.L_x_132:
        /* <DEDUP_REMOVED lines=16> */
[----:B------:R-:W1:Y:S02]  /*2430*/  SHFL.DOWN PT, R2, R3, 0x2, R7 ;  /* 0x0840000003027989 */ /* 0x000e6400000e0007 */
[----:B-1----:R-:W-:Y:S02]  /*2440*/  SEL R2, R2, RZ, !P0 ;  /* 0x000000ff02027207 */ /* 0x002fe40004000000 */
[----:B------:R-:W-:-:S03]  /*2450*/  ISETP.GT.AND P0, PT, R8, R7, PT ;  /* 0x000000070800720c */ /* 0x000fc60003f04270 */
[----:B------:R-:W-:Y:S01]  /*2460*/  IMAD.IADD R2, R3, 0x1, R2 ;  /* 0x0000000103027824 */ /* 0x000fe200078e0202 */
[----:B------:R-:W-:-:S04]  /*2470*/  @!P1 SHF.R.U32.HI R3, RZ, 0x3, R9 ;  /* 0x00000003ff039819 */ /* 0x000fc80000011609 */
[----:B------:R-:W1:Y:S02]  /*2480*/  SHFL.DOWN PT, R4, R2, 0x4, R7 ;  /* 0x0880000002047989 */ /* 0x000e6400000e0007 */
[----:B-1----:R-:W-:Y:S01]  /*2490*/  SEL R5, R4, RZ, !P0 ;  /* 0x000000ff04057207 */ /* 0x002fe20004000000 */
[C---:B------:R-:W-:Y:S02]  /*24a0*/  VIADD R4, R6.reuse, 0x8 ;  /* 0x0000000806047836 */ /* 0x040fe40000000000 */
[----:B------:R-:W-:Y:S02]  /*24b0*/  VIADD R6, R6, 0x10 ;  /* 0x0000001006067836 */ /* 0x000fe40000000000 */
[----:B------:R-:W-:Y:S01]  /*24c0*/  IMAD.IADD R5, R2, 0x1, R5 ;  /* 0x0000000102057824 */ /* 0x000fe200078e0205 */
[----:B------:R-:W-:Y:S02]  /*24d0*/  ISETP.GT.AND P0, PT, R4, R7, PT ;  /* 0x000000070400720c */ /* 0x000fe40003f04270 */
[----:B------:R-:W-:-:S02]  /*24e0*/  @!P1 MOV R4, 0x400 ;  /* 0x0000040000049802 */ /* 0x000fc40000000f00 */
[----:B------:R-:W1:Y:S02]  /*24f0*/  SHFL.DOWN PT, R0, R5, 0x8, R7 ;  /* 0x0900000005007989 */ /* 0x000e6400000e0007 */
[----:B0-----:R-:W-:Y:S02]  /*2500*/  @!P1 LEA R11, R11, R4, 0x18 ;  /* 0x000000040b0b9211 */ /* 0x001fe400078ec0ff */
[----:B------:R-:W-:-:S05]  /*2510*/  @!P1 LOP3.LUT R4, R3, 0x7c, RZ, 0xc0, !PT ;  /* 0x0000007c03049812 */ /* 0x000fca00078ec0ff */
        /* <DEDUP_REMOVED lines=13> */
[C---:B------:R-:W-:Y:S02]  /*25f0*/  ISETP.GT.AND P2, PT, R20.reuse, 0x40, PT ;  /* 0x000000401400780c */ /* 0x040fe40003f44270 */
[C---:B------:R-:W-:Y:S02]  /*2600*/  ISETP.GT.AND P1, PT, R20.reuse, 0x20, PT ;  /* 0x000000201400780c */ /* 0x040fe40003f24270 */
[----:B------:R-:W-:Y:S01]  /*2610*/  ISETP.GT.AND P3, PT, R20, 0x80, PT ;  /* 0x000000801400780c */ /* 0x000fe20003f64270 */
[----:B-1----:R-:W-:-:S09]  /*2620*/  ULEA UR4, UR5, UR4, 0x18 ;  /* 0x0000000405047291 */ /* 0x002fd2000f8ec0ff */
[----:B0-----:R-:W0:Y:S04]  /*2630*/  LDS.128 R4, [UR4+0x10] ;  /* 0x00001004ff047984 */ /* 0x001e280008000c00 */
        /* <DEDUP_REMOVED lines=18> */
.L_x_119:
[----:B------:R-:W0:Y:S01]  /*2760*/  S2R R0, SR_TID.X ;  /* 0x0000000000007919 */ /* 0x000e220000002100 */
[----:B------:R-:W0:Y:S02]  /*2770*/  LDC.64 R2, c[0x0][0x380] ;  /* 0x0000e000ff027b82 */ /* 0x000e240000000a00 */
        /* <DEDUP_REMOVED lines=17> */
[----:B------:R-:W-:-:S02]  /*2890*/  ISETP.GE.U32.AND P0, PT, R20, 0x2000, PT ;  /* 0x000020001400780c */ /* 0x000fc40003f06070 */
[----:B--2---:R-:W-:-:S04]  /*28a0*/  IADD3 R4, PT, PT, R5, R4, R19 ;  /* 0x0000000405047210 */ /* 0x004fc80007ffe013 */
[----:B---3--:R-:W-:-:S04]  /*28b0*/  IADD3 R4, PT, PT, R7, R6, R4 ;  /* 0x0000000607047210 */ /* 0x008fc80007ffe004 */
[----:B----4-:R-:W-:-:S04]  /*28c0*/  IADD3 R4, PT, PT, R9, R8, R4 ;  /* 0x0000000809047210 */ /* 0x010fc80007ffe004 */
[----:B-----5:R-:W-:Y:S01]  /*28d0*/  IADD3 R4, PT, PT, R11, R10, R4 ;  /* 0x0000000a0b047210 */ /* 0x020fe20007ffe004 */
[----:B------:R-:W-:-:S03]  /*28e0*/  IMAD.MOV.U32 R11, RZ, RZ, 0x1000 ;  /* 0x00001000ff0b7424 */ /* 0x000fc600078e00ff */
[----:B------:R-:W-:-:S04]  /*28f0*/  IADD3 R4, PT, PT, R13, R12, R4 ;  /* 0x0000000c0d047210 */ /* 0x000fc80007ffe004 */
[----:B------:R-:W-:-:S04]  /*2900*/  IADD3 R4, PT, PT, R15, R14, R4 ;  /* 0x0000000e0f047210 */ /* 0x000fc80007ffe004 */
[----:B------:R-:W-:-:S05]  /*2910*/  IADD3 R17, PT, PT, R17, R16, R4 ;  /* 0x0000001011117210 */ /* 0x000fca0007ffe004 */
[----:B------:R-:W-:Y:S01]  /*2920*/  IMAD.IADD R8, R18, 0x1, R17 ;  /* 0x0000000112087824 */ /* 0x000fe200078e0211 */
[----:B------:R-:W-:Y:S06]  /*2930*/  @!P0 BRA `(.L_x_133) ;  /* 0x00000000008c8947 */ /* 0x000fec0003800000 */
[----:B------:R-:W0:Y:S01]  /*2940*/  LDC R7, c[0x0][0x390] ;  /* 0x0000e400ff077b82 */ /* 0x000e220000000800 */
[----:B------:R-:W-:Y:S02]  /*2950*/  VIADD R6, R20, 0xfffff000 ;  /* 0xfffff00014067836 */ /* 0x000fe40000000000 */
[----:B------:R-:W-:-:S07]  /*2960*/  IMAD.MOV.U32 R11, RZ, RZ, 0x1000 ;  /* 0x00001000ff0b7424 */ /* 0x000fce00078e00ff */
.L_x_135:
[----:B------:R-:W-:-:S05]  /*2970*/  IMAD.WIDE R4, R11, 0x4, R2 ;  /* 0x000000040b047825 */ /* 0x000fca00078e0202 */
        /* <DEDUP_REMOVED lines=18> */
[----:B0-----:R-:W-:-:S04]  /*2aa0*/  IMAD.MOV.U32 R20, RZ, RZ, R7 ;  /* 0x000000ffff147224 */ /* 0x001fc800078e0007 */
[----:B------:R-:W-:Y:S01]  /*2ab0*/  IMAD.IADD R8, R20, 0x1, -R11 ;  /* 0x0000000114087824 */ /* 0x000fe200078e0a0b */
[----:B----4-:R-:W-:-:S04]  /*2ac0*/  IADD3 R18, PT, PT, R23, R22, R18 ;  /* 0x0000001617127210 */ /* 0x010fc80007ffe012 */
[----:B------:R-:W-:Y:S02]  /*2ad0*/  ISETP.GE.AND P0, PT, R8, 0x1000, PT ;  /* 0x000010000800780c */ /* 0x000fe40003f06270 */
[----:B-----5:R-:W-:-:S04]  /*2ae0*/  IADD3 R18, PT, PT, R25, R24, R18 ;  /* 0x0000001819127210 */ /* 0x020fc80007ffe012 */
[----:B------:R-:W-:-:S04]  /*2af0*/  IADD3 R14, PT, PT, R14, R17, R18 ;  /* 0x000000110e0e7210 */ /* 0x000fc80007ffe012 */
[----:B------:R-:W-:-:S04]  /*2b00*/  IADD3 R12, PT, PT, R15, R12, R14 ;  /* 0x0000000c0f0c7210 */ /* 0x000fc80007ffe00e */
[----:B------:R-:W-:-:S04]  /*2b10*/  IADD3 R10, PT, PT, R10, R13, R12 ;  /* 0x0000000d0a0a7210 */ /* 0x000fc80007ffe00c */
[----:B------:R-:W-:Y:S01]  /*2b20*/  IADD3 R8, PT, PT, R16, R9, R10 ;  /* 0x0000000910087210 */ /* 0x000fe20007ffe00a */
[----:B------:R-:W-:Y:S06]  /*2b30*/  @!P0 BRA `(.L_x_134) ;  /* 0x0000000400fc8947 */ /* 0x000fec0003800000 */
[----:B------:R-:W-:-:S05]  /*2b40*/  VIADD R11, R11, 0x1000 ;  /* 0x000010000b0b7836 */ /* 0x000fca0000000000 */
[----:B------:R-:W-:-:S13]  /*2b50*/  ISETP.GT.AND P0, PT, R11, R6, PT ;  /* 0x000000060b00720c */ /* 0x000fda0003f04270 */
[----:B------:R-:W-:Y:S05]  /*2b60*/  @!P0 BRA `(.L_x_135) ;  /* 0xfffffffc00808947 */ /* 0x000fea000383ffff */
.L_x_133:
        /* <DEDUP_REMOVED lines=20> */
.L_x_139:
        /* <DEDUP_REMOVED lines=8> */
.L_x_138:
[----:B------:R-:W-:Y:S05]  /*2d30*/  BSYNC.RECONVERGENT B2 ;  /* 0x0000000000027941 */ /* 0x000fea0003800200 */
.L_x_137:
        /* <DEDUP_REMOVED lines=16> */
.L_x_142:
        /* <DEDUP_REMOVED lines=20> */
[----:B------:R-:W5:Y:S04]  /*2f80*/  LDG.E.CONSTANT R22, desc[UR6][R2.64+0x2400] ;  /* 0x0024000602167981 */ /* 0x000f68000c1e9900 */
[----:B------:R0:W5:Y:S04]  /*2f90*/  LDG.E.CONSTANT R5, desc[UR6][R4.64] ;  /* 0x0000000604057981 */ /* 0x000168000c1e9900 */
        /* <DEDUP_REMOVED lines=17> */
.L_x_141:
[----:B------:R-:W-:Y:S05]  /*30b0*/  BSYNC.RECONVERGENT B2 ;  /* 0x0000000000027941 */ /* 0x000fea0003800200 */
.L_x_140:
        /* <DEDUP_REMOVED lines=10> */
[----:B------:R-:W5:Y:S01]  /*3160*/  LDG.E.CONSTANT R16, desc[UR6][R2.64+0x1400] ;  /* 0x0014000602107981 */ /* 0x000f62000c1e9900 */
[----:B0-----:R-:W-:-:S04]  /*3170*/  IMAD.WIDE.U32 R4, R11, 0x4, R6 ;  /* 0x000000040b047825 */ /* 0x001fc800078e0006 */
[----:B------:R-:W-:Y:S02]  /*3180*/  IMAD.WIDE.U32 R6, R13, 0x4, R6 ;  /* 0x000000040d067825 */ /* 0x000fe400078e0006 */
[----:B------:R0:W2:Y:S04]  /*3190*/  LDG.E.CONSTANT R5, desc[UR6][R4.64] ;  /* 0x0000000604057981 */ /* 0x0000a8000c1e9900 */
[----:B------:R1:W3:Y:S04]  /*31a0*/  LDG.E.CONSTANT R13, desc[UR6][R2.64] ;  /* 0x00000006020d7981 */ /* 0x0002e8000c1e9900 */
[----:B------:R-:W4:Y:S01]  /*31b0*/  LDG.E.CONSTANT R7, desc[UR6][R6.64] ;  /* 0x0000000606077981 */ /* 0x000f22000c1e9900 */
[----:B0-----:R-:W-:Y:S01]  /*31c0*/  IADD3 R4, P1, PT, R2, 0x2000, RZ ;  /* 0x0000200002047810 */ /* 0x001fe20007f3e0ff */
[----:B------:R-:W-:Y:S01]  /*31d0*/  VIADD R10, R10, 0x800 ;  /* 0x000008000a0a7836 */ /* 0x000fe20000000000 */
[----:B------:R-:W-:Y:S01]  /*31e0*/  PLOP3.LUT P0, PT, PT, PT, PT, 0x8, 0x80 ;  /* 0x000000000080781c */ /* 0x000fe20003f0e170 */
[----:B------:R-:W-:-:S02]  /*31f0*/  VIADD R11, R11, 0x800 ;  /* 0x000008000b0b7836 */ /* 0x000fc40000000000 */
[----:B-1----:R-:W-:Y:S01]  /*3200*/  IMAD.MOV.U32 R2, RZ, RZ, R4 ;  /* 0x000000ffff027224 */ /* 0x002fe200078e0004 */
[----:B--2---:R-:W-:-:S04]  /*3210*/  IADD3 R12, PT, PT, R12, R5, R8 ;  /* 0x000000050c0c7210 */ /* 0x004fc80007ffe008 */
[----:B---3--:R-:W-:Y:S01]  /*3220*/  IADD3 R12, PT, PT, R14, R13, R12 ;  /* 0x0000000d0e0c7210 */ /* 0x008fe20007ffe00c */
[----:B------:R-:W-:-:S03]  /*3230*/  IMAD.X R5, RZ, RZ, R3, P1 ;  /* 0x000000ffff057224 */ /* 0x000fc600008e0603 */
[----:B----4-:R-:W-:Y:S01]  /*3240*/  IADD3 R12, PT, PT, R15, R7, R12 ;  /* 0x000000070f0c7210 */ /* 0x010fe20007ffe00c */
[----:B------:R-:W-:-:S03]  /*3250*/  IMAD.MOV.U32 R3, RZ, RZ, R5 ;  /* 0x000000ffff037224 */ /* 0x000fc600078e0005 */
[----:B-----5:R-:W-:-:S07]  /*3260*/  IADD3 R8, PT, PT, R16, R17, R12 ;  /* 0x0000001110087210 */ /* 0x020fce0007ffe00c */
.L_x_144:
[----:B------:R-:W-:Y:S05]  /*3270*/  BSYNC.RECONVERGENT B2 ;  /* 0x0000000000027941 */ /* 0x000fea0003800200 */
.L_x_143:
        /* <DEDUP_REMOVED lines=10> */
.L_x_136:
[----:B------:R-:W-:Y:S05]  /*3320*/  BSYNC.RECONVERGENT B1 ;  /* 0x0000000000017941 */ /* 0x000fea0003800200 */
.L_x_134:
        /* <DEDUP_REMOVED lines=24> */
.L_x_106:
[----:B------:R-:W-:Y:S05]  /*34b0*/  BSYNC.RECONVERGENT B0 ;  /* 0x0000000000007941 */ /* 0x000fea0003800200 */
.L_x_90:
[----:B------:R-:W-:Y:S05]  /*34c0*/  @P0 EXIT ;  /* 0x000000000000094d */ /* 0x000fea0003800000 */
[----:B0-----:R-:W0:Y:S01]  /*34d0*/  LDC.64 R4, c[0x0][0x388] ;  /* 0x0000e200ff047b82 */ /* 0x001e220000000a00 */
[----:B------:R-:W1:Y:S02]  /*34e0*/  LDCU UR4, c[0x0][0x398] ;  /* 0x00007300ff0477ac */ /* 0x000e640008000800 */
[----:B-1----:R-:W-:-:S05]  /*34f0*/  VIADD R3, R3, UR4 ;  /* 0x0000000403037c36 */ /* 0x002fca0008000000 */
[----:B0-----:R-:W-:Y:S01]  /*3500*/  STG.E desc[UR6][R4.64], R3 ;  /* 0x0000000304007986 */ /* 0x001fe2000c101906 */
[----:B------:R-:W-:Y:S05]  /*3510*/  EXIT ;  /* 0x000000000000794d */ /* 0x000fea0003800000 */
.L_x_145:
        /* <DEDUP_REMOVED lines=14> */
.L_x_1085:


//--------------------- .text._ZN3cub18CUB_300001_SM_10006detail6reduce18DeviceReduceKernelINS2_10policy_hubIijN4cuda3std3__44plusIvEEE10Policy1000EPKijS9_iNS7_10__identityEEEvT0_PT3_T1_NS0_13GridEvenShareISI_EET2_T4_ --------------------------
	.section	.text._ZN3cub18CUB_300001_SM_10006detail6reduce18DeviceReduceKernelINS2_10policy_hubIijN4cuda3std3__44plusIvEEE10Policy1000EPKijS9_iNS7_10__identityEEEvT0_PT3_T1_NS0_13GridEvenShareISI_EET2_T4_,"ax",@progbits
	.align	128
        .global         _ZN3cub18CUB_300001_SM_10006detail6reduce18DeviceReduceKernelINS2_10policy_hubIijN4cuda3std3__44plusIvEEE10Policy1000EPKijS9_iNS7_10__identityEEEvT0_PT3_T1_NS0_13GridEvenShareISI_EET2_T4_
        .type           _ZN3cub18CUB_300001_SM_10006detail6reduce18DeviceReduceKernelINS2_10policy_hubIijN4cuda3std3__44plusIvEEE10Policy1000EPKijS9_iNS7_10__identityEEEvT0_PT3_T1_NS0_13GridEvenShareISI_EET2_T4_,@function
        .size           _ZN3cub18CUB_300001_SM_10006detail6reduce18DeviceReduceKernelINS2_10policy_hubIijN4cuda3std3__44plusIvEEE10Policy1000EPKijS9_iNS7_10__identityEEEvT0_PT3_T1_NS0_13GridEvenShareISI_EET2_T4_,(.L_x_1086 - _ZN3cub18CUB_300001_SM_10006detail6reduce18DeviceReduceKernelINS2_10policy_hubIijN4cuda3std3__44plusIvEEE10Policy1000EPKijS9_iNS7_10__identityEEEvT0_PT3_T1_NS0_13GridEvenShareISI_EET2_T4_)
        .other          _ZN3cub18CUB_300001_SM_10006detail6reduce18DeviceReduceKernelINS2_10policy_hubIijN4cuda3std3__44plusIvEEE10Policy1000EPKijS9_iNS7_10__identityEEEvT0_PT3_T1_NS0_13GridEvenShareISI_EET2_T4_,@"STO_CUDA_ENTRY STV_DEFAULT"
_ZN3cub18CUB_300001_SM_10006detail6reduce18DeviceReduceKernelINS2_10policy_hubIijN4cuda3std3__44plusIvEEE10Policy1000EPKijS9_iNS7_10__identityEEEvT0_PT3_T1_NS0_13GridEvenShareISI_EET2_T4_:
.text._ZN3cub18CUB_300001_SM_10006detail6reduce18DeviceReduceKernelINS2_10policy_hubIijN4cuda3std3__44plusIvEEE10Policy1000EPKijS9_iNS7_10__identityEEEvT0_PT3_T1_NS0_13GridEvenShareISI_EET2_T4_:
        /* <DEDUP_REMOVED lines=25> */
.L_x_150:
[----:B------:R-:W-:Y:S05]  /*0190*/  BSYNC.RECONVERGENT B1 ;  /* 0x0000000000017941 */ /* 0x000fea0003800200 */
.L_x_149:
        /* <DEDUP_REMOVED lines=16> */
.L_x_155:
        /* <DEDUP_REMOVED lines=8> */
.L_x_154:
[----:B------:R-:W-:Y:S05]  /*0320*/  BSYNC.RECONVERGENT B2 ;  /* 0x0000000000027941 */ /* 0x000fea0003800200 */
.L_x_153:
[----:B------:R-:W-:Y:S05]  /*0330*/  @!P1 BRA `(.L_x_152) ;  /* 0x0000000000549947 */ /* 0x000fea0003800000 */
[----:B------:R-:W0:Y:S01]  /*0340*/  LDC.64 R6, c[0x0][0x380] ;  /* 0x0000e000ff067b82 */ /* 0x000e220000000a00 */
[----:B------:R-:W-:Y:S02]  /*0350*/  VIADD R3, R11, 0x200 ;  /* 0x000002000b037836 */ /* 0x000fe40000000000 */
[----:B------:R-:W-:-:S07]  /*0360*/  IMAD R17, R0, 0x1000, R11 ;  /* 0x0000100000117824 */ /* 0x000fce00078e020b */
.L_x_156:
        /* <DEDUP_REMOVED lines=18> */
.L_x_152:
[----:B------:R-:W-:Y:S05]  /*0490*/  BSYNC.RECONVERGENT B1 ;  /* 0x0000000000017941 */ /* 0x000fea0003800200 */
.L_x_151:
        /* <DEDUP_REMOVED lines=27> */
.L_x_157:
        /* <DEDUP_REMOVED lines=67> */
.L_x_148:
        /* <DEDUP_REMOVED lines=30> */
.L_x_161:
        /* <DEDUP_REMOVED lines=23> */
.L_x_160:
        /* <DEDUP_REMOVED lines=22> */
.L_x_165:
        /* <DEDUP_REMOVED lines=8> */
.L_x_164:
[----:B------:R-:W-:Y:S05]  /*0fb0*/  BSYNC.RECONVERGENT B2 ;  /* 0x0000000000027941 */ /* 0x000fea0003800200 */
.L_x_163:
[----:B------:R-:W-:Y:S05]  /*0fc0*/  @!P1 BRA `(.L_x_162) ;  /* 0x0000000000509947 */ /* 0x000fea0003800000 */
[C---:B------:R-:W-:Y:S02]  /*0fd0*/  IMAD.IADD R15, R9.reuse, 0x1, R24 ;  /* 0x00000001090f7824 */ /* 0x040fe400078e0218 */
[----:B------:R-:W-:-:S07]  /*0fe0*/  VIADD R3, R9, 0x200 ;  /* 0x0000020009037836 */ /* 0x000fce0000000000 */
.L_x_166:
        /* <DEDUP_REMOVED lines=18> */
.L_x_162:
[----:B------:R-:W-:Y:S05]  /*1110*/  BSYNC.RECONVERGENT B1 ;  /* 0x0000000000017941 */ /* 0x000fea0003800200 */
.L_x_159:
        /* <DEDUP_REMOVED lines=25> */
.L_x_147:
        /* <DEDUP_REMOVED lines=15> */
.L_x_169:
[----:B------:R-:W-:Y:S05]  /*13a0*/  BSYNC.RECONVERGENT B1 ;  /* 0x0000000000017941 */ /* 0x000fea0003800200 */
.L_x_168:
        /* <DEDUP_REMOVED lines=16> */
.L_x_174:
        /* <DEDUP_REMOVED lines=8> */
.L_x_173:
[----:B------:R-:W-:Y:S05]  /*1530*/  BSYNC.RECONVERGENT B2 ;  /* 0x0000000000027941 */ /* 0x000fea0003800200 */
.L_x_172:
[----:B------:R-:W-:Y:S05]  /*1540*/  @!P1 BRA `(.L_x_171) ;  /* 0x0000000000549947 */ /* 0x000fea0003800000 */
[----:B------:R-:W0:Y:S01]  /*1550*/  LDC.64 R6, c[0x0][0x380] ;  /* 0x0000e000ff067b82 */ /* 0x000e220000000a00 */
[----:B------:R-:W-:Y:S02]  /*1560*/  IMAD.IADD R23, R23, 0x1, R10 ;  /* 0x0000000117177824 */ /* 0x000fe400078e020a */
[----:B------:R-:W-:-:S07]  /*1570*/  VIADD R3, R10, 0x200 ;  /* 0x000002000a037836 */ /* 0x000fce0000000000 */
.L_x_175:
        /* <DEDUP_REMOVED lines=18> */
.L_x_171:
[----:B------:R-:W-:Y:S05]  /*16a0*/  BSYNC.RECONVERGENT B1 ;  /* 0x0000000000017941 */ /* 0x000fea0003800200 */
.L_x_170:
        /* <DEDUP_REMOVED lines=27> */
.L_x_176:
        /* <DEDUP_REMOVED lines=67> */
.L_x_167:
        /* <DEDUP_REMOVED lines=42> */
.L_x_179:
        /* <DEDUP_REMOVED lines=35> */
.L_x_178:
        /* <DEDUP_REMOVED lines=26> */
.L_x_183:
        /* <DEDUP_REMOVED lines=8> */
.L_x_182:
[----:B------:R-:W-:Y:S05]  /*2380*/  BSYNC.RECONVERGENT B2 ;  /* 0x0000000000027941 */ /* 0x000fea0003800200 */
.L_x_181:
[----:B------:R-:W-:Y:S05]  /*2390*/  @!P1 BRA `(.L_x_180) ;  /* 0x0000000000509947 */ /* 0x000fea0003800000 */
[C---:B------:R-:W-:Y:S02]  /*23a0*/  IMAD.IADD R15, R11.reuse, 0x1, R8 ;  /* 0x000000010b0f7824 */ /* 0x040fe400078e0208 */
[----:B------:R-:W-:-:S07]  /*23b0*/  VIADD R14, R11, 0x200 ;  /* 0x000002000b0e7836 */ /* 0x000fce0000000000 */
.L_x_184:
        /* <DEDUP_REMOVED lines=18> */
.L_x_180:
[----:B------:R-:W-:Y:S05]  /*24e0*/  BSYNC.RECONVERGENT B1 ;  /* 0x0000000000017941 */ /* 0x000fea0003800200 */
.L_x_177:
        /* <DEDUP_REMOVED lines=24> */
.L_x_158:
[----:B------:R-:W-:Y:S05]  /*2670*/  BSYNC.RECONVERGENT B0 ;  /* 0x0000000000007941 */ /* 0x000fea0003800200 */
.L_x_146:
[----:B------:R-:W-:Y:S05]  /*2680*/  @P0 EXIT ;  /* 0x000000000000094d */ /* 0x000fea0003800000 */
[----:B------:R-:W2:Y:S02]  /*2690*/  LDC.64 R4, c[0x0][0x388] ;  /* 0x0000e200ff047b82 */ /* 0x000ea40000000a00 */
[----:B--2---:R-:W-:-:S05]  /*26a0*/  IMAD.WIDE.U32 R4, R0, 0x4, R4 ;  /* 0x0000000400047825 */ /* 0x004fca00078e0004 */
[----:B------:R-:W-:Y:S01]  /*26b0*/  STG.E desc[UR8][R4.64], R3 ;  /* 0x0000000304007986 */ /* 0x000fe2000c101908 */
[----:B------:R-:W-:Y:S05]  /*26c0*/  EXIT ;  /* 0x000000000000794d */ /* 0x000fea0003800000 */
.L_x_185:
        /* <DEDUP_REMOVED lines=11> */
.L_x_1086:


//--------------------- .text._ZN3cub18CUB_300001_SM_10006detail6reduce28DeviceReduceSingleTileKernelINS2_10policy_hubIijN4cuda3std3__44plusIvEEE10Policy1000EPKiPijS9_iiNS7_10__identityEEEvT0_T1_T2_T3_T4_T6_ --------------------------
	.section	.text._ZN3cub18CUB_300001_SM_10006detail6reduce28DeviceReduceSingleTileKernelINS2_10policy_hubIijN4cuda3std3__44plusIvEEE10Policy1000EPKiPijS9_iiNS7_10__identityEEEvT0_T1_T2_T3_T4_T6_,"ax",@progbits
	.align	128
        .global         _ZN3cub18CUB_300001_SM_10006detail6reduce28DeviceReduceSingleTileKernelINS2_10policy_hubIijN4cuda3std3__44plusIvEEE10Policy1000EPKiPijS9_iiNS7_10__identityEEEvT0_T1_T2_T3_T4_T6_
        .type           _ZN3cub18CUB_300001_SM_10006detail6reduce28DeviceReduceSingleTileKernelINS2_10policy_hubIijN4cuda3std3__44plusIvEEE10Policy1000EPKiPijS9_iiNS7_10__identityEEEvT0_T1_T2_T3_T4_T6_,@function
        .size           _ZN3cub18CUB_300001_SM_10006detail6reduce28DeviceReduceSingleTileKernelINS2_10policy_hubIijN4cuda3std3__44plusIvEEE10Policy1000EPKiPijS9_iiNS7_10__identityEEEvT0_T1_T2_T3_T4_T6_,(.L_x_1087 - _ZN3cub18CUB_300001_SM_10006detail6reduce28DeviceReduceSingleTileKernelINS2_10policy_hubIijN4cuda3std3__44plusIvEEE10Policy1000EPKiPijS9_iiNS7_10__identityEEEvT0_T1_T2_T3_T4_T6_)
        .other          _ZN3cub18CUB_300001_SM_10006detail6reduce28DeviceReduceSingleTileKernelINS2_10policy_hubIijN4cuda3std3__44plusIvEEE10Policy1000EPKiPijS9_iiNS7_10__identityEEEvT0_T1_T2_T3_T4_T6_,@"STO_CUDA_ENTRY STV_DEFAULT"
_ZN3cub18CUB_300001_SM_10006detail6reduce28DeviceReduceSingleTileKernelINS2_10policy_hubIijN4cuda3std3__44plusIvEEE10Policy1000EPKiPijS9_iiNS7_10__identityEEEvT0_T1_T2_T3_T4_T6_:
.text._ZN3cub18CUB_300001_SM_10006detail6reduce28DeviceReduceSingleTileKernelINS2_10policy_hubIijN4cuda3std3__44plusIvEEE10Policy1000EPKiPijS9_iiNS7_10__identityEEEvT0_T1_T2_T3_T4_T6_:
        /* <DEDUP_REMOVED lines=13> */
.L_x_186:
        /* <DEDUP_REMOVED lines=16> */
.L_x_191:
[----:B------:R-:W-:Y:S05]  /*01d0*/  BSYNC.RECONVERGENT B1 ;  /* 0x0000000000017941 */ /* 0x000fea0003800200 */
.L_x_190:
        /* <DEDUP_REMOVED lines=16> */
.L_x_196:
        /* <DEDUP_REMOVED lines=9> */
.L_x_195:
[----:B------:R-:W-:Y:S05]  /*0370*/  BSYNC.RECONVERGENT B2 ;  /* 0x0000000000027941 */ /* 0x000fea0003800200 */
.L_x_194:
        /* <DEDUP_REMOVED lines=10> */
.L_x_199:
        /* <DEDUP_REMOVED lines=30> */
.L_x_198:
[----:B------:R-:W-:Y:S05]  /*0600*/  BSYNC.RECONVERGENT B2 ;  /* 0x0000000000027941 */ /* 0x000fea0003800200 */
.L_x_197:
        /* <DEDUP_REMOVED lines=22> */
.L_x_201:
[----:B------:R-:W-:Y:S05]  /*0770*/  BSYNC.RECONVERGENT B2 ;  /* 0x0000000000027941 */ /* 0x000fea0003800200 */
.L_x_200:
        /* <DEDUP_REMOVED lines=8> */
.L_x_193:
[----:B------:R-:W-:Y:S05]  /*0800*/  BSYNC.RECONVERGENT B1 ;  /* 0x0000000000017941 */ /* 0x000fea0003800200 */
.L_x_192:
        /* <DEDUP_REMOVED lines=27> */
.L_x_202:
        /* <DEDUP_REMOVED lines=67> */
.L_x_189:
        /* <DEDUP_REMOVED lines=25> */
.L_x_206:
        /* <DEDUP_REMOVED lines=20> */
.L_x_204:
        /* <DEDUP_REMOVED lines=19> */
.L_x_210:
        /* <DEDUP_REMOVED lines=8> */
.L_x_209:
[----:B------:R-:W-:Y:S05]  /*1270*/  BSYNC.RECONVERGENT B2 ;  /* 0x0000000000027941 */ /* 0x000fea0003800200 */
.L_x_208:
[----:B------:R-:W-:Y:S05]  /*1280*/  @!P1 BRA `(.L_x_207) ;  /* 0x0000000000509947 */ /* 0x000fea0003800000 */
[C---:B------:R-:W-:Y:S02]  /*1290*/  VIADD R12, R4.reuse, 0x200 ;  /* 0x00000200040c7836 */ /* 0x040fe40000000000 */
[----:B------:R-:W-:-:S07]  /*12a0*/  VIADD R13, R4, UR4 ;  /* 0x00000004040d7c36 */ /* 0x000fce0008000000 */
.L_x_211:
        /* <DEDUP_REMOVED lines=18> */
.L_x_207:
[----:B------:R-:W-:Y:S05]  /*13d0*/  BSYNC.RECONVERGENT B1 ;  /* 0x0000000000017941 */ /* 0x000fea0003800200 */
.L_x_205:
        /* <DEDUP_REMOVED lines=25> */
.L_x_188:
        /* <DEDUP_REMOVED lines=12> */
.L_x_214:
[----:B------:R-:W-:Y:S05]  /*1630*/  BSYNC.RECONVERGENT B1 ;  /* 0x0000000000017941 */ /* 0x000fea0003800200 */
.L_x_213:
        /* <DEDUP_REMOVED lines=16> */
.L_x_219:
        /* <DEDUP_REMOVED lines=9> */
.L_x_218:
[----:B------:R-:W-:Y:S05]  /*17d0*/  BSYNC.RECONVERGENT B2 ;  /* 0x0000000000027941 */ /* 0x000fea0003800200 */
.L_x_217:
        /* <DEDUP_REMOVED lines=10> */
.L_x_222:
        /* <DEDUP_REMOVED lines=30> */
.L_x_221:
[----:B------:R-:W-:Y:S05]  /*1a60*/  BSYNC.RECONVERGENT B2 ;  /* 0x0000000000027941 */ /* 0x000fea0003800200 */
.L_x_220:
        /* <DEDUP_REMOVED lines=22> */
.L_x_224:
[----:B------:R-:W-:Y:S05]  /*1bd0*/  BSYNC.RECONVERGENT B2 ;  /* 0x0000000000027941 */ /* 0x000fea0003800200 */
.L_x_223:
        /* <DEDUP_REMOVED lines=8> */
.L_x_216:
[----:B------:R-:W-:Y:S05]  /*1c60*/  BSYNC.RECONVERGENT B1 ;  /* 0x0000000000017941 */ /* 0x000fea0003800200 */
.L_x_215:
        /* <DEDUP_REMOVED lines=27> */
.L_x_225:
        /* <DEDUP_REMOVED lines=67> */
.L_x_212:
        /* <DEDUP_REMOVED lines=36> */
.L_x_228:
        /* <DEDUP_REMOVED lines=33> */
.L_x_226:
        /* <DEDUP_REMOVED lines=19> */
.L_x_232:
        /* <DEDUP_REMOVED lines=8> */
.L_x_231:
[----:B------:R-:W-:Y:S05]  /*2850*/  BSYNC.RECONVERGENT B2 ;  /* 0x0000000000027941 */ /* 0x000fea0003800200 */
.L_x_230:
[----:B------:R-:W-:Y:S05]  /*2860*/  @!P1 BRA `(.L_x_229) ;  /* 0x0000000000509947 */ /* 0x000fea0003800000 */
[C---:B------:R-:W-:Y:S02]  /*2870*/  IMAD.IADD R15, R3.reuse, 0x1, R2 ;  /* 0x00000001030f7824 */ /* 0x040fe400078e0202 */
[----:B------:R-:W-:-:S07]  /*2880*/  VIADD R14, R3, 0x200 ;  /* 0x00000200030e7836 */ /* 0x000fce0000000000 */
.L_x_233:
        /* <DEDUP_REMOVED lines=18> */
.L_x_229:
[----:B------:R-:W-:Y:S05]  /*29b0*/  BSYNC.RECONVERGENT B1 ;  /* 0x0000000000017941 */ /* 0x000fea0003800200 */
.L_x_227:
        /* <DEDUP_REMOVED lines=24> */
.L_x_203:
[----:B------:R-:W-:Y:S05]  /*2b40*/  BSYNC.RECONVERGENT B0 ;  /* 0x0000000000007941 */ /* 0x000fea0003800200 */
.L_x_187:
[----:B------:R-:W-:Y:S05]  /*2b50*/  @P0 EXIT ;  /* 0x000000000000094d */ /* 0x000fea0003800000 */
[----:B------:R-:W2:Y:S01]  /*2b60*/  LDC.64 R2, c[0x0][0x388] ;  /* 0x0000e200ff027b82 */ /* 0x000ea20000000a00 */
[----:B------:R-:W0:Y:S02]  /*2b70*/  LDCU UR4, c[0x0][0x398] ;  /* 0x00007300ff0477ac */ /* 0x000e240008000800 */
[----:B01----:R-:W-:-:S05]  /*2b80*/  VIADD R9, R9, UR4 ;  /* 0x0000000409097c36 */ /* 0x003fca0008000000 */
[----:B--2---:R-:W-:Y:S01]  /*2b90*/  STG.E desc[UR6][R2.64], R9 ;  /* 0x0000000902007986 */ /* 0x004fe2000c101906 */
[----:B------:R-:W-:Y:S05]  /*2ba0*/  EXIT ;  /* 0x000000000000794d */ /* 0x000fea0003800000 */
.L_x_234:
        /* <DEDUP_REMOVED lines=13> */
.L_x_1087:


//--------------------- .text._ZN3cub18CUB_300001_SM_10006detail10radix_sort29DeviceRadixSortOnesweepKernelINS1_5radix10policy_hubIxxyE10Policy1000ELNS0_9SortOrderE0ExxyiiNS1_21identity_decomposer_tEEEvPT5_SB_PT3_PKSC_PT1_PKSG_PT2_PKSK_T4_iiT6_ --------------------------
	.section	.text._ZN3cub18CUB_300001_SM_10006detail10radix_sort29DeviceRadixSortOnesweepKernelINS1_5radix10policy_hubIxxyE10Policy1000ELNS0_9SortOrderE0ExxyiiNS1_21identity_decomposer_tEEEvPT5_SB_PT3_PKSC_PT1_PKSG_PT2_PKSK_T4_iiT6_,"ax",@progbits
	.align	128
        .global         _ZN3cub18CUB_300001_SM_10006detail10radix_sort29DeviceRadixSortOnesweepKernelINS1_5radix10policy_hubIxxyE10Policy1000ELNS0_9SortOrderE0ExxyiiNS1_21identity_decomposer_tEEEvPT5_SB_PT3_PKSC_PT1_PKSG_PT2_PKSK_T4_iiT6_
        .type           _ZN3cub18CUB_300001_SM_10006detail10radix_sort29DeviceRadixSortOnesweepKernelINS1_5radix10policy_hubIxxyE10Policy1000ELNS0_9SortOrderE0ExxyiiNS1_21identity_decomposer_tEEEvPT5_SB_PT3_PKSC_PT1_PKSG_PT2_PKSK_T4_iiT6_,@function
        .size           _ZN3cub18CUB_300001_SM_10006detail10radix_sort29DeviceRadixSortOnesweepKernelINS1_5radix10policy_hubIxxyE10Policy1000ELNS0_9SortOrderE0ExxyiiNS1_21identity_decomposer_tEEEvPT5_SB_PT3_PKSC_PT1_PKSG_PT2_PKSK_T4_iiT6_,(.L_x_1088 - _ZN3cub18CUB_300001_SM_10006detail10radix_sort29DeviceRadixSortOnesweepKernelINS1_5radix10policy_hubIxxyE10Policy1000ELNS0_9SortOrderE0ExxyiiNS1_21identity_decomposer_tEEEvPT5_SB_PT3_PKSC_PT1_PKSG_PT2_PKSK_T4_iiT6_)
        .other          _ZN3cub18CUB_300001_SM_10006detail10radix_sort29DeviceRadixSortOnesweepKernelINS1_5radix10policy_hubIxxyE10Policy1000ELNS0_9SortOrderE0ExxyiiNS1_21identity_decomposer_tEEEvPT5_SB_PT3_PKSC_PT1_PKSG_PT2_PKSK_T4_iiT6_,@"STO_CUDA_ENTRY STV_DEFAULT"
_ZN3cub18CUB_300001_SM_10006detail10radix_sort29DeviceRadixSortOnesweepKernelINS1_5radix10policy_hubIxxyE10Policy1000ELNS0_9SortOrderE0ExxyiiNS1_21identity_decomposer_tEEEvPT5_SB_PT3_PKSC_PT1_PKSG_PT2_PKSK_T4_iiT6_:
.text._ZN3cub18CUB_300001_SM_10006detail10radix_sort29DeviceRadixSortOnesweepKernelINS1_5radix10policy_hubIxxyE10Policy1000ELNS0_9SortOrderE0ExxyiiNS1_21identity_decomposer_tEEEvPT5_SB_PT3_PKSC_PT1_PKSG_PT2_PKSK_T4_iiT6_:
[----:B------:R-:W0:Y:S01]  /*0000*/  LDC R1, c[0x0][0x37c] ;  /* 0x0000df00ff017b82 */ /* 0x000e220000000800 */
[----:B------:R-:W1:Y:S01]  /*0010*/  S2R R61, SR_TID.X ;  /* 0x00000000003d7919 */ /* 0x000e620000002100 */
[----:B------:R-:W2:Y:S01]  /*0020*/  LDCU.64 UR8, c[0x0][0x358] ;  /* 0x00006b00ff0877ac */ /* 0x000ea20008000a00 */
[----:B------:R-:W-:Y:S01]  /*0030*/  BSSY.RECONVERGENT B0, `(.L_x_235) ;  /* 0x000000b000007945 */ /* 0x000fe20003800200 */
[----:B0-----:R-:W-:Y:S01]  /*0040*/  VIADD R1, R1, 0xffffffe8 ;  /* 0xffffffe801017836 */ /* 0x001fe20000000000 */
[----:B-1----:R-:W-:-:S13]  /*0050*/  ISETP.NE.AND P0, PT, R61, RZ, PT ;  /* 0x000000ff3d00720c */ /* 0x002fda0003f05270 */
[----:B--2---:R-:W-:Y:S05]  /*0060*/  @P0 BRA `(.L_x_236) ;  /* 0x00000000001c0947 */ /* 0x004fea0003800000 */
[----:B------:R-:W0:Y:S01]  /*0070*/  LDC.64 R2, c[0x0][0x388] ;  /* 0x0000e200ff027b82 */ /* 0x000e220000000a00 */
[----:B------:R-:W-:-:S05]  /*0080*/  IMAD.MOV.U32 R5, RZ, RZ, 0x1 ;  /* 0x00000001ff057424 */ /* 0x000fca00078e00ff */
[----:B0-----:R-:W2:Y:S02]  /*0090*/  ATOMG.E.ADD.STRONG.GPU PT, R2, desc[UR8][R2.64], R5 ;  /* 0x80000005020279a8 */ /* 0x001ea400081ef108 */
[----:B------:R-:W0:Y:S01]  /*00a0*/  S2UR UR5, SR_CgaCtaId ;  /* 0x00000000000579c3 */ /* 0x000e220000008800 */
[----:B------:R-:W-:Y:S02]  /*00b0*/  UMOV UR4, 0x400 ;  /* 0x0000040000047882 */ /* 0x000fe40000000000 */
[----:B0-----:R-:W-:-:S09]  /*00c0*/  ULEA UR4, UR5, UR4, 0x18 ;  /* 0x0000000405047291 */ /* 0x001fd2000f8ec0ff */
[----:B--2---:R0:W-:Y:S03]  /*00d0*/  STS [UR4+0x9000], R2 ;  /* 0x00900002ff007988 */ /* 0x0041e60008000804 */
.L_x_236:
[----:B------:R-:W-:Y:S05]  /*00e0*/  BSYNC.RECONVERGENT B0 ;  /* 0x0000000000007941 */ /* 0x000fea0003800200 */
.L_x_235:
[----:B------:R-:W1:Y:S08]  /*00f0*/  S2UR UR5, SR_CgaCtaId ;  /* 0x00000000000579c3 */ /* 0x000e700000008800 */
[----:B------:R-:W-:Y:S01]  /*0100*/  BAR.SYNC.DEFER_BLOCKING 0x0 ;  /* 0x0000000000007b1d */ /* 0x000fe20000010000 */
[----:B------:R-:W-:-:S05]  /*0110*/  SHF.R.U32.HI R4, RZ, 0x5, R61 ;  /* 0x00000005ff047819 */ /* 0x000fca000001163d */
[----:B------:R-:W-:Y:S01]  /*0120*/  UMOV UR4, 0x400 ;  /* 0x0000040000047882 */ /* 0x000fe20000000000 */
[----:B------:R-:W2:Y:S01]  /*0130*/  S2R R18, SR_LANEID ;  /* 0x0000000000127919 */ /* 0x000ea20000000000 */
[----:B-1----:R-:W-:Y:S02]  /*0140*/  ULEA UR6, UR5, UR4, 0x18 ;  /* 0x0000000405067291 */ /* 0x002fe4000f8ec0ff */
[----:B------:R-:W1:Y:S07]  /*0150*/  LDCU UR4, c[0x0][0x3c0] ;  /* 0x00007800ff0477ac */ /* 0x000e6e0008000800 */
[----:B------:R-:W3:Y:S02]  /*0160*/  LDS R0, [UR6+0x9000] ;  /* 0x00900006ff007984 */ /* 0x000ee40008000800 */
[----:B---3--:R-:W-:-:S13]  /*0170*/  R2UR UR7, R0 ;  /* 0x00000000000772ca */ /* 0x008fda00000e0000 */
[----:B------:R-:W-:-:S04]  /*0180*/  UIMAD UR10, UR7, 0x1200, URZ ;  /* 0x00001200070a78a4 */ /* 0x000fc8000f8e02ff */
[----:B------:R-:W-:Y:S02]  /*0190*/  UIADD3 UR11, UPT, UPT, UR10, 0x1200, URZ ;  /* 0x000012000a0b7890 */ /* 0x000fe4000fffe0ff */
[----:B------:R-:W-:Y:S02]  /*01a0*/  USHF.R.S32.HI UR5, URZ, 0x1f, UR10 ;  /* 0x0000001fff057899 */ /* 0x000fe4000801140a */
[----:B-1----:R-:W-:-:S09]  /*01b0*/  UISETP.GT.AND UP0, UPT, UR11, UR4, UPT ;  /* 0x000000040b00728c */ /* 0x002fd2000bf04270 */
[----:B--2---:R-:W-:Y:S05]  /*01c0*/  BRA.U UP0, `(.L_x_237) ;  /* 0x0000000100547547 */ /* 0x004fea000b800000 */
[----:B------:R-:W0:Y:S01]  /*01d0*/  LDCU.64 UR12, c[0x0][0x3a8] ;  /* 0x00007500ff0c77ac */ /* 0x000e220008000a00 */
[C---:B------:R-:W-:Y:S02]  /*01e0*/  LOP3.LUT R70, R61.reuse, 0x1f, RZ, 0xc0, !PT ;  /* 0x0000001f3d467812 */ /* 0x040fe400078ec0ff */
[----:B------:R-:W-:-:S05]  /*01f0*/  LOP3.LUT R3, R61, 0x3e0, RZ, 0xc0, !PT ;  /* 0x000003e03d037812 */ /* 0x000fca00078ec0ff */
[----:B------:R-:W-:-:S05]  /*0200*/  IMAD R70, R3, 0xc, R70 ;  /* 0x0000000c03467824 */ /* 0x000fca00078e0246 */
[----:B------:R-:W-:-:S05]  /*0210*/  IADD3 R0, P0, PT, R70, UR10, RZ ;  /* 0x0000000a46007c10 */ /* 0x000fca000ff1e0ff */
[----:B------:R-:W-:Y:S01]  /*0220*/  IMAD.X R7, RZ, RZ, UR5, P0 ;  /* 0x00000005ff077e24 */ /* 0x000fe200080e06ff */
[----:B0-----:R-:W-:-:S04]  /*0230*/  LEA R2, P0, R0, UR12, 0x3 ;  /* 0x0000000c00027c11 */ /* 0x001fc8000f8018ff */
[----:B------:R-:W-:-:S05]  /*0240*/  LEA.HI.X R3, R0, UR13, R7, 0x3, P0 ;  /* 0x0000000d00037c11 */ /* 0x000fca00080f1c07 */
[----:B------:R0:W5:Y:S04]  /*0250*/  LDG.E.64 R58, desc[UR8][R2.64] ;  /* 0x00000008023a7981 */ /* 0x000168000c1e1b00 */
        /* <DEDUP_REMOVED lines=10> */
[----:B------:R0:W5:Y:S01]  /*0300*/  LDG.E.64 R36, desc[UR8][R2.64+0xb00] ;  /* 0x000b000802247981 */ /* 0x000162000c1e1b00 */
[----:B------:R-:W-:Y:S05]  /*0310*/  BRA `(.L_x_238) ;  /* 0x0000000400107947 */ /* 0x000fea0003800000 */
.L_x_237:
[C---:B------:R-:W-:Y:S01]  /*0320*/  LOP3.LUT R70, R61.reuse, 0x1f, RZ, 0xc0, !PT ;  /* 0x0000001f3d467812 */ /* 0x040fe200078ec0ff */
[----:B------:R-:W1:Y:S01]  /*0330*/  LDCU.64 UR12, c[0x0][0x3a8] ;  /* 0x00007500ff0c77ac */ /* 0x000e620008000a00 */
[----:B------:R-:W-:Y:S01]  /*0340*/  LOP3.LUT R3, R61, 0x3e0, RZ, 0xc0, !PT ;  /* 0x000003e03d037812 */ /* 0x000fe200078ec0ff */
[----:B------:R-:W-:Y:S01]  /*0350*/  IMAD.MOV.U32 R58, RZ, RZ, -0x1 ;  /* 0xffffffffff3a7424 */ /* 0x000fe200078e00ff */
[----:B------:R-:W-:Y:S01]  /*0360*/  UIADD3 UR4, UPT, UPT, -UR10, UR4, URZ ;  /* 0x000000040a047290 */ /* 0x000fe2000fffe1ff */
[----:B------:R-:W-:Y:S02]  /*0370*/  IMAD.MOV.U32 R59, RZ, RZ, 0x7fffffff ;  /* 0x7fffffffff3b7424 */ /* 0x000fe400078e00ff */
[----:B------:R-:W-:Y:S02]  /*0380*/  IMAD R70, R3, 0xc, R70 ;  /* 0x0000000c03467824 */ /* 0x000fe400078e0246 */
[----:B------:R-:W-:Y:S02]  /*0390*/  IMAD.MOV.U32 R56, RZ, RZ, -0x1 ;  /* 0xffffffffff387424 */ /* 0x000fe400078e00ff */
[C---:B------:R-:W-:Y:S01]  /*03a0*/  VIADD R0, R70.reuse, 0x20 ;  /* 0x0000002046007836 */ /* 0x040fe20000000000 */
[C---:B------:R-:W-:Y:S01]  /*03b0*/  ISETP.GE.AND P3, PT, R70.reuse, UR4, PT ;  /* 0x0000000446007c0c */ /* 0x040fe2000bf66270 */
[----:B------:R-:W-:-:S02]  /*03c0*/  VIADD R3, R70, 0x60 ;  /* 0x0000006046037836 */ /* 0x000fc40000000000 */
[----:B0-----:R-:W-:Y:S01]  /*03d0*/  VIADD R2, R70, 0x40 ;  /* 0x0000004046027836 */ /* 0x001fe20000000000 */
[----:B------:R-:W-:Y:S01]  /*03e0*/  ISETP.GE.AND P2, PT, R0, UR4, PT ;  /* 0x0000000400007c0c */ /* 0x000fe2000bf46270 */
[C---:B------:R-:W-:Y:S01]  /*03f0*/  VIADD R5, R70.reuse, 0xa0 ;  /* 0x000000a046057836 */ /* 0x040fe20000000000 */
[C---:B------:R-:W-:Y:S01]  /*0400*/  IADD3 R0, P0, PT, R70.reuse, UR10, RZ ;  /* 0x0000000a46007c10 */ /* 0x040fe2000ff1e0ff */
[C---:B------:R-:W-:Y:S01]  /*0410*/  VIADD R6, R70.reuse, 0xc0 ;  /* 0x000000c046067836 */ /* 0x040fe20000000000 */
[----:B------:R-:W-:Y:S01]  /*0420*/  ISETP.GE.AND P5, PT, R3, UR4, PT ;  /* 0x0000000403007c0c */ /* 0x000fe2000bfa6270 */
[----:B------:R-:W-:Y:S01]  /*0430*/  VIADD R3, R70, 0x80 ;  /* 0x0000008046037836 */ /* 0x000fe20000000000 */
[----:B------:R-:W-:Y:S01]  /*0440*/  ISETP.GE.AND P6, PT, R2, UR4, PT ;  /* 0x0000000402007c0c */ /* 0x000fe2000bfc6270 */
[----:B------:R-:W-:Y:S01]  /*0450*/  IMAD.X R7, RZ, RZ, UR5, P0 ;  /* 0x00000005ff077e24 */ /* 0x000fe200080e06ff */
[----:B-1----:R-:W-:Y:S01]  /*0460*/  LEA R2, P4, R0, UR12, 0x3 ;  /* 0x0000000c00027c11 */ /* 0x002fe2000f8818ff */
[----:B------:R-:W-:Y:S01]  /*0470*/  IMAD.MOV.U32 R57, RZ, RZ, 0x7fffffff ;  /* 0x7fffffffff397424 */ /* 0x000fe200078e00ff */
[----:B------:R-:W-:-:S02]  /*0480*/  ISETP.GE.AND P1, PT, R3, UR4, PT ;  /* 0x0000000403007c0c */ /* 0x000fc4000bf26270 */
[----:B------:R-:W-:Y:S01]  /*0490*/  ISETP.GE.AND P0, PT, R5, UR4, PT ;  /* 0x0000000405007c0c */ /* 0x000fe2000bf06270 */
[----:B------:R-:W-:Y:S01]  /*04a0*/  VIADD R5, R70, 0xe0 ;  /* 0x000000e046057836 */ /* 0x000fe20000000000 */
[----:B------:R-:W-:Y:S01]  /*04b0*/  LEA.HI.X R3, R0, UR13, R7, 0x3, P4 ;  /* 0x0000000d00037c11 */ /* 0x000fe2000a0f1c07 */
[----:B------:R-:W-:Y:S01]  /*04c0*/  IMAD.MOV.U32 R54, RZ, RZ, -0x1 ;  /* 0xffffffffff367424 */ /* 0x000fe200078e00ff */
[----:B------:R-:W-:Y:S01]  /*04d0*/  ISETP.GE.AND P4, PT, R6, UR4, PT ;  /* 0x0000000406007c0c */ /* 0x000fe2000bf86270 */
[----:B------:R-:W-:Y:S02]  /*04e0*/  IMAD.MOV.U32 R55, RZ, RZ, 0x7fffffff ;  /* 0x7fffffffff377424 */ /* 0x000fe400078e00ff */
[----:B------:R1:W5:Y:S01]  /*04f0*/  @!P3 LDG.E.64 R58, desc[UR8][R2.64] ;  /* 0x00000008023ab981 */ /* 0x000362000c1e1b00 */
[----:B------:R-:W-:Y:S01]  /*0500*/  ISETP.GE.AND P3, PT, R5, UR4, PT ;  /* 0x0000000405007c0c */ /* 0x000fe2000bf66270 */
[C---:B------:R-:W-:Y:S02]  /*0510*/  VIADD R6, R70.reuse, 0x100 ;  /* 0x0000010046067836 */ /* 0x040fe40000000000 */
[----:B------:R-:W-:Y:S01]  /*0520*/  VIADD R5, R70, 0x120 ;  /* 0x0000012046057836 */ /* 0x000fe20000000000 */
[----:B------:R1:W5:Y:S01]  /*0530*/  @!P2 LDG.E.64 R56, desc[UR8][R2.64+0x100] ;  /* 0x000100080238a981 */ /* 0x000362000c1e1b00 */
[----:B------:R-:W-:Y:S01]  /*0540*/  IMAD.MOV.U32 R52, RZ, RZ, -0x1 ;  /* 0xffffffffff347424 */ /* 0x000fe200078e00ff */
[----:B------:R-:W-:Y:S01]  /*0550*/  ISETP.GE.AND P2, PT, R6, UR4, PT ;  /* 0x0000000406007c0c */ /* 0x000fe2000bf46270 */
[----:B------:R-:W-:Y:S01]  /*0560*/  IMAD.MOV.U32 R53, RZ, RZ, 0x7fffffff ;  /* 0x7fffffffff357424 */ /* 0x000fe200078e00ff */
[----:B------:R1:W5:Y:S01]  /*0570*/  @!P6 LDG.E.64 R54, desc[UR8][R2.64+0x200] ;  /* 0x000200080236e981 */ /* 0x000362000c1e1b00 */
[----:B------:R-:W-:Y:S01]  /*0580*/  IMAD.MOV.U32 R50, RZ, RZ, -0x1 ;  /* 0xffffffffff327424 */ /* 0x000fe200078e00ff */
[----:B------:R-:W-:Y:S01]  /*0590*/  ISETP.GE.AND P6, PT, R5, UR4, PT ;  /* 0x0000000405007c0c */ /* 0x000fe2000bfc6270 */
[----:B------:R-:W-:-:S02]  /*05a0*/  IMAD.MOV.U32 R51, RZ, RZ, 0x7fffffff ;  /* 0x7fffffffff337424 */ /* 0x000fc400078e00ff */
[C---:B------:R-:W-:Y:S01]  /*05b0*/  VIADD R6, R70.reuse, 0x140 ;  /* 0x0000014046067836 */ /* 0x040fe20000000000 */
[----:B------:R1:W5:Y:S01]  /*05c0*/  @!P5 LDG.E.64 R52, desc[UR8][R2.64+0x300] ;  /* 0x000300080234d981 */ /* 0x000362000c1e1b00 */
[----:B------:R-:W-:-:S03]  /*05d0*/  VIADD R5, R70, 0x160 ;  /* 0x0000016046057836 */ /* 0x000fc60000000000 */
[----:B------:R1:W5:Y:S01]  /*05e0*/  @!P1 LDG.E.64 R50, desc[UR8][R2.64+0x400] ;  /* 0x0004000802329981 */ /* 0x000362000c1e1b00 */
[----:B------:R-:W-:Y:S02]  /*05f0*/  ISETP.GE.AND P5, PT, R6, UR4, PT ;  /* 0x0000000406007c0c */ /* 0x000fe4000bfa6270 */
[----:B------:R-:W-:Y:S01]  /*0600*/  ISETP.GE.AND P1, PT, R5, UR4, PT ;  /* 0x0000000405007c0c */ /* 0x000fe2000bf26270 */
[----:B------:R-:W-:Y:S02]  /*0610*/  IMAD.MOV.U32 R48, RZ, RZ, -0x1 ;  /* 0xffffffffff307424 */ /* 0x000fe400078e00ff */
[----:B------:R-:W-:Y:S02]  /*0620*/  IMAD.MOV.U32 R49, RZ, RZ, 0x7fffffff ;  /* 0x7fffffffff317424 */ /* 0x000fe400078e00ff */
[----:B------:R-:W-:Y:S02]  /*0630*/  IMAD.MOV.U32 R46, RZ, RZ, -0x1 ;  /* 0xffffffffff2e7424 */ /* 0x000fe400078e00ff */
[----:B------:R-:W-:-:S02]  /*0640*/  IMAD.MOV.U32 R47, RZ, RZ, 0x7fffffff ;  /* 0x7fffffffff2f7424 */ /* 0x000fc400078e00ff */
[----:B------:R-:W-:Y:S01]  /*0650*/  IMAD.MOV.U32 R44, RZ, RZ, -0x1 ;  /* 0xffffffffff2c7424 */ /* 0x000fe200078e00ff */
[----:B------:R1:W5:Y:S01]  /*0660*/  @!P0 LDG.E.64 R48, desc[UR8][R2.64+0x500] ;  /* 0x0005000802308981 */ /* 0x000362000c1e1b00 */
[----:B------:R-:W-:Y:S02]  /*0670*/  IMAD.MOV.U32 R45, RZ, RZ, 0x7fffffff ;  /* 0x7fffffffff2d7424 */ /* 0x000fe400078e00ff */
[----:B------:R-:W-:Y:S01]  /*0680*/  IMAD.MOV.U32 R42, RZ, RZ, -0x1 ;  /* 0xffffffffff2a7424 */ /* 0x000fe200078e00ff */
[----:B------:R1:W5:Y:S01]  /*0690*/  @!P4 LDG.E.64 R46, desc[UR8][R2.64+0x600] ;  /* 0x00060008022ec981 */ /* 0x000362000c1e1b00 */
[----:B------:R-:W-:Y:S02]  /*06a0*/  IMAD.MOV.U32 R43, RZ, RZ, 0x7fffffff ;  /* 0x7fffffffff2b7424 */ /* 0x000fe400078e00ff */
[----:B------:R-:W-:Y:S01]  /*06b0*/  IMAD.MOV.U32 R40, RZ, RZ, -0x1 ;  /* 0xffffffffff287424 */ /* 0x000fe200078e00ff */
[----:B------:R1:W5:Y:S01]  /*06c0*/  @!P3 LDG.E.64 R44, desc[UR8][R2.64+0x700] ;  /* 0x00070008022cb981 */ /* 0x000362000c1e1b00 */
[----:B------:R-:W-:-:S02]  /*06d0*/  IMAD.MOV.U32 R41, RZ, RZ, 0x7fffffff ;  /* 0x7fffffffff297424 */ /* 0x000fc400078e00ff */
[----:B------:R-:W-:Y:S01]  /*06e0*/  IMAD.MOV.U32 R38, RZ, RZ, -0x1 ;  /* 0xffffffffff267424 */ /* 0x000fe200078e00ff */
[----:B------:R1:W5:Y:S01]  /*06f0*/  @!P2 LDG.E.64 R42, desc[UR8][R2.64+0x800] ;  /* 0x00080008022aa981 */ /* 0x000362000c1e1b00 */
[----:B------:R-:W-:Y:S02]  /*0700*/  IMAD.MOV.U32 R39, RZ, RZ, 0x7fffffff ;  /* 0x7fffffffff277424 */ /* 0x000fe400078e00ff */
[----:B------:R-:W-:Y:S01]  /*0710*/  IMAD.MOV.U32 R36, RZ, RZ, -0x1 ;  /* 0xffffffffff247424 */ /* 0x000fe200078e00ff */
[----:B------:R1:W5:Y:S01]  /*0720*/  @!P6 LDG.E.64 R40, desc[UR8][R2.64+0x900] ;  /* 0x000900080228e981 */ /* 0x000362000c1e1b00 */
[----:B------:R-:W-:-:S03]  /*0730*/  IMAD.MOV.U32 R37, RZ, RZ, 0x7fffffff ;  /* 0x7fffffffff257424 */ /* 0x000fc600078e00ff */
[----:B------:R1:W5:Y:S04]  /*0740*/  @!P5 LDG.E.64 R38, desc[UR8][R2.64+0xa00] ;  /* 0x000a00080226d981 */ /* 0x000368000c1e1b00 */
[----:B------:R1:W5:Y:S02]  /*0750*/  @!P1 LDG.E.64 R36, desc[UR8][R2.64+0xb00] ;  /* 0x000b000802249981 */ /* 0x000364000c1e1b00 */
.L_x_238:
[----:B01----:R-:W-:Y:S01]  /*0760*/  VIMNMX R3, PT, PT, R18, 0xe0, !PT ;  /* 0x000000e012037848 */ /* 0x003fe20007fe0100 */
[----:B------:R-:W0:Y:S01]  /*0770*/  LDCU UR4, c[0x0][0x3c8] ;  /* 0x00007900ff0477ac */ /* 0x000e220008000800 */
[----:B------:R-:W-:Y:S01]  /*0780*/  BSSY.RECONVERGENT B0, `(.L_x_239) ;  /* 0x0000029000007945 */ /* 0x000fe20003800200 */
[----:B-----5:R-:W-:Y:S01]  /*0790*/  LOP3.LUT R35, R47, 0x80000000, RZ, 0x3c, !PT ;  /* 0x800000002f237812 */ /* 0x020fe200078e3cff */
[--C-:B------:R-:W-:Y:S01]  /*07a0*/  IMAD.MOV.U32 R5, RZ, RZ, R18.reuse ;  /* 0x000000ffff057224 */ /* 0x100fe200078e0012 */
[----:B------:R-:W-:Y:S01]  /*07b0*/  IADD3 R3, PT, PT, R3, 0x1f, -R18 ;  /* 0x0000001f03037810 */ /* 0x000fe20007ffe812 */
[----:B------:R-:W-:Y:S01]  /*07c0*/  UMOV UR5, 0xffffffff ;  /* 0xffffffff00057882 */ /* 0x000fe20000000000 */
[----:B------:R-:W-:Y:S02]  /*07d0*/  LOP3.LUT R33, R45, 0x80000000, RZ, 0x3c, !PT ;  /* 0x800000002d217812 */ /* 0x000fe400078e3cff */
[C---:B------:R-:W-:Y:S02]  /*07e0*/  ISETP.GE.U32.AND P0, PT, R3.reuse, 0x1e0, PT ;  /* 0x000001e00300780c */ /* 0x040fe40003f06070 */
[----:B------:R-:W-:Y:S01]  /*07f0*/  LEA.HI R2, R3, 0x1, RZ, 0x1b ;  /* 0x0000000103027811 */ /* 0x000fe200078fd8ff */
[----:B------:R-:W-:Y:S01]  /*0800*/  IMAD.SHL.U32 R3, R4, 0x400, RZ ;  /* 0x0000040004037824 */ /* 0x000fe200078e00ff */
[----:B------:R-:W-:-:S02]  /*0810*/  LOP3.LUT R31, R43, 0x80000000, RZ, 0x3c, !PT ;  /* 0x800000002b1f7812 */ /* 0x000fc400078e3cff */
[----:B------:R-:W-:Y:S01]  /*0820*/  LOP3.LUT R8, R2, 0xf, RZ, 0xc0, !PT ;  /* 0x0000000f02087812 */ /* 0x000fe200078ec0ff */
[----:B0-----:R-:W-:-:S03]  /*0830*/  USHF.L.U32 UR4, UR5, UR4, URZ ;  /* 0x0000000405047299 */ /* 0x001fc600080006ff */
[----:B------:R-:W-:-:S03]  /*0840*/  ISETP.NE.AND P1, PT, R8, RZ, PT ;  /* 0x000000ff0800720c */ /* 0x000fc60003f25270 */
[----:B------:R-:W-:Y:S10]  /*0850*/  @!P0 BRA `(.L_x_240) ;  /* 0x00000000006c8947 */ /* 0x000ff40003800000 */
[----:B------:R-:W-:Y:S01]  /*0860*/  IMAD R6, R18, 0x4, R3 ;  /* 0x0000000412067824 */ /* 0x000fe200078e0203 */
[----:B------:R-:W-:Y:S01]  /*0870*/  LOP3.LUT R4, R2, 0xffffff0, RZ, 0xc0, !PT ;  /* 0x0ffffff002047812 */ /* 0x000fe200078ec0ff */
[----:B------:R-:W-:Y:S02]  /*0880*/  IMAD.U32 R9, RZ, RZ, UR6 ;  /* 0x00000006ff097e24 */ /* 0x000fe4000f8e00ff */
[----:B------:R-:W-:Y:S02]  /*0890*/  IMAD.MOV.U32 R5, RZ, RZ, R18 ;  /* 0x000000ffff057224 */ /* 0x000fe400078e0012 */
[----:B------:R-:W-:Y:S01]  /*08a0*/  IMAD.MOV R4, RZ, RZ, -R4 ;  /* 0x000000ffff047224 */ /* 0x000fe200078e0a04 */
[----:B------:R-:W-:-:S07]  /*08b0*/  IADD3 R6, PT, PT, R6, 0x400, R9 ;  /* 0x0000040006067810 */ /* 0x000fce0007ffe009 */
.L_x_241:
[----:B------:R-:W-:Y:S01]  /*08c0*/  VIADD R4, R4, 0x10 ;  /* 0x0000001004047836 */ /* 0x000fe20000000000 */
[----:B------:R-:W-:Y:S01]  /*08d0*/  STS [R6+-0x400], RZ ;  /* 0xfffc00ff06007388 */ /* 0x000fe20000000800 */
[----:B------:R-:W-:-:S03]  /*08e0*/  VIADD R5, R5, 0x200 ;  /* 0x0000020005057836 */ /* 0x000fc60000000000 */
[----:B------:R-:W-:Y:S01]  /*08f0*/  ISETP.NE.AND P0, PT, R4, RZ, PT ;  /* 0x000000ff0400720c */ /* 0x000fe20003f05270 */
[----:B------:R-:W-:Y:S04]  /*0900*/  STS [R6+-0x380], RZ ;  /* 0xfffc80ff06007388 */ /* 0x000fe80000000800 */
[----:B------:R-:W-:Y:S04]  /*0910*/  STS [R6+-0x300], RZ ;  /* 0xfffd00ff06007388 */ /* 0x000fe80000000800 */
[----:B------:R-:W-:Y:S04]  /*0920*/  STS [R6+-0x280], RZ ;  /* 0xfffd80ff06007388 */ /* 0x000fe80000000800 */
[----:B------:R-:W-:Y:S04]  /*0930*/  STS [R6+-0x200], RZ ;  /* 0xfffe00ff06007388 */ /* 0x000fe80000000800 */
[----:B------:R-:W-:Y:S04]  /*0940*/  STS [R6+-0x180], RZ ;  /* 0xfffe80ff06007388 */ /* 0x000fe80000000800 */
[----:B------:R-:W-:Y:S04]  /*0950*/  STS [R6+-0x100], RZ ;  /* 0xffff00ff06007388 */ /* 0x000fe80000000800 */
[----:B------:R-:W-:Y:S04]  /*0960*/  STS [R6+-0x80], RZ ;  /* 0xffff80ff06007388 */ /* 0x000fe80000000800 */
[----:B------:R-:W-:Y:S04]  /*0970*/  STS [R6], RZ ;  /* 0x000000ff06007388 */ /* 0x000fe80000000800 */
[----:B------:R-:W-:Y:S04]  /*0980*/  STS [R6+0x80], RZ ;  /* 0x000080ff06007388 */ /* 0x000fe80000000800 */
[----:B------:R-:W-:Y:S04]  /*0990*/  STS [R6+0x100], RZ ;  /* 0x000100ff06007388 */ /* 0x000fe80000000800 */
[----:B------:R-:W-:Y:S04]  /*09a0*/  STS [R6+0x180], RZ ;  /* 0x000180ff06007388 */ /* 0x000fe80000000800 */
[----:B------:R-:W-:Y:S04]  /*09b0*/  STS [R6+0x200], RZ ;  /* 0x000200ff06007388 */ /* 0x000fe80000000800 */
[----:B------:R-:W-:Y:S04]  /*09c0*/  STS [R6+0x280], RZ ;  /* 0x000280ff06007388 */ /* 0x000fe80000000800 */
[----:B------:R-:W-:Y:S04]  /*09d0*/  STS [R6+0x300], RZ ;  /* 0x000300ff06007388 */ /* 0x000fe80000000800 */
[----:B------:R0:W-:Y:S02]  /*09e0*/  STS [R6+0x380], RZ ;  /* 0x000380ff06007388 */ /* 0x0001e40000000800 */
[----:B0-----:R-:W-:Y:S01]  /*09f0*/  VIADD R6, R6, 0x800 ;  /* 0x0000080006067836 */ /* 0x001fe20000000000 */
[----:B------:R-:W-:Y:S06]  /*0a00*/  @P0 BRA `(.L_x_241) ;  /* 0xfffffffc00ac0947 */ /* 0x000fec000383ffff */
.L_x_240:
[----:B------:R-:W-:Y:S05]  /*0a10*/  BSYNC.RECONVERGENT B0 ;  /* 0x0000000000007941 */ /* 0x000fea0003800200 */
.L_x_239:
[----:B------:R-:W-:Y:S01]  /*0a20*/  BSSY.RECONVERGENT B0, `(.L_x_242) ;  /* 0x0000027000007945 */ /* 0x000fe20003800200 */
[----:B------:R-:W-:Y:S01]  /*0a30*/  LOP3.LUT R29, R41, 0x80000000, RZ, 0x3c, !PT ;  /* 0x80000000291d7812 */ /* 0x000fe200078e3cff */
[----:B------:R-:W-:Y:S02]  /*0a40*/  VIADD R16, R3, UR6 ;  /* 0x0000000603107c36 */ /* 0x000fe40008000000 */
[----:B------:R-:W-:Y:S05]  /*0a50*/  @!P1 BRA `(.L_x_243) ;  /* 0x00000000008c9947 */ /* 0x000fea0003800000 */
[----:B------:R-:W-:Y:S01]  /*0a60*/  ISETP.GE.U32.AND P0, PT, R8, 0x8, PT ;  /* 0x000000080800780c */ /* 0x000fe20003f06070 */
[----:B------:R-:W-:Y:S01]  /*0a70*/  BSSY.RECONVERGENT B1, `(.L_x_244) ;  /* 0x000000e000017945 */ /* 0x000fe20003800200 */
[----:B------:R-:W-:-:S04]  /*0a80*/  LOP3.LUT R6, R2, 0x7, RZ, 0xc0, !PT ;  /* 0x0000000702067812 */ /* 0x000fc800078ec0ff */
[----:B------:R-:W-:-:S07]  /*0a90*/  ISETP.NE.AND P1, PT, R6, RZ, PT ;  /* 0x000000ff0600720c */ /* 0x000fce0003f25270 */
[----:B------:R-:W-:Y:S06]  /*0aa0*/  @!P0 BRA `(.L_x_245) ;  /* 0x0000000000288947 */ /* 0x000fec0003800000 */
[C---:B------:R-:W-:Y:S02]  /*0ab0*/  IMAD R4, R5.reuse, 0x4, R16 ;  /* 0x0000000405047824 */ /* 0x040fe400078e0210 */
[----:B------:R-:W-:-:S03]  /*0ac0*/  VIADD R5, R5, 0x100 ;  /* 0x0000010005057836 */ /* 0x000fc60000000000 */
[----:B------:R0:W-:Y:S04]  /*0ad0*/  STS [R4], RZ ;  /* 0x000000ff04007388 */ /* 0x0001e80000000800 */
[----:B------:R0:W-:Y:S04]  /*0ae0*/  STS [R4+0x80], RZ ;  /* 0x000080ff04007388 */ /* 0x0001e80000000800 */
[----:B------:R0:W-:Y:S04]  /*0af0*/  STS [R4+0x100], RZ ;  /* 0x000100ff04007388 */ /* 0x0001e80000000800 */
[----:B------:R0:W-:Y:S04]  /*0b00*/  STS [R4+0x180], RZ ;  /* 0x000180ff04007388 */ /* 0x0001e80000000800 */
[----:B------:R0:W-:Y:S04]  /*0b10*/  STS [R4+0x200], RZ ;  /* 0x000200ff04007388 */ /* 0x0001e80000000800 */
[----:B------:R0:W-:Y:S04]  /*0b20*/  STS [R4+0x280], RZ ;  /* 0x000280ff04007388 */ /* 0x0001e80000000800 */
[----:B------:R0:W-:Y:S04]  /*0b30*/  STS [R4+0x300], RZ ;  /* 0x000300ff04007388 */ /* 0x0001e80000000800 */
[----:B------:R0:W-:Y:S02]  /*0b40*/  STS [R4+0x380], RZ ;  /* 0x000380ff04007388 */ /* 0x0001e40000000800 */
.L_x_245:
[----:B------:R-:W-:Y:S05]  /*0b50*/  BSYNC.RECONVERGENT B1 ;  /* 0x0000000000017941 */ /* 0x000fea0003800200 */
.L_x_244:
[----:B------:R-:W-:Y:S05]  /*0b60*/  @!P1 BRA `(.L_x_243) ;  /* 0x0000000000489947 */ /* 0x000fea0003800000 */
[----:B------:R-:W-:Y:S02]  /*0b70*/  ISETP.GE.U32.AND P0, PT, R6, 0x4, PT ;  /* 0x000000040600780c */ /* 0x000fe40003f06070 */
[----:B------:R-:W-:-:S04]  /*0b80*/  LOP3.LUT R2, R2, 0x3, RZ, 0xc0, !PT ;  /* 0x0000000302027812 */ /* 0x000fc800078ec0ff */
[----:B------:R-:W-:-:S07]  /*0b90*/  ISETP.NE.AND P1, PT, R2, RZ, PT ;  /* 0x000000ff0200720c */ /* 0x000fce0003f25270 */
[C---:B0-----:R-:W-:Y:S02]  /*0ba0*/  @P0 IMAD R4, R5.reuse, 0x4, R16 ;  /* 0x0000000405040824 */ /* 0x041fe400078e0210 */
[----:B------:R-:W-:-:S03]  /*0bb0*/  @P0 VIADD R5, R5, 0x80 ;  /* 0x0000008005050836 */ /* 0x000fc60000000000 */
[----:B------:R1:W-:Y:S04]  /*0bc0*/  @P0 STS [R4], RZ ;  /* 0x000000ff04000388 */ /* 0x0003e80000000800 */
[----:B------:R1:W-:Y:S04]  /*0bd0*/  @P0 STS [R4+0x80], RZ ;  /* 0x000080ff04000388 */ /* 0x0003e80000000800 */
[----:B------:R1:W-:Y:S04]  /*0be0*/  @P0 STS [R4+0x100], RZ ;  /* 0x000100ff04000388 */ /* 0x0003e80000000800 */
[----:B------:R1:W-:Y:S01]  /*0bf0*/  @P0 STS [R4+0x180], RZ ;  /* 0x000180ff04000388 */ /* 0x0003e20000000800 */
[----:B------:R-:W-:Y:S05]  /*0c00*/  @!P1 BRA `(.L_x_243) ;  /* 0x0000000000209947 */ /* 0x000fea0003800000 */
[----:B------:R-:W-:Y:S02]  /*0c10*/  IMAD R3, R5, 0x4, R3 ;  /* 0x0000000405037824 */ /* 0x000fe400078e0203 */
[----:B------:R-:W-:Y:S02]  /*0c20*/  IMAD.MOV R2, RZ, RZ, -R2 ;  /* 0x000000ffff027224 */ /* 0x000fe400078e0a02 */
[----:B------:R-:W-:-:S07]  /*0c30*/  VIADD R3, R3, UR6 ;  /* 0x0000000603037c36 */ /* 0x000fce0008000000 */
.L_x_246:
[----:B------:R-:W-:Y:S01]  /*0c40*/  VIADD R2, R2, 0x1 ;  /* 0x0000000102027836 */ /* 0x000fe20000000000 */
[----:B------:R0:W-:Y:S04]  /*0c50*/  STS [R3], RZ ;  /* 0x000000ff03007388 */ /* 0x0001e80000000800 */
[----:B------:R-:W-:Y:S01]  /*0c60*/  ISETP.NE.AND P0, PT, R2, RZ, PT ;  /* 0x000000ff0200720c */ /* 0x000fe20003f05270 */
[----:B0-----:R-:W-:-:S12]  /*0c70*/  VIADD R3, R3, 0x80 ;  /* 0x0000008003037836 */ /* 0x001fd80000000000 */
[----:B------:R-:W-:Y:S05]  /*0c80*/  @P0 BRA `(.L_x_246) ;  /* 0xfffffffc00ec0947 */ /* 0x000fea000383ffff */
.L_x_243:
[----:B------:R-:W-:Y:S05]  /*0c90*/  BSYNC.RECONVERGENT B0 ;  /* 0x0000000000007941 */ /* 0x000fea0003800200 */
.L_x_242:
[----:B------:R-:W2:Y:S01]  /*0ca0*/  LDCU UR5, c[0x0][0x3c4] ;  /* 0x00007880ff0577ac */ /* 0x000ea20008000800 */
[----:B------:R-:W-:Y:S01]  /*0cb0*/  LOP3.LUT R25, R59, 0x80000000, RZ, 0x3c, !PT ;  /* 0x800000003b197812 */ /* 0x000fe200078e3cff */
[----:B------:R-:W3:Y:S01]  /*0cc0*/  LDC.64 R62, c[0x0][0x380] ;  /* 0x0000e000ff3e7b82 */ /* 0x000ee20000000a00 */
[----:B------:R-:W-:Y:S01]  /*0cd0*/  LOP3.LUT R27, R57, 0x80000000, RZ, 0x3c, !PT ;  /* 0x80000000391b7812 */ /* 0x000fe200078e3cff */
[----:B------:R-:W-:Y:S01]  /*0ce0*/  BSSY.RECONVERGENT B0, `(.L_x_247) ;  /* 0x0000063000007945 */ /* 0x000fe20003800200 */
[----:B------:R-:W-:Y:S01]  /*0cf0*/  LOP3.LUT R23, R55, 0x80000000, RZ, 0x3c, !PT ;  /* 0x8000000037177812 */ /* 0x000fe200078e3cff */
[----:B------:R-:W-:Y:S01]  /*0d00*/  IMAD.MOV.U32 R10, RZ, RZ, RZ ;  /* 0x000000ffff0a7224 */ /* 0x000fe200078e00ff */
[----:B------:R-:W-:Y:S02]  /*0d10*/  LOP3.LUT R21, R53, 0x80000000, RZ, 0x3c, !PT ;  /* 0x8000000035157812 */ /* 0x000fe400078e3cff */
[----:B------:R-:W-:Y:S02]  /*0d20*/  LOP3.LUT R19, R51, 0x80000000, RZ, 0x3c, !PT ;  /* 0x8000000033137812 */ /* 0x000fe400078e3cff */
[----:B------:R-:W-:-:S02]  /*0d30*/  LOP3.LUT R17, R49, 0x80000000, RZ, 0x3c, !PT ;  /* 0x8000000031117812 */ /* 0x000fc400078e3cff */
[----:B------:R-:W-:Y:S02]  /*0d40*/  ISETP.GT.U32.AND P2, PT, R61, 0xff, PT ;  /* 0x000000ff3d00780c */ /* 0x000fe40003f44070 */
[----:B------:R-:W-:Y:S02]  /*0d50*/  LOP3.LUT R15, R39, 0x80000000, RZ, 0x3c, !PT ;  /* 0x80000000270f7812 */ /* 0x000fe400078e3cff */
[----:B--2---:R-:W-:Y:S02]  /*0d60*/  SHF.R.U64 R5, R58, UR5, R25 ;  /* 0x000000053a057c19 */ /* 0x004fe40008001219 */
[----:B------:R-:W-:Y:S02]  /*0d70*/  SHF.R.U64 R3, R56, UR5, R27 ;  /* 0x0000000538037c19 */ /* 0x000fe4000800121b */
[----:B------:R-:W-:Y:S02]  /*0d80*/  LOP3.LUT R5, R5, UR4, RZ, 0x30, !PT ;  /* 0x0000000405057c12 */ /* 0x000fe4000f8e30ff */
[----:B------:R-:W-:-:S02]  /*0d90*/  LOP3.LUT R3, R3, UR4, RZ, 0x30, !PT ;  /* 0x0000000403037c12 */ /* 0x000fc4000f8e30ff */
[----:B------:R-:W-:Y:S01]  /*0da0*/  SHF.R.U64 R9, R54, UR5, R23 ;  /* 0x0000000536097c19 */ /* 0x000fe20008001217 */
[--C-:B------:R-:W-:Y:S01]  /*0db0*/  IMAD R2, R5, 0x4, R16.reuse ;  /* 0x0000000405027824 */ /* 0x100fe200078e0210 */
[----:B------:R-:W-:Y:S01]  /*0dc0*/  SHF.R.U64 R11, R52, UR5, R21 ;  /* 0x00000005340b7c19 */ /* 0x000fe20008001215 */
[--C-:B------:R-:W-:Y:S01]  /*0dd0*/  IMAD R3, R3, 0x4, R16.reuse ;  /* 0x0000000403037824 */ /* 0x100fe200078e0210 */
[----:B------:R-:W-:Y:S01]  /*0de0*/  SHF.R.U64 R13, R50, UR5, R19 ;  /* 0x00000005320d7c19 */ /* 0x000fe20008001213 */
[----:B------:R-:W-:Y:S01]  /*0df0*/  NOP ;  /* 0x0000000000007918 */ /* 0x000fe20000000000 */
[----:B------:R-:W-:Y:S01]  /*0e00*/  LOP3.LUT R9, R9, UR4, RZ, 0x30, !PT ;  /* 0x0000000409097c12 */ /* 0x000fe2000f8e30ff */
[----:B------:R2:W-:Y:S01]  /*0e10*/  ATOMS.POPC.INC.32 RZ, [R2+URZ] ;  /* 0x0000000002ff7f8c */ /* 0x0005e2000d8000ff */
[----:B01----:R-:W-:Y:S02]  /*0e20*/  SHF.R.U64 R4, R48, UR5, R17 ;  /* 0x0000000530047c19 */ /* 0x003fe40008001211 */
[----:B------:R-:W-:Y:S01]  /*0e30*/  LOP3.LUT R11, R11, UR4, RZ, 0x30, !PT ;  /* 0x000000040b0b7c12 */ /* 0x000fe2000f8e30ff */
[----:B------:R0:W-:Y:S01]  /*0e40*/  ATOMS.POPC.INC.32 RZ, [R3+URZ] ;  /* 0x0000000003ff7f8c */ /* 0x0001e2000d8000ff */
[----:B------:R-:W-:Y:S01]  /*0e50*/  SHF.R.U64 R14, R46, UR5, R35 ;  /* 0x000000052e0e7c19 */ /* 0x000fe20008001223 */
[--C-:B------:R-:W-:Y:S01]  /*0e60*/  IMAD R9, R9, 0x4, R16.reuse ;  /* 0x0000000409097824 */ /* 0x100fe200078e0210 */
[----:B------:R-:W-:Y:S01]  /*0e70*/  LOP3.LUT R13, R13, UR4, RZ, 0x30, !PT ;  /* 0x000000040d0d7c12 */ /* 0x000fe2000f8e30ff */
[----:B------:R-:W-:Y:S01]  /*0e80*/  IMAD R11, R11, 0x4, R16 ;  /* 0x000000040b0b7824 */ /* 0x000fe200078e0210 */
[----:B------:R-:W-:-:S02]  /*0e90*/  SHF.R.U64 R12, R44, UR5, R33 ;  /* 0x000000052c0c7c19 */ /* 0x000fc40008001221 */
[----:B------:R-:W-:Y:S01]  /*0ea0*/  SHF.R.U64 R69, R42, UR5, R31 ;  /* 0x000000052a457c19 */ /* 0x000fe2000800121f */
[--C-:B--2---:R-:W-:Y:S01]  /*0eb0*/  IMAD R2, R13, 0x4, R16.reuse ;  /* 0x000000040d027824 */ /* 0x104fe200078e0210 */
[----:B0-----:R-:W-:Y:S01]  /*0ec0*/  LOP3.LUT R3, R4, UR4, RZ, 0x30, !PT ;  /* 0x0000000404037c12 */ /* 0x001fe2000f8e30ff */
[----:B------:R0:W-:Y:S01]  /*0ed0*/  ATOMS.POPC.INC.32 RZ, [R9+URZ] ;  /* 0x0000000009ff7f8c */ /* 0x0001e2000d8000ff */
[----:B------:R-:W-:Y:S02]  /*0ee0*/  LOP3.LUT R14, R14, UR4, RZ, 0x30, !PT ;  /* 0x000000040e0e7c12 */ /* 0x000fe4000f8e30ff */
[----:B------:R-:W-:Y:S01]  /*0ef0*/  LOP3.LUT R12, R12, UR4, RZ, 0x30, !PT ;  /* 0x000000040c0c7c12 */ /* 0x000fe2000f8e30ff */
[--C-:B------:R-:W-:Y:S01]  /*0f00*/  IMAD R3, R3, 0x4, R16.reuse ;  /* 0x0000000403037824 */ /* 0x100fe200078e0210 */
[----:B------:R-:W-:Y:S01]  /*0f10*/  LOP3.LUT R69, R69, UR4, RZ, 0x30, !PT ;  /* 0x0000000445457c12 */ /* 0x000fe2000f8e30ff */
[----:B------:R-:W-:Y:S01]  /*0f20*/  ATOMS.POPC.INC.32 RZ, [R11+URZ] ;  /* 0x000000000bff7f8c */ /* 0x000fe2000d8000ff */
[--C-:B------:R-:W-:Y:S01]  /*0f30*/  IMAD R4, R14, 0x4, R16.reuse ;  /* 0x000000040e047824 */ /* 0x100fe200078e0210 */
[----:B------:R-:W-:Y:S01]  /*0f40*/  LOP3.LUT R13, R37, 0x80000000, RZ, 0x3c, !PT ;  /* 0x80000000250d7812 */ /* 0x000fe200078e3cff */
[----:B------:R-:W-:Y:S01]  /*0f50*/  IMAD R6, R12, 0x4, R16 ;  /* 0x000000040c067824 */ /* 0x000fe200078e0210 */
[----:B------:R1:W-:Y:S01]  /*0f60*/  ATOMS.POPC.INC.32 RZ, [R2+URZ] ;  /* 0x0000000002ff7f8c */ /* 0x0003e2000d8000ff */
[----:B------:R-:W-:-:S02]  /*0f70*/  SHF.R.U64 R68, R40, UR5, R29 ;  /* 0x0000000528447c19 */ /* 0x000fc4000800121d */
[----:B------:R-:W-:Y:S01]  /*0f80*/  SHF.R.U64 R8, R38, UR5, R15 ;  /* 0x0000000526087c19 */ /* 0x000fe2000800120f */
[----:B------:R2:W-:Y:S01]  /*0f90*/  ATOMS.POPC.INC.32 RZ, [R3+URZ] ;  /* 0x0000000003ff7f8c */ /* 0x0005e2000d8000ff */
[----:B0-----:R-:W-:Y:S02]  /*0fa0*/  SHF.R.U64 R9, R36, UR5, R13 ;  /* 0x0000000524097c19 */ /* 0x001fe4000800120d */
[----:B------:R-:W-:Y:S01]  /*0fb0*/  LOP3.LUT R68, R68, UR4, RZ, 0x30, !PT ;  /* 0x0000000444447c12 */ /* 0x000fe2000f8e30ff */
[--C-:B-1----:R-:W-:Y:S01]  /*0fc0*/  IMAD R2, R69, 0x4, R16.reuse ;  /* 0x0000000445027824 */ /* 0x102fe200078e0210 */
[----:B------:R0:W-:Y:S01]  /*0fd0*/  ATOMS.POPC.INC.32 RZ, [R4+URZ] ;  /* 0x0000000004ff7f8c */ /* 0x0001e2000d8000ff */
[----:B------:R-:W-:Y:S02]  /*0fe0*/  LOP3.LUT R9, R9, UR4, RZ, 0x30, !PT ;  /* 0x0000000409097c12 */ /* 0x000fe4000f8e30ff */
[----:B--2---:R-:W-:Y:S01]  /*0ff0*/  LOP3.LUT R3, R8, UR4, RZ, 0x30, !PT ;  /* 0x0000000408037c12 */ /* 0x004fe2000f8e30ff */
[----:B------:R1:W-:Y:S01]  /*1000*/  ATOMS.POPC.INC.32 RZ, [R6+URZ] ;  /* 0x0000000006ff7f8c */ /* 0x0003e2000d8000ff */
[----:B------:R-:W-:Y:S01]  /*1010*/  LEA R11, R61, UR6, 0x2 ;  /* 0x000000063d0b7c11 */ /* 0x000fe2000f8e10ff */
[----:B------:R-:W-:-:S02]  /*1020*/  IMAD R9, R9, 0x4, R16 ;  /* 0x0000000409097824 */ /* 0x000fc400078e0210 */
[----:B------:R2:W-:Y:S01]  /*1030*/  ATOMS.POPC.INC.32 RZ, [R2+URZ] ;  /* 0x0000000002ff7f8c */ /* 0x0005e2000d8000ff */
[--C-:B0-----:R-:W-:Y:S02]  /*1040*/  IMAD R4, R68, 0x4, R16.reuse ;  /* 0x0000000444047824 */ /* 0x101fe400078e0210 */
[----:B-1----:R-:W-:-:S03]  /*1050*/  IMAD R6, R3, 0x4, R16 ;  /* 0x0000000403067824 */ /* 0x002fc600078e0210 */
[----:B------:R0:W-:Y:S01]  /*1060*/  ATOMS.POPC.INC.32 RZ, [R4+URZ] ;  /* 0x0000000004ff7f8c */ /* 0x0001e2000d8000ff */
[----:B------:R-:W-:Y:S01]  /*1070*/  IMAD.U32 R3, RZ, RZ, UR7 ;  /* 0x00000007ff037e24 */ /* 0x000fe2000f8e00ff */
[----:B--2---:R-:W-:Y:S02]  /*1080*/  P2R R2, PR, RZ, 0x4 ;  /* 0x00000004ff027803 */ /* 0x004fe40000000000 */
[----:B------:R0:W-:Y:S04]  /*1090*/  ATOMS.POPC.INC.32 RZ, [R6+URZ] ;  /* 0x0000000006ff7f8c */ /* 0x0001e8000d8000ff */
[----:B------:R0:W-:Y:S04]  /*10a0*/  STL [R1+0x10], R2 ;  /* 0x0000100201007387 */ /* 0x0001e80000100800 */
[----:B------:R0:W-:Y:S01]  /*10b0*/  ATOMS.POPC.INC.32 RZ, [R9+URZ] ;  /* 0x0000000009ff7f8c */ /* 0x0001e2000d8000ff */
[----:B------:R-:W-:Y:S06]  /*10c0*/  BAR.SYNC.DEFER_BLOCKING 0x0 ;  /* 0x0000000000007b1d */ /* 0x000fec0000010000 */
[----:B---3--:R-:W-:Y:S05]  /*10d0*/  @P2 BRA `(.L_x_248) ;  /* 0x00000000008c2947 */ /* 0x008fea0003800000 */
[----:B0-----:R-:W-:Y:S04]  /*10e0*/  LDS R2, [R11] ;  /* 0x000000000b027984 */ /* 0x001fe80000000800 */
[----:B------:R-:W0:Y:S04]  /*10f0*/  LDS R73, [R11+0x400] ;  /* 0x000400000b497984 */ /* 0x000e280000000800 */
[----:B------:R-:W1:Y:S04]  /*1100*/  LDS R75, [R11+0x800] ;  /* 0x000800000b4b7984 */ /* 0x000e680000000800 */
[----:B------:R-:W2:Y:S04]  /*1110*/  LDS R71, [R11+0xc00] ;  /* 0x000c00000b477984 */ /* 0x000ea80000000800 */
[----:B------:R-:W3:Y:S04]  /*1120*/  LDS R65, [R11+0x1000] ;  /* 0x001000000b417984 */ /* 0x000ee80000000800 */
[----:B------:R-:W4:Y:S04]  /*1130*/  LDS R67, [R11+0x1400] ;  /* 0x001400000b437984 */ /* 0x000f280000000800 */
[----:B------:R-:W5:Y:S04]  /*1140*/  LDS R4, [R11+0x1800] ;  /* 0x001800000b047984 */ /* 0x000f680000000800 */
[----:B------:R-:W5:Y:S04]  /*1150*/  LDS R6, [R11+0x1c00] ;  /* 0x001c00000b067984 */ /* 0x000f680000000800 */
[----:B------:R-:W5:Y:S04]  /*1160*/  LDS R8, [R11+0x2000] ;  /* 0x002000000b087984 */ /* 0x000f680000000800 */
[----:B------:R-:W5:Y:S04]  /*1170*/  LDS R9, [R11+0x2400] ;  /* 0x002400000b097984 */ /* 0x000f680000000800 */
[----:B------:R-:W5:Y:S01]  /*1180*/  LDS R10, [R11+0x2800] ;  /* 0x002800000b0a7984 */ /* 0x000f620000000800 */
[----:B0-----:R-:W-:-:S03]  /*1190*/  IMAD.IADD R64, R2, 0x1, R73 ;  /* 0x0000000102407824 */ /* 0x001fc600078e0249 */
[----:B------:R-:W-:Y:S01]  /*11a0*/  STS [R11+0x400], R2 ;  /* 0x000400020b007388 */ /* 0x000fe20000000800 */
[----:B-1----:R-:W-:-:S03]  /*11b0*/  IMAD.IADD R66, R64, 0x1, R75 ;  /* 0x0000000140427824 */ /* 0x002fc600078e024b */
[----:B------:R-:W-:Y:S01]  /*11c0*/  STS [R11+0x800], R64 ;  /* 0x000800400b007388 */ /* 0x000fe20000000800 */
[----:B--2---:R-:W-:-:S03]  /*11d0*/  IMAD.IADD R72, R66, 0x1, R71 ;  /* 0x0000000142487824 */ /* 0x004fc600078e0247 */
[----:B------:R-:W-:Y:S01]  /*11e0*/  STS [R11+0xc00], R66 ;  /* 0x000c00420b007388 */ /* 0x000fe20000000800 */
[----:B---3--:R-:W-:-:S03]  /*11f0*/  IMAD.IADD R74, R72, 0x1, R65 ;  /* 0x00000001484a7824 */ /* 0x008fc600078e0241 */
[----:B------:R-:W-:Y:S01]  /*1200*/  STS [R11+0x1000], R72 ;  /* 0x001000480b007388 */ /* 0x000fe20000000800 */
[----:B----4-:R-:W-:-:S03]  /*1210*/  IMAD.IADD R67, R74, 0x1, R67 ;  /* 0x000000014a437824 */ /* 0x010fc600078e0243 */
[----:B------:R-:W0:Y:S01]  /*1220*/  LDS R65, [R11+0x2c00] ;  /* 0x002c00000b417984 */ /* 0x000e220000000800 */
[----:B-----5:R-:W-:-:S03]  /*1230*/  IMAD.IADD R4, R67, 0x1, R4 ;  /* 0x0000000143047824 */ /* 0x020fc600078e0204 */
[----:B------:R1:W-:Y:S01]  /*1240*/  STS [R11+0x1400], R74 ;  /* 0x0014004a0b007388 */ /* 0x0003e20000000800 */
[----:B------:R-:W-:-:S03]  /*1250*/  IMAD.IADD R6, R4, 0x1, R6 ;  /* 0x0000000104067824 */ /* 0x000fc600078e0206 */
[----:B------:R1:W-:Y:S01]  /*1260*/  STS [R11+0x1800], R67 ;  /* 0x001800430b007388 */ /* 0x0003e20000000800 */
[----:B------:R-:W-:-:S03]  /*1270*/  IMAD.IADD R8, R6, 0x1, R8 ;  /* 0x0000000106087824 */ /* 0x000fc600078e0208 */
[----:B------:R1:W-:Y:S01]  /*1280*/  STS [R11+0x1c00], R4 ;  /* 0x001c00040b007388 */ /* 0x0003e20000000800 */
[----:B------:R-:W-:-:S03]  /*1290*/  IMAD.IADD R9, R8, 0x1, R9 ;  /* 0x0000000108097824 */ /* 0x000fc600078e0209 */
[----:B------:R1:W-:Y:S01]  /*12a0*/  STS [R11+0x2000], R6 ;  /* 0x002000060b007388 */ /* 0x0003e20000000800 */
[----:B------:R-:W-:-:S03]  /*12b0*/  IMAD.IADD R76, R9, 0x1, R10 ;  /* 0x00000001094c7824 */ /* 0x000fc600078e020a */
[----:B------:R1:W-:Y:S04]  /*12c0*/  STS [R11+0x2400], R8 ;  /* 0x002400080b007388 */ /* 0x0003e80000000800 */
[----:B------:R1:W-:Y:S04]  /*12d0*/  STS [R11+0x2800], R9 ;  /* 0x002800090b007388 */ /* 0x0003e80000000800 */
[----:B------:R1:W-:Y:S04]  /*12e0*/  STS [R11], RZ ;  /* 0x000000ff0b007388 */ /* 0x0003e80000000800 */
[----:B------:R1:W-:Y:S01]  /*12f0*/  STS [R11+0x2c00], R76 ;  /* 0x002c004c0b007388 */ /* 0x0003e20000000800 */
[----:B0-----:R-:W-:-:S07]  /*1300*/  IMAD.IADD R10, R76, 0x1, R65 ;  /* 0x000000014c0a7824 */ /* 0x001fce00078e0241 */
.L_x_248:
[----:B------:R-:W-:Y:S05]  /*1310*/  BSYNC.RECONVERGENT B0 ;  /* 0x0000000000007941 */ /* 0x000fea0003800200 */
.L_x_247:
[C---:B------:R-:W-:Y:S01]  /*1320*/  ISETP.NE.AND P0, PT, R10.reuse, 0x1200, PT ;  /* 0x000012000a00780c */ /* 0x040fe20003f05270 */
[----:B------:R-:W-:Y:S01]  /*1330*/  IMAD R3, R3, 0x100, R61 ;  /* 0x0000010003037824 */ /* 0x000fe200078e023d */
[----:B01----:R-:W-:Y:S01]  /*1340*/  @!P2 LOP3.LUT R9, R10, 0x40000000, RZ, 0xfc, !PT ;  /* 0x400000000a09a812 */ /* 0x003fe200078efcff */
[----:B------:R-:W0:Y:S01]  /*1350*/  LDCU.64 UR12, c[0x0][0x3b8] ;  /* 0x00007700ff0c77ac */ /* 0x000e220008000a00 */
[----:B------:R-:W-:Y:S01]  /*1360*/  ISETP.LT.U32.AND P0, PT, R61, 0x100, !P0 ;  /* 0x000001003d00780c */ /* 0x000fe20004701070 */
[----:B------:R-:W-:Y:S01]  /*1370*/  IMAD.WIDE R62, R3, 0x4, R62 ;  /* 0x00000004033e7825 */ /* 0x000fe200078e023e */
[----:B------:R-:W1:Y:S04]  /*1380*/  LDC.64 R66, c[0x0][0x398] ;  /* 0x0000e600ff427b82 */ /* 0x000e680000000a00 */
[----:B------:R2:W-:Y:S04]  /*1390*/  @!P2 STG.E.STRONG.SYS desc[UR8][R62.64], R9 ;  /* 0x000000093e00a986 */ /* 0x0005e8000c115908 */
[----:B------:R-:W3:Y:S08]  /*13a0*/  LDC.64 R2, c[0x0][0x390] ;  /* 0x0000e400ff027b82 */ /* 0x000ef00000000a00 */
[----:B------:R-:W-:Y:S06]  /*13b0*/  BAR.RED.OR.DEFER_BLOCKING 0x0, P0 ;  /* 0x0000000000007b1d */ /* 0x000fec0000014800 */
[----:B------:R-:W4:Y:S01]  /*13c0*/  B2R.RESULT RZ, P0 ;  /* 0x0000000000ff731c */ /* 0x000f220000004000 */
[----:B0-----:R-:W-:-:S04]  /*13d0*/  LEA R64, P1, R0, UR12, 0x3 ;  /* 0x0000000c00407c11 */ /* 0x001fc8000f8218ff */
[----:B------:R-:W-:Y:S01]  /*13e0*/  LEA.HI.X R65, R0, UR13, R7, 0x3, P1 ;  /* 0x0000000d00417c11 */ /* 0x000fe200088f1c07 */
[----:B-1----:R-:W-:Y:S01]  /*13f0*/  IMAD.WIDE.U32 R66, R61, 0x8, R66 ;  /* 0x000000083d427825 */ /* 0x002fe200078e0042 */
[----:B--2-4-:R-:W-:Y:S07]  /*1400*/  @!P0 BRA `(.L_x_249) ;  /* 0x0000000c00a48947 */ /* 0x014fee0003800000 */
[C---:B------:R-:W-:Y:S01]  /*1410*/  ISETP.GT.U32.AND P0, PT, R61.reuse, R5, PT ;  /* 0x000000053d00720c */ /* 0x040fe20003f04070 */
[----:B------:R-:W-:Y:S01]  /*1420*/  BSSY B1, `(.L_x_250) ;  /* 0x000002d000017945 */ /* 0x000fe20003800000 */
[C---:B---3--:R-:W-:Y:S01]  /*1430*/  IMAD.WIDE.U32 R2, R61.reuse, 0x8, R2 ;  /* 0x000000083d027825 */ /* 0x048fe200078e0002 */
[----:B------:R-:W-:Y:S02]  /*1440*/  LEA R9, R61, UR6, 0x3 ;  /* 0x000000063d097c11 */ /* 0x000fe4000f8e18ff */
[----:B------:R-:W-:Y:S01]  /*1450*/  SEL R15, RZ, 0x1200, !P0 ;  /* 0x00001200ff0f7807 */ /* 0x000fe20004000000 */
[----:B------:R-:W-:Y:S07]  /*1460*/  @P2 BRA `(.L_x_251) ;  /* 0x0000000000a02947 */ /* 0x000fee0003800000 */
[----:B------:R-:W2:Y:S01]  /*1470*/  LDG.E.64 R66, desc[UR8][R66.64] ;  /* 0x0000000842427981 */ /* 0x000ea2000c1e1b00 */
[----:B------:R-:W-:Y:S01]  /*1480*/  UISETP.GE.AND UP0, UPT, UR7, 0x1, UPT ;  /* 0x000000010700788c */ /* 0x000fe2000bf06270 */
[----:B------:R-:W-:Y:S01]  /*1490*/  IMAD.MOV.U32 R11, RZ, RZ, R10 ;  /* 0x000000ffff0b7224 */ /* 0x000fe200078e000a */
[----:B--2---:R-:W-:-:S04]  /*14a0*/  IADD3 R6, P0, PT, -R15, R66, RZ ;  /* 0x000000420f067210 */ /* 0x004fc80007f1e1ff */
[----:B------:R-:W-:-:S05]  /*14b0*/  IADD3.X R7, PT, PT, R67, -0x1, RZ, P0, !PT ;  /* 0xffffffff43077810 */ /* 0x000fca00007fe4ff */
[----:B------:R0:W-:Y:S01]  /*14c0*/  STS.64 [R9+0x9000], R6 ;  /* 0x0090000609007388 */ /* 0x0001e20000000a00 */
[----:B------:R-:W-:Y:S05]  /*14d0*/  BRA.U !UP0, `(.L_x_252) ;  /* 0x00000001086c7547 */ /* 0x000fea000b800000 */
[----:B------:R-:W-:Y:S01]  /*14e0*/  BSSY B0, `(.L_x_253) ;  /* 0x0000019000007945 */ /* 0x000fe20003800000 */
[----:B------:R-:W-:Y:S02]  /*14f0*/  IMAD.MOV.U32 R0, RZ, RZ, -0x1 ;  /* 0xffffffffff007424 */ /* 0x000fe400078e00ff */
[----:B------:R-:W-:Y:S02]  /*1500*/  IMAD.U32 R4, RZ, RZ, UR7 ;  /* 0x00000007ff047e24 */ /* 0x000fe4000f8e00ff */
[----:B------:R-:W-:-:S07]  /*1510*/  IMAD.MOV.U32 R11, RZ, RZ, R10 ;  /* 0x000000ffff0b7224 */ /* 0x000fce00078e000a */
.L_x_257:
[----:B0-----:R-:W0:Y:S01]  /*1520*/  LDC.64 R6, c[0x0][0x380] ;  /* 0x0000e000ff067b82 */ /* 0x001e220000000a00 */
[----:B------:R-:W-:Y:S01]  /*1530*/  VIADD R17, R4, 0xffffffff ;  /* 0xffffffff04117836 */ /* 0x000fe20000000000 */
[----:B------:R-:W-:Y:S03]  /*1540*/  BSSY B2, `(.L_x_254) ;  /* 0x0000008000027945 */ /* 0x000fe60003800000 */
[----:B------:R-:W-:-:S04]  /*1550*/  IMAD R13, R17, 0x100, R61 ;  /* 0x00000100110d7824 */ /* 0x000fc800078e023d */
[----:B0-----:R-:W-:-:S07]  /*1560*/  IMAD.WIDE R6, R13, 0x4, R6 ;  /* 0x000000040d067825 */ /* 0x001fce00078e0206 */
.L_x_255:
[----:B------:R-:W-:Y:S05]  /*1570*/  YIELD ;  /* 0x0000000000007946 */ /* 0x000fea0003800000 */
[----:B------:R0:W-:Y:S06]  /*1580*/  MEMBAR.SC.CTA ;  /* 0x0000000000007992 */ /* 0x0001ec0000000000 */
[----:B0-----:R-:W2:Y:S02]  /*1590*/  LDG.E.STRONG.SYS R8, desc[UR8][R6.64] ;  /* 0x0000000806087981 */ /* 0x001ea4000c1f5900 */
[----:B--2---:R-:W-:-:S13]  /*15a0*/  ISETP.NE.AND P0, PT, R8, RZ, PT ;  /* 0x000000ff0800720c */ /* 0x004fda0003f05270 */
[----:B------:R-:W-:Y:S05]  /*15b0*/  @!P0 BRA `(.L_x_255) ;  /* 0xfffffffc00ec8947 */ /* 0x000fea000383ffff */
[----:B------:R-:W-:Y:S05]  /*15c0*/  BSYNC B2 ;  /* 0x0000000000027941 */ /* 0x000fea0003800000 */
.L_x_254:
[----:B------:R-:W-:Y:S01]  /*15d0*/  BSSY.RECONVERGENT B2, `(.L_x_256) ;  /* 0x0000006000027945 */ /* 0x000fe20003800200 */
[C---:B------:R-:W-:Y:S02]  /*15e0*/  ISETP.GT.AND P0, PT, R8.reuse, -0x1, PT ;  /* 0xffffffff0800780c */ /* 0x040fe40003f04270 */
[----:B------:R-:W-:Y:S01]  /*15f0*/  LOP3.LUT R8, R8, 0x3fffffff, RZ, 0xc0, !PT ;  /* 0x3fffffff08087812 */ /* 0x000fe200078ec0ff */
[----:B------:R-:W-:Y:S05]  /*1600*/  WARPSYNC.EXCLUSIVE R0 ;  /* 0x0000000000007348 */ /* 0x000fea0003a00000 */
[----:B------:R-:W-:-:S05]  /*1610*/  IMAD.IADD R11, R8, 0x1, R11 ;  /* 0x00000001080b7824 */ /* 0x000fca00078e020b */
[----:B------:R-:W-:-:S07]  /*1620*/  VOTE.ANY R0, PT, P0 ;  /* 0x0000000000007806 */ /* 0x000fce00000e0100 */
[----:B------:R-:W-:Y:S05]  /*1630*/  BSYNC.RECONVERGENT B2 ;  /* 0x0000000000027941 */ /* 0x000fea0003800200 */
.L_x_256:
[----:B------:R-:W-:Y:S01]  /*1640*/  ISETP.GT.U32.AND P1, PT, R4, 0x1, PT ;  /* 0x000000010400780c */ /* 0x000fe20003f24070 */
[----:B------:R-:W-:-:S12]  /*1650*/  IMAD.MOV.U32 R4, RZ, RZ, R17 ;  /* 0x000000ffff047224 */ /* 0x000fd800078e0011 */
[----:B------:R-:W-:Y:S05]  /*1660*/  @P0 BRA P1, `(.L_x_257) ;  /* 0xfffffffc00ac0947 */ /* 0x000fea000083ffff */
[----:B------:R-:W-:Y:S05]  /*1670*/  BSYNC B0 ;  /* 0x0000000000007941 */ /* 0x000fea0003800000 */
.L_x_253:
[----:B------:R1:W2:Y:S02]  /*1680*/  LDS.64 R6, [R9+0x9000] ;  /* 0x0090000009067984 */ /* 0x0002a40000000a00 */
.L_x_252:
[C---:B------:R-:W-:Y:S01]  /*1690*/  IMAD.IADD R13, R11.reuse, 0x1, -R10 ;  /* 0x000000010b0d7824 */ /* 0x040fe200078e0a0a */
[----:B------:R-:W-:-:S04]  /*16a0*/  LOP3.LUT R11, R11, 0x80000000, RZ, 0xfc, !PT ;  /* 0x800000000b0b7812 */ /* 0x000fc800078efcff */
[C---:B0-2---:R-:W-:Y:S01]  /*16b0*/  IADD3 R6, P0, PT, R13.reuse, R6, RZ ;  /* 0x000000060d067210 */ /* 0x045fe20007f1e0ff */
[----:B------:R0:W-:Y:S03]  /*16c0*/  STG.E.STRONG.SYS desc[UR8][R62.64], R11 ;  /* 0x0000000b3e007986 */ /* 0x0001e6000c115908 */
[----:B------:R-:W-:-:S05]  /*16d0*/  LEA.HI.X.SX32 R7, R13, R7, 0x1, P0 ;  /* 0x000000070d077211 */ /* 0x000fca00000f0eff */
[----:B------:R0:W-:Y:S04]  /*16e0*/  STS.64 [R9+0x9000], R6 ;  /* 0x0090000609007388 */ /* 0x0001e80000000a00 */
.L_x_251:
[----:B------:R-:W-:Y:S05]  /*16f0*/  BSYNC B1 ;  /* 0x0000000000017941 */ /* 0x000fea0003800000 */
.L_x_250:
[----:B0-----:R-:W0:Y:S01]  /*1700*/  LDC.64 R6, c[0x0][0x390] ;  /* 0x0000e400ff067b82 */ /* 0x001e220000000a00 */
[----:B------:R-:W-:Y:S05]  /*1710*/  WARPSYNC.ALL ;  /* 0x0000000000007948 */ /* 0x000fea0003800000 */
[----:B------:R-:W-:Y:S02]  /*1720*/  LEA R5, R5, UR6, 0x3 ;  /* 0x0000000605057c11 */ /* 0x000fe4000f8e18ff */
[----:B------:R-:W2:Y:S01]  /*1730*/  LDC R0, c[0x0][0x3c0] ;  /* 0x0000f000ff007b82 */ /* 0x000ea20000000800 */
[----:B0-----:R-:W-:Y:S02]  /*1740*/  ISETP.EQ.U32.AND P1, PT, R6, RZ, PT ;  /* 0x000000ff0600720c */ /* 0x001fe40003f22070 */
[----:B--2---:R-:W-:-:S04]  /*1750*/  ISETP.LE.AND P0, PT, R0, UR11, PT ;  /* 0x0000000b00007c0c */ /* 0x004fc8000bf03270 */
[----:B------:R-:W-:-:S04]  /*1760*/  ISETP.EQ.OR.EX P0, PT, R7, RZ, !P0, P1 ;  /* 0x000000ff0700720c */ /* 0x000fc80004702710 */
[----:B------:R-:W-:-:S13]  /*1770*/  ISETP.GT.U32.OR P0, PT, R61, 0xff, P0 ;  /* 0x000000ff3d00780c */ /* 0x000fda0000704470 */
[----:B------:R-:W0:Y:S01]  /*1780*/  @!P0 LDS.64 R6, [R9+0x9000] ;  /* 0x0090000009068984 */ /* 0x000e220000000a00 */
[--C-:B------:R-:W-:Y:S02]  /*1790*/  @!P0 SHF.R.S32.HI R11, RZ, 0x1f, R10.reuse ;  /* 0x0000001fff0b8819 */ /* 0x100fe4000001140a */
[----:B0-----:R-:W-:-:S04]  /*17a0*/  @!P0 IADD3 R10, P1, P2, R6, R15, R10 ;  /* 0x0000000f060a8210 */ /* 0x001fc80007a3e00a */
[----:B------:R-:W-:-:S05]  /*17b0*/  @!P0 IADD3.X R11, PT, PT, R7, RZ, R11, P1, P2 ;  /* 0x000000ff070b8210 */ /* 0x000fca0000fe440b */
[----:B------:R0:W-:Y:S01]  /*17c0*/  @!P0 STG.E.64 desc[UR8][R2.64], R10 ;  /* 0x0000000a02008986 */ /* 0x0001e2000c101b08 */
[----:B------:R-:W-:Y:S01]  /*17d0*/  BAR.SYNC.DEFER_BLOCKING 0x0 ;  /* 0x0000000000007b1d */ /* 0x000fe20000010000 */
[----:B------:R-:W-:-:S05]  /*17e0*/  ISETP.LT.AND P0, PT, R0, UR11, PT ;  /* 0x0000000b00007c0c */ /* 0x000fca000bf01270 */
[----:B------:R-:W2:Y:S08]  /*17f0*/  LDS.64 R4, [R5+0x9000] ;  /* 0x0090000005047984 */ /* 0x000eb00000000a00 */
[----:B0-----:R-:W-:Y:S05]  /*1800*/  @P0 BRA `(.L_x_258) ;  /* 0x0000000000480947 */ /* 0x001fea0003800000 */
[----:B------:R-:W0:Y:S01]  /*1810*/  LDCU.64 UR4, c[0x0][0x3a0] ;  /* 0x00007400ff0477ac */ /* 0x000e220008000a00 */
[----:B--2---:R-:W-:-:S05]  /*1820*/  IADD3 R2, P1, PT, R70, R4, RZ ;  /* 0x0000000446027210 */ /* 0x004fca0007f3e0ff */
[----:B------:R-:W-:Y:S01]  /*1830*/  IMAD.X R3, RZ, RZ, R5, P1 ;  /* 0x000000ffff037224 */ /* 0x000fe200008e0605 */
[----:B0-----:R-:W-:-:S04]  /*1840*/  LEA R4, P1, R2, UR4, 0x3 ;  /* 0x0000000402047c11 */ /* 0x001fc8000f8218ff */
[----:B------:R-:W-:-:S05]  /*1850*/  LEA.HI.X R5, R2, UR5, R3, 0x3, P1 ;  /* 0x0000000502057c11 */ /* 0x000fca00088f1c03 */
[----:B------:R2:W-:Y:S04]  /*1860*/  STG.E.64 desc[UR8][R4.64], R58 ;  /* 0x0000003a04007986 */ /* 0x0005e8000c101b08 */
        /* <DEDUP_REMOVED lines=10> */
[----:B------:R2:W-:Y:S01]  /*1910*/  STG.E.64 desc[UR8][R4.64+0xb00], R36 ;  /* 0x000b002404007986 */ /* 0x0005e2000c101b08 */
[----:B------:R-:W-:Y:S05]  /*1920*/  BRA `(.L_x_259) ;  /* 0x0000000000a87947 */ /* 0x000fea0003800000 */
.L_x_258:
[----:B------:R-:W0:Y:S01]  /*1930*/  LDCU.64 UR4, c[0x0][0x3a0] ;  /* 0x00007400ff0477ac */ /* 0x000e220008000a00 */
[----:B------:R-:W-:Y:S01]  /*1940*/  IMAD.U32 R7, RZ, RZ, UR7 ;  /* 0x00000007ff077e24 */ /* 0x000fe2000f8e00ff */
[C---:B--2---:R-:W-:Y:S01]  /*1950*/  IADD3 R2, P1, PT, R70.reuse, R4, RZ ;  /* 0x0000000446027210 */ /* 0x044fe20007f3e0ff */
[C---:B------:R-:W-:Y:S02]  /*1960*/  VIADD R4, R70.reuse, 0x20 ;  /* 0x0000002046047836 */ /* 0x040fe40000000000 */
[----:B------:R-:W-:Y:S02]  /*1970*/  IMAD R7, R7, -0x1200, R0 ;  /* 0xffffee0007077824 */ /* 0x000fe400078e0200 */
[C---:B------:R-:W-:Y:S02]  /*1980*/  VIADD R6, R70.reuse, 0x40 ;  /* 0x0000004046067836 */ /* 0x040fe40000000000 */
[----:B------:R-:W-:Y:S01]  /*1990*/  IMAD.X R3, RZ, RZ, R5, P1 ;  /* 0x000000ffff037224 */ /* 0x000fe200008e0605 */
[CC--:B------:R-:W-:Y:S01]  /*19a0*/  ISETP.GE.AND P4, PT, R70.reuse, R7.reuse, PT ;  /* 0x000000074600720c */ /* 0x0c0fe20003f86270 */
[----:B------:R-:W-:Y:S01]  /*19b0*/  VIADD R8, R70, 0x80 ;  /* 0x0000008046087836 */ /* 0x000fe20000000000 */
[-C--:B------:R-:W-:Y:S01]  /*19c0*/  ISETP.GE.AND P5, PT, R4, R7.reuse, PT ;  /* 0x000000070400720c */ /* 0x080fe20003fa6270 */
[----:B------:R-:W-:Y:S01]  /*19d0*/  VIADD R10, R70, 0xa0 ;  /* 0x000000a0460a7836 */ /* 0x000fe20000000000 */
[-C--:B------:R-:W-:Y:S01]  /*19e0*/  ISETP.GE.AND P6, PT, R6, R7.reuse, PT ;  /* 0x000000070600720c */ /* 0x080fe20003fc6270 */
[----:B------:R-:W-:Y:S01]  /*19f0*/  VIADD R6, R70, 0x60 ;  /* 0x0000006046067836 */ /* 0x000fe20000000000 */
[----:B------:R-:W-:Y:S01]  /*1a00*/  ISETP.GE.AND P2, PT, R8, R7, PT ;  /* 0x000000070800720c */ /* 0x000fe20003f46270 */
[----:B------:R-:W-:Y:S01]  /*1a10*/  VIADD R8, R70, 0xe0 ;  /* 0x000000e046087836 */ /* 0x000fe20000000000 */
[----:B0-----:R-:W-:-:S02]  /*1a20*/  LEA R4, P1, R2, UR4, 0x3 ;  /* 0x0000000402047c11 */ /* 0x001fc4000f8218ff */
[-C--:B------:R-:W-:Y:S02]  /*1a30*/  ISETP.GE.AND P3, PT, R10, R7.reuse, PT ;  /* 0x000000070a00720c */ /* 0x080fe40003f66270 */
[----:B------:R-:W-:Y:S02]  /*1a40*/  LEA.HI.X R5, R2, UR5, R3, 0x3, P1 ;  /* 0x0000000502057c11 */ /* 0x000fe400088f1c03 */
[-C--:B------:R-:W-:Y:S01]  /*1a50*/  ISETP.GE.AND P1, PT, R6, R7.reuse, PT ;  /* 0x000000070600720c */ /* 0x080fe20003f26270 */
[----:B------:R-:W-:Y:S02]  /*1a60*/  VIADD R6, R70, 0xc0 ;  /* 0x000000c046067836 */ /* 0x000fe40000000000 */
[----:B------:R0:W-:Y:S03]  /*1a70*/  @!P4 STG.E.64 desc[UR8][R4.64], R58 ;  /* 0x0000003a0400c986 */ /* 0x0001e6000c101b08 */
[-C--:B------:R-:W-:Y:S01]  /*1a80*/  ISETP.GE.AND P4, PT, R6, R7.reuse, PT ;  /* 0x000000070600720c */ /* 0x080fe20003f86270 */
[----:B------:R0:W-:Y:S01]  /*1a90*/  @!P5 STG.E.64 desc[UR8][R4.64+0x100], R56 ;  /* 0x000100380400d986 */ /* 0x0001e2000c101b08 */
[----:B------:R-:W-:Y:S01]  /*1aa0*/  ISETP.GE.AND P5, PT, R8, R7, PT ;  /* 0x000000070800720c */ /* 0x000fe20003fa6270 */
[----:B------:R-:W-:-:S02]  /*1ab0*/  VIADD R6, R70, 0x100 ;  /* 0x0000010046067836 */ /* 0x000fc40000000000 */
[----:B------:R-:W-:Y:S01]  /*1ac0*/  VIADD R8, R70, 0x120 ;  /* 0x0000012046087836 */ /* 0x000fe20000000000 */
[----:B------:R0:W-:Y:S02]  /*1ad0*/  @!P6 STG.E.64 desc[UR8][R4.64+0x200], R54 ;  /* 0x000200360400e986 */ /* 0x0001e4000c101b08 */
[-C--:B------:R-:W-:Y:S01]  /*1ae0*/  ISETP.GE.AND P6, PT, R6, R7.reuse, PT ;  /* 0x000000070600720c */ /* 0x080fe20003fc6270 */
[----:B------:R-:W-:Y:S01]  /*1af0*/  VIADD R6, R70, 0x140 ;  /* 0x0000014046067836 */ /* 0x000fe20000000000 */
[----:B------:R0:W-:Y:S01]  /*1b00*/  @!P1 STG.E.64 desc[UR8][R4.64+0x300], R52 ;  /* 0x0003003404009986 */ /* 0x0001e2000c101b08 */
[-C--:B------:R-:W-:Y:S01]  /*1b10*/  ISETP.GE.AND P1, PT, R8, R7.reuse, PT ;  /* 0x000000070800720c */ /* 0x080fe20003f26270 */
[----:B------:R-:W-:Y:S02]  /*1b20*/  VIADD R8, R70, 0x160 ;  /* 0x0000016046087836 */ /* 0x000fe40000000000 */
[----:B------:R0:W-:Y:S01]  /*1b30*/  @!P2 STG.E.64 desc[UR8][R4.64+0x400], R50 ;  /* 0x000400320400a986 */ /* 0x0001e2000c101b08 */
[----:B------:R-:W-:-:S03]  /*1b40*/  ISETP.GE.AND P2, PT, R6, R7, PT ;  /* 0x000000070600720c */ /* 0x000fc60003f46270 */
[----:B------:R0:W-:Y:S01]  /*1b50*/  @!P3 STG.E.64 desc[UR8][R4.64+0x500], R48 ;  /* 0x000500300400b986 */ /* 0x0001e2000c101b08 */
[----:B------:R-:W-:-:S03]  /*1b60*/  ISETP.GE.AND P3, PT, R8, R7, PT ;  /* 0x000000070800720c */ /* 0x000fc60003f66270 */
[----:B------:R0:W-:Y:S04]  /*1b70*/  @!P4 STG.E.64 desc[UR8][R4.64+0x600], R46 ;  /* 0x0006002e0400c986 */ /* 0x0001e8000c101b08 */
[----:B------:R0:W-:Y:S04]  /*1b80*/  @!P5 STG.E.64 desc[UR8][R4.64+0x700], R44 ;  /* 0x0007002c0400d986 */ /* 0x0001e8000c101b08 */
[----:B------:R0:W-:Y:S04]  /*1b90*/  @!P6 STG.E.64 desc[UR8][R4.64+0x800], R42 ;  /* 0x0008002a0400e986 */ /* 0x0001e8000c101b08 */
[----:B------:R0:W-:Y:S04]  /*1ba0*/  @!P1 STG.E.64 desc[UR8][R4.64+0x900], R40 ;  /* 0x0009002804009986 */ /* 0x0001e8000c101b08 */
[----:B------:R0:W-:Y:S04]  /*1bb0*/  @!P2 STG.E.64 desc[UR8][R4.64+0xa00], R38 ;  /* 0x000a00260400a986 */ /* 0x0001e8000c101b08 */
[----:B------:R0:W-:Y:S02]  /*1bc0*/  @!P3 STG.E.64 desc[UR8][R4.64+0xb00], R36 ;  /* 0x000b00240400b986 */ /* 0x0001e4000c101b08 */
.L_x_259:
[----:B------:R-:W-:Y:S05]  /*1bd0*/  @P0 BRA `(.L_x_260) ;  /* 0x0000000000340947 */ /* 0x000fea0003800000 */
        /* <DEDUP_REMOVED lines=8> */
[----:B-1----:R3:W5:Y:S04]  /*1c60*/  LDG.E.64 R8, desc[UR8][R64.64+0x800] ;  /* 0x0008000840087981 */ /* 0x002768000c1e1b00 */
[----:B------:R3:W5:Y:S04]  /*1c70*/  LDG.E.64 R6, desc[UR8][R64.64+0x900] ;  /* 0x0009000840067981 */ /* 0x000768000c1e1b00 */
[----:B0-2---:R3:W5:Y:S04]  /*1c80*/  LDG.E.64 R4, desc[UR8][R64.64+0xa00] ;  /* 0x000a000840047981 */ /* 0x005768000c1e1b00 */
[----:B------:R3:W5:Y:S01]  /*1c90*/  LDG.E.64 R26, desc[UR8][R64.64+0xb00] ;  /* 0x000b0008401a7981 */ /* 0x000762000c1e1b00 */
[----:B------:R-:W-:Y:S05]  /*1ca0*/  BRA `(.L_x_261) ;  /* 0x0000000000907947 */ /* 0x000fea0003800000 */
.L_x_260:
[----:B------:R-:W-:Y:S02]  /*1cb0*/  VIADD R29, R0, -UR10 ;  /* 0x8000000a001d7c36 */ /* 0x000fe40008000000 */
[C---:B------:R-:W-:Y:S02]  /*1cc0*/  VIADD R28, R70.reuse, 0x20 ;  /* 0x00000020461c7836 */ /* 0x040fe40000000000 */
[C---:B------:R-:W-:Y:S01]  /*1cd0*/  VIADD R30, R70.reuse, 0x40 ;  /* 0x00000040461e7836 */ /* 0x040fe20000000000 */
[CC--:B------:R-:W-:Y:S01]  /*1ce0*/  ISETP.GE.AND P4, PT, R70.reuse, R29.reuse, PT ;  /* 0x0000001d4600720c */ /* 0x0c0fe20003f86270 */
[----:B------:R-:W-:Y:S01]  /*1cf0*/  VIADD R32, R70, 0x80 ;  /* 0x0000008046207836 */ /* 0x000fe20000000000 */
[-C--:B------:R-:W-:Y:S01]  /*1d00*/  ISETP.GE.AND P5, PT, R28, R29.reuse, PT ;  /* 0x0000001d1c00720c */ /* 0x080fe20003fa6270 */
[----:B------:R-:W-:Y:S01]  /*1d10*/  VIADD R28, R70, 0x60 ;  /* 0x00000060461c7836 */ /* 0x000fe20000000000 */
[-C--:B------:R-:W-:Y:S01]  /*1d20*/  ISETP.GE.AND P6, PT, R30, R29.reuse, PT ;  /* 0x0000001d1e00720c */ /* 0x080fe20003fc6270 */
[----:B------:R-:W-:Y:S01]  /*1d30*/  VIADD R30, R70, 0xa0 ;  /* 0x000000a0461e7836 */ /* 0x000fe20000000000 */
[----:B------:R-:W-:-:S02]  /*1d40*/  ISETP.GE.AND P2, PT, R32, R29, PT ;  /* 0x0000001d2000720c */ /* 0x000fc40003f46270 */
[-C--:B------:R-:W-:Y:S01]  /*1d50*/  ISETP.GE.AND P1, PT, R28, R29.reuse, PT ;  /* 0x0000001d1c00720c */ /* 0x080fe20003f26270 */
[----:B------:R-:W-:Y:S01]  /*1d60*/  VIADD R28, R70, 0xc0 ;  /* 0x000000c0461c7836 */ /* 0x000fe20000000000 */
[-C--:B------:R-:W-:Y:S01]  /*1d70*/  ISETP.GE.AND P3, PT, R30, R29.reuse, PT ;  /* 0x0000001d1e00720c */ /* 0x080fe20003f66270 */
[----:B------:R-:W-:Y:S02]  /*1d80*/  VIADD R30, R70, 0xe0 ;  /* 0x000000e0461e7836 */ /* 0x000fe40000000000 */
[----:B------:R4:W5:Y:S01]  /*1d90*/  @!P4 LDG.E.64 R24, desc[UR8][R64.64] ;  /* 0x000000084018c981 */ /* 0x000962000c1e1b00 */
[-C--:B------:R-:W-:Y:S01]  /*1da0*/  ISETP.GE.AND P4, PT, R28, R29.reuse, PT ;  /* 0x0000001d1c00720c */ /* 0x080fe20003f86270 */
[----:B------:R-:W-:Y:S02]  /*1db0*/  VIADD R28, R70, 0x100 ;  /* 0x00000100461c7836 */ /* 0x000fe40000000000 */
[----:B------:R4:W5:Y:S01]  /*1dc0*/  @!P5 LDG.E.64 R22, desc[UR8][R64.64+0x100] ;  /* 0x000100084016d981 */ /* 0x000962000c1e1b00 */
[----:B------:R-:W-:Y:S01]  /*1dd0*/  ISETP.GE.AND P5, PT, R30, R29, PT ;  /* 0x0000001d1e00720c */ /* 0x000fe20003fa6270 */
[----:B------:R-:W-:-:S02]  /*1de0*/  VIADD R30, R70, 0x120 ;  /* 0x00000120461e7836 */ /* 0x000fc40000000000 */
[----:B------:R4:W5:Y:S01]  /*1df0*/  @!P6 LDG.E.64 R18, desc[UR8][R64.64+0x200] ;  /* 0x000200084012e981 */ /* 0x000962000c1e1b00 */
[-C--:B------:R-:W-:Y:S01]  /*1e00*/  ISETP.GE.AND P6, PT, R28, R29.reuse, PT ;  /* 0x0000001d1c00720c */ /* 0x080fe20003fc6270 */
[----:B------:R-:W-:Y:S02]  /*1e10*/  VIADD R28, R70, 0x140 ;  /* 0x00000140461c7836 */ /* 0x000fe40000000000 */
[----:B------:R4:W5:Y:S01]  /*1e20*/  @!P1 LDG.E.64 R20, desc[UR8][R64.64+0x300] ;  /* 0x0003000840149981 */ /* 0x000962000c1e1b00 */
[-C--:B------:R-:W-:Y:S01]  /*1e30*/  ISETP.GE.AND P1, PT, R30, R29.reuse, PT ;  /* 0x0000001d1e00720c */ /* 0x080fe20003f26270 */
[----:B------:R-:W-:Y:S02]  /*1e40*/  VIADD R30, R70, 0x160 ;  /* 0x00000160461e7836 */ /* 0x000fe40000000000 */
[----:B------:R4:W5:Y:S01]  /*1e50*/  @!P2 LDG.E.64 R16, desc[UR8][R64.64+0x400] ;  /* 0x000400084010a981 */ /* 0x000962000c1e1b00 */
[----:B------:R-:W-:-:S03]  /*1e60*/  ISETP.GE.AND P2, PT, R28, R29, PT ;  /* 0x0000001d1c00720c */ /* 0x000fc60003f46270 */
[----:B------:R4:W5:Y:S01]  /*1e70*/  @!P3 LDG.E.64 R14, desc[UR8][R64.64+0x500] ;  /* 0x00050008400eb981 */ /* 0x000962000c1e1b00 */
[----:B------:R-:W-:-:S03]  /*1e80*/  ISETP.GE.AND P3, PT, R30, R29, PT ;  /* 0x0000001d1e00720c */ /* 0x000fc60003f66270 */
[----:B------:R4:W5:Y:S04]  /*1e90*/  @!P4 LDG.E.64 R12, desc[UR8][R64.64+0x600] ;  /* 0x00060008400cc981 */ /* 0x000968000c1e1b00 */
[----:B------:R4:W5:Y:S04]  /*1ea0*/  @!P5 LDG.E.64 R10, desc[UR8][R64.64+0x700] ;  /* 0x00070008400ad981 */ /* 0x000968000c1e1b00 */
[----:B-1----:R4:W5:Y:S04]  /*1eb0*/  @!P6 LDG.E.64 R8, desc[UR8][R64.64+0x800] ;  /* 0x000800084008e981 */ /* 0x002968000c1e1b00 */
[----:B------:R4:W5:Y:S04]  /*1ec0*/  @!P1 LDG.E.64 R6, desc[UR8][R64.64+0x900] ;  /* 0x0009000840069981 */ /* 0x000968000c1e1b00 */
[----:B0-2---:R4:W5:Y:S04]  /*1ed0*/  @!P2 LDG.E.64 R4, desc[UR8][R64.64+0xa00] ;  /* 0x000a00084004a981 */ /* 0x005968000c1e1b00 */
[----:B------:R4:W5:Y:S02]  /*1ee0*/  @!P3 LDG.E.64 R26, desc[UR8][R64.64+0xb00] ;  /* 0x000b0008401ab981 */ /* 0x000964000c1e1b00 */
.L_x_261:
[----:B------:R-:W-:Y:S05]  /*1ef0*/  @P0 BRA `(.L_x_262) ;  /* 0x0000000000400947 */ /* 0x000fea0003800000 */
[----:B------:R-:W0:Y:S02]  /*1f00*/  LDCU.64 UR4, c[0x0][0x3b0] ;  /* 0x00007600ff0477ac */ /* 0x000e240008000a00 */
[----:B0-----:R-:W-:-:S04]  /*1f10*/  LEA R28, P0, R2, UR4, 0x3 ;  /* 0x00000004021c7c11 */ /* 0x001fc8000f8018ff */
[----:B------:R-:W-:-:S05]  /*1f20*/  LEA.HI.X R29, R2, UR5, R3, 0x3, P0 ;  /* 0x00000005021d7c11 */ /* 0x000fca00080f1c03 */
[----:B-----5:R-:W-:Y:S04]  /*1f30*/  STG.E.64 desc[UR8][R28.64], R24 ;  /* 0x000000181c007986 */ /* 0x020fe8000c101b08 */
[----:B------:R-:W-:Y:S04]  /*1f40*/  STG.E.64 desc[UR8][R28.64+0x100], R22 ;  /* 0x000100161c007986 */ /* 0x000fe8000c101b08 */
        /* <DEDUP_REMOVED lines=9> */
[----:B------:R-:W-:Y:S01]  /*1fe0*/  STG.E.64 desc[UR8][R28.64+0xb00], R26 ;  /* 0x000b001a1c007986 */ /* 0x000fe2000c101b08 */
[----:B------:R-:W-:Y:S05]  /*1ff0*/  EXIT ;  /* 0x000000000000794d */ /* 0x000fea0003800000 */
.L_x_262:
[----:B------:R-:W0:Y:S01]  /*2000*/  LDCU.64 UR4, c[0x0][0x3b0] ;  /* 0x00007600ff0477ac */ /* 0x000e220008000a00 */
[----:B------:R-:W-:Y:S02]  /*2010*/  IMAD.U32 R31, RZ, RZ, UR7 ;  /* 0x00000007ff1f7e24 */ /* 0x000fe4000f8e00ff */
[C---:B------:R-:W-:Y:S02]  /*2020*/  VIADD R30, R70.reuse, 0x40 ;  /* 0x00000040461e7836 */ /* 0x040fe40000000000 */
[----:B------:R-:W-:Y:S02]  /*2030*/  IMAD R31, R31, -0x1200, R0 ;  /* 0xffffee001f1f7824 */ /* 0x000fe400078e0200 */
[C---:B------:R-:W-:Y:S02]  /*2040*/  VIADD R0, R70.reuse, 0x20 ;  /* 0x0000002046007836 */ /* 0x040fe40000000000 */
[C---:B------:R-:W-:Y:S01]  /*2050*/  VIADD R32, R70.reuse, 0xc0 ;  /* 0x000000c046207836 */ /* 0x040fe20000000000 */
[----:B------:R-:W-:-:S02]  /*2060*/  ISETP.GE.AND P3, PT, R70, R31, PT ;  /* 0x0000001f4600720c */ /* 0x000fc40003f66270 */
[-C--:B------:R-:W-:Y:S01]  /*2070*/  ISETP.GE.AND P2, PT, R0, R31.reuse, PT ;  /* 0x0000001f0000720c */ /* 0x080fe20003f46270 */
[----:B------:R-:W-:Y:S01]  /*2080*/  VIADD R0, R70, 0x60 ;  /* 0x0000006046007836 */ /* 0x000fe20000000000 */
[-C--:B------:R-:W-:Y:S01]  /*2090*/  ISETP.GE.AND P6, PT, R30, R31.reuse, PT ;  /* 0x0000001f1e00720c */ /* 0x080fe20003fc6270 */
[----:B------:R-:W-:Y:S01]  /*20a0*/  VIADD R30, R70, 0xa0 ;  /* 0x000000a0461e7836 */ /* 0x000fe20000000000 */
[-C--:B------:R-:W-:Y:S02]  /*20b0*/  ISETP.GE.AND P4, PT, R32, R31.reuse, PT ;  /* 0x0000001f2000720c */ /* 0x080fe40003f86270 */
[----:B0-----:R-:W-:Y:S02]  /*20c0*/  LEA R28, P0, R2, UR4, 0x3 ;  /* 0x00000004021c7c11 */ /* 0x001fe4000f8018ff */
[-C--:B------:R-:W-:Y:S01]  /*20d0*/  ISETP.GE.AND P5, PT, R0, R31.reuse, PT ;  /* 0x0000001f0000720c */ /* 0x080fe20003fa6270 */
[----:B------:R-:W-:Y:S01]  /*20e0*/  VIADD R0, R70, 0xe0 ;  /* 0x000000e046007836 */ /* 0x000fe20000000000 */
[----:B------:R-:W-:Y:S01]  /*20f0*/  LEA.HI.X R29, R2, UR5, R3, 0x3, P0 ;  /* 0x00000005021d7c11 */ /* 0x000fe200080f1c03 */
[----:B------:R-:W-:Y:S01]  /*2100*/  VIADD R2, R70, 0x80 ;  /* 0x0000008046027836 */ /* 0x000fe20000000000 */
[----:B------:R-:W-:-:S03]  /*2110*/  ISETP.GE.AND P0, PT, R30, R31, PT ;  /* 0x0000001f1e00720c */ /* 0x000fc60003f06270 */
[----:B-----5:R0:W-:Y:S01]  /*2120*/  @!P3 STG.E.64 desc[UR8][R28.64], R24 ;  /* 0x000000181c00b986 */ /* 0x0201e2000c101b08 */
[-C--:B------:R-:W-:Y:S01]  /*2130*/  ISETP.GE.AND P1, PT, R2, R31.reuse, PT ;  /* 0x0000001f0200720c */ /* 0x080fe20003f26270 */
[----:B------:R-:W-:Y:S01]  /*2140*/  VIADD R2, R70, 0x100 ;  /* 0x0000010046027836 */ /* 0x000fe20000000000 */
[-C--:B------:R-:W-:Y:S01]  /*2150*/  ISETP.GE.AND P3, PT, R0, R31.reuse, PT ;  /* 0x0000001f0000720c */ /* 0x080fe20003f66270 */
[----:B------:R0:W-:Y:S01]  /*2160*/  @!P2 STG.E.64 desc[UR8][R28.64+0x100], R22 ;  /* 0x000100161c00a986 */ /* 0x0001e2000c101b08 */
[----:B------:R-:W-:Y:S02]  /*2170*/  VIADD R0, R70, 0x120 ;  /* 0x0000012046007836 */ /* 0x000fe40000000000 */
[-C--:B------:R-:W-:Y:S01]  /*2180*/  ISETP.GE.AND P2, PT, R2, R31.reuse, PT ;  /* 0x0000001f0200720c */ /* 0x080fe20003f46270 */
[C---:B------:R-:W-:Y:S01]  /*2190*/  VIADD R2, R70.reuse, 0x140 ;  /* 0x0000014046027836 */ /* 0x040fe20000000000 */
[----:B------:R0:W-:Y:S01]  /*21a0*/  @!P6 STG.E.64 desc[UR8][R28.64+0x200], R18 ;  /* 0x000200121c00e986 */ /* 0x0001e2000c101b08 */
[----:B------:R-:W-:Y:S01]  /*21b0*/  VIADD R70, R70, 0x160 ;  /* 0x0000016046467836 */ /* 0x000fe20000000000 */
[----:B------:R-:W-:-:S02]  /*21c0*/  ISETP.GE.AND P6, PT, R0, R31, PT ;  /* 0x0000001f0000720c */ /* 0x000fc40003fc6270 */
        /* <DEDUP_REMOVED lines=9> */
[----:B------:R0:W-:Y:S01]  /*2260*/  @!P5 STG.E.64 desc[UR8][R28.64+0xa00], R4 ;  /* 0x000a00041c00d986 */ /* 0x0001e2000c101b08 */
[----:B------:R-:W-:Y:S05]  /*2270*/  @P1 EXIT ;  /* 0x000000000000194d */ /* 0x000fea0003800000 */
[----:B------:R-:W-:Y:S01]  /*2280*/  STG.E.64 desc[UR8][R28.64+0xb00], R26 ;  /* 0x000b001a1c007986 */ /* 0x000fe2000c101b08 */
[----:B------:R-:W-:Y:S05]  /*2290*/  EXIT ;  /* 0x000000000000794d */ /* 0x000fea0003800000 */
.L_x_249:
[----:B------:R-:W-:Y:S01]  /*22a0*/  IMAD.MOV.U32 R60, RZ, RZ, RZ ;  /* 0x000000ffff3c7224 */ /* 0x000fe200078e00ff */
[C---:B------:R-:W-:Y:S01]  /*22b0*/  ISETP.GT.U32.AND P0, PT, R61.reuse, 0x1f, PT ;  /* 0x0000001f3d00780c */ /* 0x040fe20003f04070 */
[----:B------:R-:W-:Y:S05]  /*22c0*/  WARPSYNC.ALL ;  /* 0x0000000000007948 */ /* 0x000fea0003800000 */
[----:B------:R-:W-:-:S05]  /*22d0*/  IMAD.HI.U32 R0, R61, 0x15555556, R60 ;  /* 0x155555563d007827 */ /* 0x000fca00078e003c */
[----:B---3--:R-:W-:-:S05]  /*22e0*/  LEA R2, R0, UR6, 0x2 ;  /* 0x0000000600027c11 */ /* 0x008fca000f8e10ff */
[----:B------:R0:W-:Y:S04]  /*22f0*/  STL [R1+0xc], R2 ;  /* 0x00000c0201007387 */ /* 0x0001e80000100800 */
[----:B------:R0:W-:Y:S01]  /*2300*/  STS [R2+0x3410], R10 ;  /* 0x0034100a02007388 */ /* 0x0001e20000000800 */
[----:B------:R-:W-:Y:S06]  /*2310*/  BAR.SYNC.DEFER_BLOCKING 0x0 ;  /* 0x0000000000007b1d */ /* 0x000fec0000010000 */
[----:B------:R-:W-:Y:S05]  /*2320*/  @P0 BRA `(.L_x_263) ;  /* 0x0000000000f80947 */ /* 0x000fea0003800000 */
[----:B------:R-:W-:Y:S01]  /*2330*/  IMAD.MOV.U32 R9, RZ, RZ, 0x34 ;  /* 0x00000034ff097424 */ /* 0x000fe200078e00ff */
[----:B------:R-:W-:-:S03]  /*2340*/  UMOV UR12, 0xffffffff ;  /* 0xffffffff000c7882 */ /* 0x000fc60000000000 */
[----:B------:R-:W-:-:S05]  /*2350*/  IMAD R9, R61, R9, UR6 ;  /* 0x000000063d097e24 */ /* 0x000fca000f8e0209 */
[----:B------:R-:W1:Y:S04]  /*2360*/  LDS R73, [R9+0x341c] ;  /* 0x00341c0009497984 */ /* 0x000e680000000800 */
[----:B------:R-:W-:Y:S04]  /*2370*/  LDS R8, [R9+0x3410] ;  /* 0x0034100009087984 */ /* 0x000fe80000000800 */
[----:B------:R-:W-:Y:S04]  /*2380*/  LDS R7, [R9+0x3414] ;  /* 0x0034140009077984 */ /* 0x000fe80000000800 */
[----:B------:R-:W0:Y:S04]  /*2390*/  LDS R6, [R9+0x3418] ;  /* 0x0034180009067984 */ /* 0x000e280000000800 */
[----:B------:R-:W2:Y:S04]  /*23a0*/  LDS R72, [R9+0x3420] ;  /* 0x0034200009487984 */ /* 0x000ea80000000800 */
[----:B------:R-:W3:Y:S04]  /*23b0*/  LDS R71, [R9+0x3424] ;  /* 0x0034240009477984 */ /* 0x000ee80000000800 */
[----:B------:R-:W4:Y:S04]  /*23c0*/  LDS R76, [R9+0x3428] ;  /* 0x00342800094c7984 */ /* 0x000f280000000800 */
[----:B------:R-:W-:Y:S04]  /*23d0*/  LDS R75, [R9+0x342c] ;  /* 0x00342c00094b7984 */ /* 0x000fe80000000800 */
[----:B------:R-:W5:Y:S04]  /*23e0*/  LDS R5, [R9+0x3430] ;  /* 0x0034300009057984 */ /* 0x000f680000000800 */
[----:B------:R-:W-:Y:S04]  /*23f0*/  LDS R4, [R9+0x3434] ;  /* 0x0034340009047984 */ /* 0x000fe80000000800 */
[----:B------:R-:W5:Y:S04]  /*2400*/  LDS R3, [R9+0x3438] ;  /* 0x0034380009037984 */ /* 0x000f680000000800 */
[----:B------:R-:W5:Y:S04]  /*2410*/  LDS R0, [R9+0x343c] ;  /* 0x00343c0009007984 */ /* 0x000f680000000800 */
[----:B-1----:R1:W-:Y:S01]  /*2420*/  STL [R1+0x8], R73 ;  /* 0x0000084901007387 */ /* 0x0023e20000100800 */
[----:B0-----:R-:W-:-:S03]  /*2430*/  IADD3 R2, PT, PT, R6, R7, R8 ;  /* 0x0000000706027210 */ /* 0x001fc60007ffe008 */
[----:B--2---:R1:W-:Y:S01]  /*2440*/  STL [R1+0x4], R72 ;  /* 0x0000044801007387 */ /* 0x0043e20000100800 */
[----:B------:R-:W-:-:S03]  /*2450*/  IADD3 R2, PT, PT, R72, R2, R73 ;  /* 0x0000000248027210 */ /* 0x000fc60007ffe049 */
[----:B---3--:R1:W-:Y:S01]  /*2460*/  STL [R1], R71 ;  /* 0x0000004701007387 */ /* 0x0083e20000100800 */
[----:B----4-:R-:W-:-:S04]  /*2470*/  IADD3 R2, PT, PT, R76, R2, R71 ;  /* 0x000000024c027210 */ /* 0x010fc80007ffe047 */
[----:B-----5:R-:W-:-:S04]  /*2480*/  IADD3 R2, PT, PT, R5, R2, R75 ;  /* 0x0000000205027210 */ /* 0x020fc80007ffe04b */
[----:B------:R-:W-:-:S05]  /*2490*/  IADD3 R2, PT, PT, R3, R2, R4 ;  /* 0x0000000203027210 */ /* 0x000fca0007ffe004 */
[----:B------:R-:W-:Y:S01]  /*24a0*/  IMAD.IADD R2, R0, 0x1, R2 ;  /* 0x0000000100027824 */ /* 0x000fe200078e0202 */
[----:B-1----:R-:W-:Y:S06]  /*24b0*/  BRA.DIV UR12, `(.L_x_264) ;  /* 0x000000560ccc7947 */ /* 0x002fec000b800000 */
[----:B------:R-:W0:Y:S02]  /*24c0*/  SHFL.UP P0, R74, R2, 0x1, RZ ;  /* 0x04200000024a7989 */ /* 0x000e2400000000ff */
[----:B0-----:R-:W-:-:S05]  /*24d0*/  @P0 IMAD.IADD R74, R2, 0x1, R74 ;  /* 0x00000001024a0824 */ /* 0x001fca00078e024a */
[----:B------:R-:W0:Y:S02]  /*24e0*/  SHFL.UP P0, R71, R74, 0x2, RZ ;  /* 0x044000004a477989 */ /* 0x000e2400000000ff */
[----:B0-----:R-:W-:-:S05]  /*24f0*/  @P0 IMAD.IADD R71, R74, 0x1, R71 ;  /* 0x000000014a470824 */ /* 0x001fca00078e0247 */
[----:B------:R-:W0:Y:S02]  /*2500*/  SHFL.UP P0, R74, R71, 0x4, RZ ;  /* 0x04800000474a7989 */ /* 0x000e2400000000ff */
[----:B0-----:R-:W-:-:S05]  /*2510*/  @P0 IMAD.IADD R74, R71, 0x1, R74 ;  /* 0x00000001474a0824 */ /* 0x001fca00078e024a */
[----:B------:R-:W0:Y:S02]  /*2520*/  SHFL.UP P0, R71, R74, 0x8, RZ ;  /* 0x050000004a477989 */ /* 0x000e2400000000ff */
[----:B0-----:R-:W-:-:S05]  /*2530*/  @P0 IMAD.IADD R71, R74, 0x1, R71 ;  /* 0x000000014a470824 */ /* 0x001fca00078e0247 */
[----:B------:R0:W1:Y:S02]  /*2540*/  SHFL.UP P0, R0, R71, 0x10, RZ ;  /* 0x0600000047007989 */ /* 0x00006400000000ff */
.L_x_333:
[----:B------:R-:W2:Y:S04]  /*2550*/  LDL.LU R74, [R1+0x8] ;  /* 0x00000800014a7983 */ /* 0x000ea80000300800 */
[----:B------:R-:W0:Y:S04]  /*2560*/  LDL.LU R73, [R1+0x4] ;  /* 0x0000040001497983 */ /* 0x000e280000300800 */
[----:B------:R-:W3:Y:S01]  /*2570*/  LDL.LU R72, [R1] ;  /* 0x0000000001487983 */ /* 0x000ee20000300800 */
[----:B-1----:R-:W-:-:S04]  /*2580*/  @P0 IMAD.IADD R0, R71, 0x1, R0 ;  /* 0x0000000147000824 */ /* 0x002fc800078e0200 */
[----:B------:R-:W-:-:S04]  /*2590*/  IMAD.IADD R0, R0, 0x1, -R2 ;  /* 0x0000000100007824 */ /* 0x000fc800078e0a02 */
[----:B------:R-:W-:Y:S01]  /*25a0*/  IMAD.IADD R8, R8, 0x1, R0 ;  /* 0x0000000108087824 */ /* 0x000fe200078e0200 */
[----:B------:R3:W-:Y:S03]  /*25b0*/  STS [R9+0x3410], R0 ;  /* 0x0034100009007388 */ /* 0x0007e60000000800 */
[----:B------:R-:W-:Y:S01]  /*25c0*/  IMAD.IADD R7, R7, 0x1, R8 ;  /* 0x0000000107077824 */ /* 0x000fe200078e0208 */
[----:B------:R1:W-:Y:S03]  /*25d0*/  STS [R9+0x3414], R8 ;  /* 0x0034140809007388 */ /* 0x0003e60000000800 */
[----:B------:R-:W-:Y:S01]  /*25e0*/  IMAD.IADD R6, R6, 0x1, R7 ;  /* 0x0000000106067824 */ /* 0x000fe200078e0207 */
[----:B------:R1:W-:Y:S04]  /*25f0*/  STS [R9+0x3418], R7 ;  /* 0x0034180709007388 */ /* 0x0003e80000000800 */
[----:B------:R1:W-:Y:S01]  /*2600*/  STS [R9+0x341c], R6 ;  /* 0x00341c0609007388 */ /* 0x0003e20000000800 */
[----:B--2---:R-:W-:-:S04]  /*2610*/  IMAD.IADD R2, R74, 0x1, R6 ;  /* 0x000000014a027824 */ /* 0x004fc800078e0206 */
[----:B0-----:R-:W-:Y:S01]  /*2620*/  IMAD.IADD R71, R73, 0x1, R2 ;  /* 0x0000000149477824 */ /* 0x001fe200078e0202 */
[----:B------:R1:W-:Y:S03]  /*2630*/  STS [R9+0x3420], R2 ;  /* 0x0034200209007388 */ /* 0x0003e60000000800 */
[----:B---3--:R-:W-:Y:S01]  /*2640*/  IMAD.IADD R0, R72, 0x1, R71 ;  /* 0x0000000148007824 */ /* 0x008fe200078e0247 */
[----:B------:R1:W-:Y:S03]  /*2650*/  STS [R9+0x3424], R71 ;  /* 0x0034244709007388 */ /* 0x0003e60000000800 */
[----:B------:R-:W-:Y:S01]  /*2660*/  IMAD.IADD R76, R76, 0x1, R0 ;  /* 0x000000014c4c7824 */ /* 0x000fe200078e0200 */
        /* <DEDUP_REMOVED lines=8> */
[----:B------:R1:W-:Y:S04]  /*26f0*/  STS [R9+0x3438], R4 ;  /* 0x0034380409007388 */ /* 0x0003e80000000800 */
[----:B------:R1:W-:Y:S02]  /*2700*/  STS [R9+0x343c], R74 ;  /* 0x00343c4a09007388 */ /* 0x0003e40000000800 */
.L_x_263:
[----:B-1----:R-:W2:Y:S04]  /*2710*/  LDL R0, [R1+0x10] ;  /* 0x0000100001007983 */ /* 0x002ea80000100800 */
[----:B0-----:R-:W3:Y:S01]  /*2720*/  LDL.LU R2, [R1+0xc] ;  /* 0x00000c0001027983 */ /* 0x001ee20000300800 */
[----:B------:R-:W-:Y:S05]  /*2730*/  WARPSYNC.ALL ;  /* 0x0000000000007948 */ /* 0x000fea0003800000 */
[----:B------:R-:W-:Y:S06]  /*2740*/  BAR.SYNC.DEFER_BLOCKING 0x0 ;  /* 0x0000000000007b1d */ /* 0x000fec0000010000 */
[----:B------:R-:W-:Y:S01]  /*2750*/  BSSY.RECONVERGENT B0, `(.L_x_265) ;  /* 0x000002a000007945 */ /* 0x000fe20003800200 */
[----:B--2---:R-:W-:-:S02]  /*2760*/  ISETP.NE.AND P0, PT, R0, RZ, PT ;  /* 0x000000ff0000720c */ /* 0x004fc40003f05270 */
[----:B------:R-:W-:Y:S01]  /*2770*/  SHF.R.U64 R0, R58, UR5, R25 ;  /* 0x000000053a007c19 */ /* 0x000fe20008001219 */
[----:B---3--:R-:W0:Y:S03]  /*2780*/  LDS R2, [R2+0x3410] ;  /* 0x0034100002027984 */ /* 0x008e260000000800 */
[----:B------:R-:W-:-:S07]  /*2790*/  LOP3.LUT R0, R0, UR4, RZ, 0x30, !PT ;  /* 0x0000000400007c12 */ /* 0x000fce000f8e30ff */
[----:B------:R-:W-:Y:S05]  /*27a0*/  @P0 BRA `(.L_x_266) ;  /* 0x0000000000900947 */ /* 0x000fea0003800000 */
[----:B------:R-:W0:Y:S04]  /*27b0*/  LDS R3, [R11] ;  /* 0x000000000b037984 */ /* 0x000e280000000800 */
        /* <DEDUP_REMOVED lines=10> */
[----:B------:R-:W0:Y:S01]  /*2860*/  LDS R4, [R11+0x2c00] ;  /* 0x002c00000b047984 */ /* 0x000e220000000800 */
[----:B-1----:R-:W-:-:S03]  /*2870*/  IMAD.IADD R71, R2, 0x1, R71 ;  /* 0x0000000102477824 */ /* 0x002fc600078e0247 */
[----:B------:R-:W1:Y:S01]  /*2880*/  LDS R3, [R11+0x2000] ;  /* 0x002000000b037984 */ /* 0x000e620000000800 */
[----:B--2---:R-:W-:-:S03]  /*2890*/  IMAD.IADD R73, R2, 0x1, R73 ;  /* 0x0000000102497824 */ /* 0x004fc600078e0249 */
[----:B------:R2:W-:Y:S01]  /*28a0*/  STS [R11], R76 ;  /* 0x0000004c0b007388 */ /* 0x0005e20000000800 */
[----:B---3--:R-:W-:-:S03]  /*28b0*/  IMAD.IADD R72, R2, 0x1, R72 ;  /* 0x0000000102487824 */ /* 0x008fc600078e0248 */
[----:B------:R3:W-:Y:S01]  /*28c0*/  STS [R11+0x400], R71 ;  /* 0x000400470b007388 */ /* 0x0007e20000000800 */
[----:B----4-:R-:W-:-:S03]  /*28d0*/  IMAD.IADD R74, R2, 0x1, R74 ;  /* 0x00000001024a7824 */ /* 0x010fc600078e024a */
[----:B------:R3:W-:Y:S01]  /*28e0*/  STS [R11+0x800], R73 ;  /* 0x000800490b007388 */ /* 0x0007e20000000800 */
[----:B-----5:R-:W-:-:S03]  /*28f0*/  IMAD.IADD R8, R2, 0x1, R8 ;  /* 0x0000000102087824 */ /* 0x020fc600078e0208 */
[----:B------:R3:W-:Y:S01]  /*2900*/  STS [R11+0xc00], R72 ;  /* 0x000c00480b007388 */ /* 0x0007e20000000800 */
[----:B--2---:R-:W-:-:S03]  /*2910*/  IMAD.IADD R76, R2, 0x1, R9 ;  /* 0x00000001024c7824 */ /* 0x004fc600078e0209 */
[----:B------:R3:W-:Y:S01]  /*2920*/  STS [R11+0x1000], R74 ;  /* 0x0010004a0b007388 */ /* 0x0007e20000000800 */
[----:B------:R-:W-:-:S03]  /*2930*/  IMAD.IADD R7, R2, 0x1, R7 ;  /* 0x0000000102077824 */ /* 0x000fc600078e0207 */
[----:B------:R3:W-:Y:S01]  /*2940*/  STS [R11+0x1400], R8 ;  /* 0x001400080b007388 */ /* 0x0007e20000000800 */
[----:B------:R-:W-:-:S03]  /*2950*/  IMAD.IADD R6, R2, 0x1, R6 ;  /* 0x0000000102067824 */ /* 0x000fc600078e0206 */
[----:B------:R3:W-:Y:S01]  /*2960*/  STS [R11+0x1800], R76 ;  /* 0x0018004c0b007388 */ /* 0x0007e20000000800 */
[----:B------:R-:W-:-:S03]  /*2970*/  IMAD.IADD R5, R2, 0x1, R5 ;  /* 0x0000000102057824 */ /* 0x000fc600078e0205 */
[----:B------:R3:W-:Y:S01]  /*2980*/  STS [R11+0x1c00], R7 ;  /* 0x001c00070b007388 */ /* 0x0007e20000000800 */
[----:B0-----:R-:W-:-:S03]  /*2990*/  IMAD.IADD R4, R2, 0x1, R4 ;  /* 0x0000000102047824 */ /* 0x001fc600078e0204 */
[----:B------:R3:W-:Y:S01]  /*29a0*/  STS [R11+0x2400], R6 ;  /* 0x002400060b007388 */ /* 0x0007e20000000800 */
[----:B-1----:R-:W-:-:S03]  /*29b0*/  IMAD.IADD R3, R2, 0x1, R3 ;  /* 0x0000000102037824 */ /* 0x002fc600078e0203 */
[----:B------:R3:W-:Y:S04]  /*29c0*/  STS [R11+0x2800], R5 ;  /* 0x002800050b007388 */ /* 0x0007e80000000800 */
[----:B------:R3:W-:Y:S04]  /*29d0*/  STS [R11+0x2000], R3 ;  /* 0x002000030b007388 */ /* 0x0007e80000000800 */
[----:B------:R3:W-:Y:S02]  /*29e0*/  STS [R11+0x2c00], R4 ;  /* 0x002c00040b007388 */ /* 0x0007e40000000800 */
.L_x_266:
[----:B------:R-:W-:Y:S05]  /*29f0*/  BSYNC.RECONVERGENT B0 ;  /* 0x0000000000007941 */ /* 0x000fea0003800200 */
.L_x_265:
[----:B------:R-:W-:Y:S01]  /*2a00*/  BAR.SYNC.DEFER_BLOCKING 0x0 ;  /* 0x0000000000007b1d */ /* 0x000fe20000010000 */
[----:B------:R-:W-:-:S05]  /*2a10*/  R2P PR, R0, 0x7f ;  /* 0x0000007f00007804 */ /* 0x000fca0000000000 */
[----:B------:R-:W-:Y:S01]  /*2a20*/  BSSY.RECONVERGENT B0, `(.L_x_267) ;  /* 0x0000024000007945 */ /* 0x000fe20003800200 */
[----:B------:R-:W1:Y:S07]  /*2a30*/  S2R R77, SR_LEMASK ;  /* 0x00000000004d7919 */ /* 0x000e6e0000003a00 */
[----:B---3--:R-:W-:Y:S02]  /*2a40*/  VOTE.ANY R3, PT, P0 ;  /* 0x0000000000037806 */ /* 0x008fe400000e0100 */
[----:B------:R-:W-:-:S02]  /*2a50*/  VOTE.ANY R4, PT, P1 ;  /* 0x0000000000047806 */ /* 0x000fc400008e0100 */
[----:B------:R-:W-:Y:S02]  /*2a60*/  @!P0 LOP3.LUT R3, RZ, R3, RZ, 0x33, !PT ;  /* 0x00000003ff038212 */ /* 0x000fe400078e33ff */
[----:B------:R-:W-:Y:S02]  /*2a70*/  VOTE.ANY R6, PT, P2 ;  /* 0x0000000000067806 */ /* 0x000fe400010e0100 */
[----:B------:R-:W-:Y:S02]  /*2a80*/  @!P1 LOP3.LUT R4, RZ, R4, RZ, 0x33, !PT ;  /* 0x00000004ff049212 */ /* 0x000fe400078e33ff */
[----:B------:R-:W-:Y:S02]  /*2a90*/  VOTE.ANY R8, PT, P3 ;  /* 0x0000000000087806 */ /* 0x000fe400018e0100 */
[----:B------:R-:W-:Y:S02]  /*2aa0*/  @!P2 LOP3.LUT R6, RZ, R6, RZ, 0x33, !PT ;  /* 0x00000006ff06a212 */ /* 0x000fe400078e33ff */
[----:B------:R-:W-:-:S02]  /*2ab0*/  LOP3.LUT R3, R4, R3, RZ, 0xc0, !PT ;  /* 0x0000000304037212 */ /* 0x000fc400078ec0ff */
[----:B------:R-:W-:Y:S02]  /*2ac0*/  @!P3 LOP3.LUT R8, RZ, R8, RZ, 0x33, !PT ;  /* 0x00000008ff08b212 */ /* 0x000fe400078e33ff */
[----:B------:R-:W-:Y:S02]  /*2ad0*/  LOP3.LUT R3, R6, R3, RZ, 0xc0, !PT ;  /* 0x0000000306037212 */ /* 0x000fe400078ec0ff */
[----:B------:R-:W-:Y:S02]  /*2ae0*/  VOTE.ANY R4, PT, P4 ;  /* 0x0000000000047806 */ /* 0x000fe400020e0100 */
[----:B------:R-:W-:Y:S02]  /*2af0*/  LOP3.LUT P0, RZ, R0, 0x80, RZ, 0xc0, !PT ;  /* 0x0000008000ff7812 */ /* 0x000fe4000780c0ff */
[----:B------:R-:W-:Y:S01]  /*2b00*/  LOP3.LUT R3, R8, R3, RZ, 0xc0, !PT ;  /* 0x0000000308037212 */ /* 0x000fe200078ec0ff */
[----:B------:R-:W-:Y:S01]  /*2b10*/  IMAD.MOV.U32 R8, RZ, RZ, RZ ;  /* 0x000000ffff087224 */ /* 0x000fe200078e00ff */
[----:B------:R-:W-:-:S02]  /*2b20*/  VOTE.ANY R6, PT, P5 ;  /* 0x0000000000067806 */ /* 0x000fc400028e0100 */
[----:B------:R-:W-:Y:S02]  /*2b30*/  @!P4 LOP3.LUT R4, RZ, R4, RZ, 0x33, !PT ;  /* 0x00000004ff04c212 */ /* 0x000fe400078e33ff */
[----:B------:R-:W-:Y:S02]  /*2b40*/  @!P5 LOP3.LUT R6, RZ, R6, RZ, 0x33, !PT ;  /* 0x00000006ff06d212 */ /* 0x000fe400078e33ff */
[----:B------:R-:W-:Y:S02]  /*2b50*/  LOP3.LUT R3, R4, R3, RZ, 0xc0, !PT ;  /* 0x0000000304037212 */ /* 0x000fe400078ec0ff */
[----:B------:R-:W-:Y:S02]  /*2b60*/  VOTE.ANY R4, PT, P6 ;  /* 0x0000000000047806 */ /* 0x000fe400030e0100 */
[----:B------:R-:W-:Y:S02]  /*2b70*/  LOP3.LUT R3, R6, R3, RZ, 0xc0, !PT ;  /* 0x0000000306037212 */ /* 0x000fe400078ec0ff */
[----:B------:R-:W-:-:S02]  /*2b80*/  VOTE.ANY R6, PT, P0 ;  /* 0x0000000000067806 */ /* 0x000fc400000e0100 */
[----:B------:R-:W-:Y:S02]  /*2b90*/  @!P6 LOP3.LUT R4, RZ, R4, RZ, 0x33, !PT ;  /* 0x00000004ff04e212 */ /* 0x000fe400078e33ff */
[----:B------:R-:W-:Y:S02]  /*2ba0*/  @!P0 LOP3.LUT R6, RZ, R6, RZ, 0x33, !PT ;  /* 0x00000006ff068212 */ /* 0x000fe400078e33ff */
[----:B------:R-:W-:-:S04]  /*2bb0*/  LOP3.LUT R3, R4, R3, RZ, 0xc0, !PT ;  /* 0x0000000304037212 */ /* 0x000fc800078ec0ff */
[----:B------:R-:W-:Y:S02]  /*2bc0*/  LOP3.LUT R6, R6, R3, RZ, 0xc0, !PT ;  /* 0x0000000306067212 */ /* 0x000fe400078ec0ff */
[----:B------:R-:W-:Y:S02]  /*2bd0*/  SHF.R.U64 R3, R56, UR5, R27 ;  /* 0x0000000538037c19 */ /* 0x000fe4000800121b */
[----:B------:R-:W2:Y:S01]  /*2be0*/  FLO.U32 R7, R6 ;  /* 0x0000000600077300 */ /* 0x000ea200000e0000 */
[----:B-1----:R-:W-:Y:S02]  /*2bf0*/  LOP3.LUT R76, R77, R6, RZ, 0xc0, !PT ;  /* 0x000000064d4c7212 */ /* 0x002fe400078ec0ff */
[----:B------:R-:W-:-:S05]  /*2c00*/  LOP3.LUT R3, R3, UR4, RZ, 0x30, !PT ;  /* 0x0000000403037c12 */ /* 0x000fca000f8e30ff */
[----:B------:R-:W1:Y:S01]  /*2c10*/  POPC R76, R76 ;  /* 0x0000004c004c7309 */ /* 0x000e620000000000 */
[----:B--2---:R-:W-:-:S13]  /*2c20*/  ISETP.NE.AND P0, PT, R18, R7, PT ;  /* 0x000000071200720c */ /* 0x004fda0003f05270 */
[----:B-1----:R-:W-:Y:S05]  /*2c30*/  @P0 BRA `(.L_x_268) ;  /* 0x0000000000080947 */ /* 0x002fea0003800000 */
[----:B------:R-:W-:-:S05]  /*2c40*/  IMAD R5, R0, 0x4, R16 ;  /* 0x0000000400057824 */ /* 0x000fca00078e0210 */
[----:B------:R1:W2:Y:S02]  /*2c50*/  ATOMS.ADD R8, [R5], R76 ;  /* 0x0000004c0508738c */ /* 0x0002a40000000000 */
.L_x_268:
[----:B------:R-:W-:Y:S05]  /*2c60*/  BSYNC.RECONVERGENT B0 ;  /* 0x0000000000007941 */ /* 0x000fea0003800200 */
.L_x_267:
[----:B------:R-:W-:Y:S01]  /*2c70*/  R2P PR, R3, 0x7f ;  /* 0x0000007f03007804 */ /* 0x000fe20000000000 */
[----:B--2---:R2:W3:Y:S01]  /*2c80*/  SHFL.IDX PT, R8, R8, R7, 0x1f ;  /* 0x00001f0708087589 */ /* 0x0044e200000e0000 */
[----:B------:R-:W-:Y:S01]  /*2c90*/  BSSY.RECONVERGENT B0, `(.L_x_269) ;  /* 0x0000023000007945 */ /* 0x000fe20003800200 */
[----:B------:R-:W-:-:S10]  /*2ca0*/  IMAD.MOV.U32 R6, RZ, RZ, RZ ;  /* 0x000000ffff067224 */ /* 0x000fd400078e00ff */
[----:B------:R-:W-:Y:S02]  /*2cb0*/  VOTE.ANY R0, PT, P0 ;  /* 0x0000000000007806 */ /* 0x000fe400000e0100 */
[----:B-1----:R-:W-:Y:S02]  /*2cc0*/  VOTE.ANY R5, PT, P1 ;  /* 0x0000000000057806 */ /* 0x002fe400008e0100 */
[----:B------:R-:W-:Y:S02]  /*2cd0*/  @!P0 LOP3.LUT R0, RZ, R0, RZ, 0x33, !PT ;  /* 0x00000000ff008212 */ /* 0x000fe400078e33ff */
[----:B------:R-:W-:Y:S02]  /*2ce0*/  @!P1 LOP3.LUT R5, RZ, R5, RZ, 0x33, !PT ;  /* 0x00000005ff059212 */ /* 0x000fe400078e33ff */
[----:B------:R-:W-:Y:S02]  /*2cf0*/  VOTE.ANY R9, PT, P2 ;  /* 0x0000000000097806 */ /* 0x000fe400010e0100 */
[----:B------:R-:W-:-:S02]  /*2d00*/  LOP3.LUT R0, R5, R0, RZ, 0xc0, !PT ;  /* 0x0000000005007212 */ /* 0x000fc400078ec0ff */
[----:B------:R-:W-:Y:S02]  /*2d10*/  VOTE.ANY R5, PT, P3 ;  /* 0x0000000000057806 */ /* 0x000fe400018e0100 */
[----:B------:R-:W-:Y:S02]  /*2d20*/  @!P2 LOP3.LUT R9, RZ, R9, RZ, 0x33, !PT ;  /* 0x00000009ff09a212 */ /* 0x000fe400078e33ff */
[----:B------:R-:W-:Y:S02]  /*2d30*/  @!P3 LOP3.LUT R5, RZ, R5, RZ, 0x33, !PT ;  /* 0x00000005ff05b212 */ /* 0x000fe400078e33ff */
[----:B------:R-:W-:Y:S02]  /*2d40*/  LOP3.LUT R0, R9, R0, RZ, 0xc0, !PT ;  /* 0x0000000009007212 */ /* 0x000fe400078ec0ff */
[----:B------:R-:W-:Y:S02]  /*2d50*/  LOP3.LUT P0, RZ, R3, 0x80, RZ, 0xc0, !PT ;  /* 0x0000008003ff7812 */ /* 0x000fe4000780c0ff */
[----:B------:R-:W-:-:S02]  /*2d60*/  VOTE.ANY R9, PT, P4 ;  /* 0x0000000000097806 */ /* 0x000fc400020e0100 */
[----:B------:R-:W-:Y:S02]  /*2d70*/  LOP3.LUT R0, R5, R0, RZ, 0xc0, !PT ;  /* 0x0000000005007212 */ /* 0x000fe400078ec0ff */
[----:B------:R-:W-:Y:S02]  /*2d80*/  VOTE.ANY R5, PT, P5 ;  /* 0x0000000000057806 */ /* 0x000fe400028e0100 */
[----:B------:R-:W-:Y:S02]  /*2d90*/  @!P4 LOP3.LUT R9, RZ, R9, RZ, 0x33, !PT ;  /* 0x00000009ff09c212 */ /* 0x000fe400078e33ff */
[----:B------:R-:W-:Y:S02]  /*2da0*/  @!P5 LOP3.LUT R5, RZ, R5, RZ, 0x33, !PT ;  /* 0x00000005ff05d212 */ /* 0x000fe400078e33ff */
[----:B------:R-:W-:Y:S02]  /*2db0*/  LOP3.LUT R0, R9, R0, RZ, 0xc0, !PT ;  /* 0x0000000009007212 */ /* 0x000fe400078ec0ff */
[----:B------:R-:W-:-:S02]  /*2dc0*/  VOTE.ANY R9, PT, P6 ;  /* 0x0000000000097806 */ /* 0x000fc400030e0100 */
[----:B------:R-:W-:Y:S02]  /*2dd0*/  LOP3.LUT R0, R5, R0, RZ, 0xc0, !PT ;  /* 0x0000000005007212 */ /* 0x000fe400078ec0ff */
[----:B------:R-:W-:Y:S02]  /*2de0*/  VOTE.ANY R5, PT, P0 ;  /* 0x0000000000057806 */ /* 0x000fe400000e0100 */
[----:B------:R-:W-:Y:S02]  /*2df0*/  @!P6 LOP3.LUT R9, RZ, R9, RZ, 0x33, !PT ;  /* 0x00000009ff09e212 */ /* 0x000fe400078e33ff */
[----:B------:R-:W-:Y:S02]  /*2e00*/  @!P0 LOP3.LUT R5, RZ, R5, RZ, 0x33, !PT ;  /* 0x00000005ff058212 */ /* 0x000fe400078e33ff */
[----:B------:R-:W-:-:S04]  /*2e10*/  LOP3.LUT R0, R9, R0, RZ, 0xc0, !PT ;  /* 0x0000000009007212 */ /* 0x000fc800078ec0ff */
[----:B------:R-:W-:Y:S02]  /*2e20*/  LOP3.LUT R0, R5, R0, RZ, 0xc0, !PT ;  /* 0x0000000005007212 */ /* 0x000fe400078ec0ff */
[----:B------:R-:W-:Y:S02]  /*2e30*/  SHF.R.U64 R5, R54, UR5, R23 ;  /* 0x0000000536057c19 */ /* 0x000fe40008001217 */
[----:B------:R-:W1:Y:S01]  /*2e40*/  FLO.U32 R11, R0 ;  /* 0x00000000000b7300 */ /* 0x000e6200000e0000 */
[----:B------:R-:W-:Y:S02]  /*2e50*/  LOP3.LUT R9, R77, R0, RZ, 0xc0, !PT ;  /* 0x000000004d097212 */ /* 0x000fe400078ec0ff */
[----:B------:R-:W-:-:S05]  /*2e60*/  LOP3.LUT R5, R5, UR4, RZ, 0x30, !PT ;  /* 0x0000000405057c12 */ /* 0x000fca000f8e30ff */
[----:B------:R-:W4:Y:S01]  /*2e70*/  POPC R9, R9 ;  /* 0x0000000900097309 */ /* 0x000f220000000000 */
[----:B-1----:R-:W-:-:S13]  /*2e80*/  ISETP.NE.AND P0, PT, R18, R11, PT ;  /* 0x0000000b1200720c */ /* 0x002fda0003f05270 */
[----:B--234-:R-:W-:Y:S05]  /*2e90*/  @P0 BRA `(.L_x_270) ;  /* 0x0000000000080947 */ /* 0x01cfea0003800000 */
[----:B------:R-:W-:-:S06]  /*2ea0*/  IMAD R6, R3, 0x4, R16 ;  /* 0x0000000403067824 */ /* 0x000fcc00078e0210 */
[----:B------:R1:W2:Y:S02]  /*2eb0*/  ATOMS.ADD R6, [R6], R9 ;  /* 0x000000090606738c */ /* 0x0002a40000000000 */
.L_x_270:
[----:B------:R-:W-:Y:S05]  /*2ec0*/  BSYNC.RECONVERGENT B0 ;  /* 0x0000000000007941 */ /* 0x000fea0003800200 */
.L_x_269:
[----:B------:R-:W-:Y:S01]  /*2ed0*/  R2P PR, R5, 0x7f ;  /* 0x0000007f05007804 */ /* 0x000fe20000000000 */
[----:B--2---:R2:W3:Y:S01]  /*2ee0*/  SHFL.IDX PT, R6, R6, R11, 0x1f ;  /* 0x00001f0b06067589 */ /* 0x0044e200000e0000 */
[----:B------:R-:W-:Y:S01]  /*2ef0*/  BSSY.RECONVERGENT B0, `(.L_x_271) ;  /* 0x0000023000007945 */ /* 0x000fe20003800200 */
[----:B------:R-:W-:-:S10]  /*2f00*/  IMAD.MOV.U32 R4, RZ, RZ, RZ ;  /* 0x000000ffff047224 */ /* 0x000fd400078e00ff */
[----:B------:R-:W-:Y:S02]  /*2f10*/  VOTE.ANY R0, PT, P0 ;  /* 0x0000000000007806 */ /* 0x000fe400000e0100 */
[----:B------:R-:W-:Y:S02]  /*2f20*/  VOTE.ANY R3, PT, P1 ;  /* 0x0000000000037806 */ /* 0x000fe400008e0100 */
[----:B------:R-:W-:Y:S02]  /*2f30*/  @!P0 LOP3.LUT R0, RZ, R0, RZ, 0x33, !PT ;  /* 0x00000000ff008212 */ /* 0x000fe400078e33ff */
[----:B------:R-:W-:Y:S02]  /*2f40*/  @!P1 LOP3.LUT R3, RZ, R3, RZ, 0x33, !PT ;  /* 0x00000003ff039212 */ /* 0x000fe400078e33ff */
[----:B------:R-:W-:Y:S02]  /*2f50*/  LOP3.LUT P0, RZ, R5, 0x80, RZ, 0xc0, !PT ;  /* 0x0000008005ff7812 */ /* 0x000fe4000780c0ff */
[----:B------:R-:W-:-:S02]  /*2f60*/  LOP3.LUT R0, R3, R0, RZ, 0xc0, !PT ;  /* 0x0000000003007212 */ /* 0x000fc400078ec0ff */
[----:B------:R-:W-:-:S04]  /*2f70*/  VOTE.ANY R3, PT, P2 ;  /* 0x0000000000037806 */ /* 0x000fc800010e0100 */
[----:B------:R-:W-:-:S04]  /*2f80*/  @!P2 LOP3.LUT R3, RZ, R3, RZ, 0x33, !PT ;  /* 0x00000003ff03a212 */ /* 0x000fc800078e33ff */
[----:B------:R-:W-:Y:S02]  /*2f90*/  LOP3.LUT R0, R3, R0, RZ, 0xc0, !PT ;  /* 0x0000000003007212 */ /* 0x000fe400078ec0ff */
        /* <DEDUP_REMOVED lines=15> */
[----:B------:R-:W-:Y:S02]  /*3090*/  SHF.R.U64 R0, R52, UR5, R21 ;  /* 0x0000000534007c19 */ /* 0x000fe40008001215 */
[----:B------:R-:W4:Y:S01]  /*30a0*/  FLO.U32 R3, R72 ;  /* 0x0000004800037300 */ /* 0x000f2200000e0000 */
[----:B------:R-:W-:Y:S02]  /*30b0*/  LOP3.LUT R71, R77, R72, RZ, 0xc0, !PT ;  /* 0x000000484d477212 */ /* 0x000fe400078ec0ff */
[----:B------:R-:W-:-:S05]  /*30c0*/  LOP3.LUT R0, R0, UR4, RZ, 0x30, !PT ;  /* 0x0000000400007c12 */ /* 0x000fca000f8e30ff */
[----:B------:R-:W0:Y:S01]  /*30d0*/  POPC R71, R71 ;  /* 0x0000004700477309 */ /* 0x000e220000000000 */
[----:B----4-:R-:W-:-:S13]  /*30e0*/  ISETP.NE.AND P0, PT, R18, R3, PT ;  /* 0x000000031200720c */ /* 0x010fda0003f05270 */
[----:B0-23--:R-:W-:Y:S05]  /*30f0*/  @P0 BRA `(.L_x_272) ;  /* 0x0000000000080947 */ /* 0x00dfea0003800000 */
[----:B------:R-:W-:-:S06]  /*3100*/  IMAD R4, R5, 0x4, R16 ;  /* 0x0000000405047824 */ /* 0x000fcc00078e0210 */
[----:B------:R0:W2:Y:S02]  /*3110*/  ATOMS.ADD R4, [R4], R71 ;  /* 0x000000470404738c */ /* 0x0000a40000000000 */
.L_x_272:
[----:B------:R-:W-:Y:S05]  /*3120*/  BSYNC.RECONVERGENT B0 ;  /* 0x0000000000007941 */ /* 0x000fea0003800200 */
.L_x_271:
        /* <DEDUP_REMOVED lines=35> */
[----:B------:R-:W-:-:S05]  /*3360*/  IMAD R0, R0, 0x4, R16 ;  /* 0x0000000400007824 */ /* 0x000fca00078e0210 */
[----:B------:R0:W2:Y:S02]  /*3370*/  ATOMS.ADD R7, [R0], R73 ;  /* 0x000000490007738c */ /* 0x0000a40000000000 */
.L_x_274:
[----:B------:R-:W-:Y:S05]  /*3380*/  BSYNC.RECONVERGENT B0 ;  /* 0x0000000000007941 */ /* 0x000fea0003800200 */
.L_x_273:
[----:B------:R-:W-:Y:S01]  /*3390*/  R2P PR, R5, 0x7f ;  /* 0x0000007f05007804 */ /* 0x000fe20000000000 */
[----:B------:R-:W-:Y:S01]  /*33a0*/  IMAD.IADD R76, R76, 0x1, R8 ;  /* 0x000000014c4c7824 */ /* 0x000fe200078e0208 */
[----:B--2---:R2:W3:Y:S01]  /*33b0*/  SHFL.IDX PT, R11, R7, R11, 0x1f ;  /* 0x00001f0b070b7589 */ /* 0x0044e200000e0000 */
[----:B------:R-:W-:Y:S01]  /*33c0*/  BSSY.RECONVERGENT B0, `(.L_x_275) ;  /* 0x0000023000007945 */ /* 0x000fe20003800200 */
[----:B--2---:R-:W-:-:S09]  /*33d0*/  IMAD.MOV.U32 R7, RZ, RZ, RZ ;  /* 0x000000ffff077224 */ /* 0x004fd200078e00ff */
[----:B0-----:R-:W-:Y:S02]  /*33e0*/  VOTE.ANY R0, PT, P0 ;  /* 0x0000000000007806 */ /* 0x001fe400000e0100 */
        /* <DEDUP_REMOVED lines=22> */
[----:B------:R-:W-:-:S04]  /*3550*/  LOP3.LUT R0, R3, R0, RZ, 0xc0, !PT ;  /* 0x0000000003007212 */ /* 0x000fc800078ec0ff */
[----:B------:R0:W2:Y:S01]  /*3560*/  FLO.U32 R3, R0 ;  /* 0x0000000000037300 */ /* 0x0000a200000e0000 */
[----:B------:R-:W-:-:S07]  /*3570*/  LOP3.LUT R8, R77, R0, RZ, 0xc0, !PT ;  /* 0x000000004d087212 */ /* 0x000fce00078ec0ff */
[----:B------:R-:W4:Y:S01]  /*3580*/  POPC R8, R8 ;  /* 0x0000000800087309 */ /* 0x000f220000000000 */
[----:B0-----:R-:W-:-:S04]  /*3590*/  SHF.R.U64 R0, R48, UR5, R17 ;  /* 0x0000000530007c19 */ /* 0x001fc80008001211 */
[----:B------:R-:W-:Y:S02]  /*35a0*/  LOP3.LUT R0, R0, UR4, RZ, 0x30, !PT ;  /* 0x0000000400007c12 */ /* 0x000fe4000f8e30ff */
[----:B--2---:R-:W-:-:S13]  /*35b0*/  ISETP.NE.AND P0, PT, R18, R3, PT ;  /* 0x000000031200720c */ /* 0x004fda0003f05270 */
[----:B---34-:R-:W-:Y:S05]  /*35c0*/  @P0 BRA `(.L_x_276) ;  /* 0x0000000000080947 */ /* 0x018fea0003800000 */
[----:B------:R-:W-:-:S05]  /*35d0*/  IMAD R5, R5, 0x4, R16 ;  /* 0x0000000405057824 */ /* 0x000fca00078e0210 */
[----:B------:R0:W2:Y:S02]  /*35e0*/  ATOMS.ADD R7, [R5], R8 ;  /* 0x000000080507738c */ /* 0x0000a40000000000 */
.L_x_276:
[----:B------:R-:W-:Y:S05]  /*35f0*/  BSYNC.RECONVERGENT B0 ;  /* 0x0000000000007941 */ /* 0x000fea0003800200 */
.L_x_275:
[----:B------:R-:W-:Y:S01]  /*3600*/  R2P PR, R0, 0x7f ;  /* 0x0000007f00007804 */ /* 0x000fe20000000000 */
[----:B------:R-:W-:Y:S01]  /*3610*/  IMAD.IADD R6, R9, 0x1, R6 ;  /* 0x0000000109067824 */ /* 0x000fe200078e0206 */
[----:B--2---:R2:W3:Y:S01]  /*3620*/  SHFL.IDX PT, R7, R7, R3, 0x1f ;  /* 0x00001f0307077589 */ /* 0x0044e200000e0000 */
[----:B------:R-:W-:Y:S01]  /*3630*/  BSSY.RECONVERGENT B0, `(.L_x_277) ;  /* 0x0000021000007945 */ /* 0x000fe20003800200 */
[----:B--2---:R-:W-:-:S09]  /*3640*/  IMAD.MOV.U32 R3, RZ, RZ, RZ ;  /* 0x000000ffff037224 */ /* 0x004fd200078e00ff */
[----:B0-----:R-:W-:Y:S02]  /*3650*/  VOTE.ANY R5, PT, P0 ;  /* 0x0000000000057806 */ /* 0x001fe400000e0100 */
[----:B-1----:R-:W-:Y:S02]  /*3660*/  VOTE.ANY R9, PT, P1 ;  /* 0x0000000000097806 */ /* 0x002fe400008e0100 */
        /* <DEDUP_REMOVED lines=22> */
[----:B------:R0:W1:Y:S02]  /*37d0*/  FLO.U32 R9, R5 ;  /* 0x0000000500097300 */ /* 0x00006400000e0000 */
[----:B0-----:R-:W-:Y:S02]  /*37e0*/  LOP3.LUT R5, R77, R5, RZ, 0xc0, !PT ;  /* 0x000000054d057212 */ /* 0x001fe400078ec0ff */
[----:B-1----:R-:W-:-:S04]  /*37f0*/  ISETP.NE.AND P0, PT, R18, R9, PT ;  /* 0x000000091200720c */ /* 0x002fc80003f05270 */
[----:B------:R-:W0:Y:S09]  /*3800*/  POPC R5, R5 ;  /* 0x0000000500057309 */ /* 0x000e320000000000 */
[----:B---3--:R-:W-:Y:S05]  /*3810*/  @P0 BRA `(.L_x_278) ;  /* 0x0000000000080947 */ /* 0x008fea0003800000 */
[----:B------:R-:W-:-:S05]  /*3820*/  IMAD R0, R0, 0x4, R16 ;  /* 0x0000000400007824 */ /* 0x000fca00078e0210 */
[----:B0-----:R1:W2:Y:S02]  /*3830*/  ATOMS.ADD R3, [R0], R5 ;  /* 0x000000050003738c */ /* 0x0012a40000000000 */
.L_x_278:
[----:B------:R-:W-:Y:S05]  /*3840*/  BSYNC.RECONVERGENT B0 ;  /* 0x0000000000007941 */ /* 0x000fea0003800200 */
.L_x_277:
[----:B------:R-:W-:Y:S01]  /*3850*/  R2P PR, R14, 0x7f ;  /* 0x0000007f0e007804 */ /* 0x000fe20000000000 */
[----:B------:R-:W-:Y:S01]  /*3860*/  IMAD.IADD R4, R71, 0x1, R4 ;  /* 0x0000000147047824 */ /* 0x000fe200078e0204 */
[----:B--2---:R2:W3:Y:S01]  /*3870*/  SHFL.IDX PT, R3, R3, R9, 0x1f ;  /* 0x00001f0903037589 */ /* 0x0044e200000e0000 */
[----:B------:R-:W-:Y:S01]  /*3880*/  BSSY.RECONVERGENT B0, `(.L_x_279) ;  /* 0x0000021000007945 */ /* 0x000fe20003800200 */
[----:B--2---:R-:W-:-:S09]  /*3890*/  IMAD.MOV.U32 R9, RZ, RZ, RZ ;  /* 0x000000ffff097224 */ /* 0x004fd200078e00ff */
[----:B-1----:R-:W-:Y:S02]  /*38a0*/  VOTE.ANY R0, PT, P0 ;  /* 0x0000000000007806 */ /* 0x002fe400000e0100 */
        /* <DEDUP_REMOVED lines=23> */
[----:B------:R1:W2:Y:S02]  /*3a20*/  FLO.U32 R71, R0 ;  /* 0x0000000000477300 */ /* 0x0002a400000e0000 */
[----:B-1----:R-:W-:Y:S02]  /*3a30*/  LOP3.LUT R0, R77, R0, RZ, 0xc0, !PT ;  /* 0x000000004d007212 */ /* 0x002fe400078ec0ff */
[----:B--2---:R-:W-:-:S04]  /*3a40*/  ISETP.NE.AND P0, PT, R18, R71, PT ;  /* 0x000000471200720c */ /* 0x004fc80003f05270 */
[----:B------:R-:W1:Y:S09]  /*3a50*/  POPC R0, R0 ;  /* 0x0000000000007309 */ /* 0x000e720000000000 */
[----:B---3--:R-:W-:Y:S05]  /*3a60*/  @P0 BRA `(.L_x_280) ;  /* 0x0000000000080947 */ /* 0x008fea0003800000 */
[----:B------:R-:W-:-:S06]  /*3a70*/  IMAD R9, R14, 0x4, R16 ;  /* 0x000000040e097824 */ /* 0x000fcc00078e0210 */
[----:B-1----:R2:W3:Y:S02]  /*3a80*/  ATOMS.ADD R9, [R9], R0 ;  /* 0x000000000909738c */ /* 0x0024e40000000000 */
.L_x_280:
[----:B------:R-:W-:Y:S05]  /*3a90*/  BSYNC.RECONVERGENT B0 ;  /* 0x0000000000007941 */ /* 0x000fea0003800200 */
.L_x_279:
[----:B------:R-:W-:Y:S01]  /*3aa0*/  R2P PR, R12, 0x7f ;  /* 0x0000007f0c007804 */ /* 0x000fe20000000000 */
[----:B------:R-:W-:Y:S01]  /*3ab0*/  IMAD.IADD R73, R73, 0x1, R11 ;  /* 0x0000000149497824 */ /* 0x000fe200078e020b */
[----:B---3--:R3:W4:Y:S01]  /*3ac0*/  SHFL.IDX PT, R71, R9, R71, 0x1f ;  /* 0x00001f4709477589 */ /* 0x00872200000e0000 */
[----:B------:R-:W-:Y:S01]  /*3ad0*/  BSSY.RECONVERGENT B0, `(.L_x_281) ;  /* 0x0000021000007945 */ /* 0x000fe20003800200 */
[----:B---3--:R-:W-:-:S09]  /*3ae0*/  IMAD.MOV.U32 R9, RZ, RZ, RZ ;  /* 0x000000ffff097224 */ /* 0x008fd200078e00ff */
        /* <DEDUP_REMOVED lines=24> */
[----:B------:R3:W5:Y:S02]  /*3c70*/  FLO.U32 R72, R11 ;  /* 0x0000000b00487300 */ /* 0x00076400000e0000 */
[----:B---3--:R-:W-:Y:S02]  /*3c80*/  LOP3.LUT R11, R77, R11, RZ, 0xc0, !PT ;  /* 0x0000000b4d0b7212 */ /* 0x008fe400078ec0ff */
[----:B-----5:R-:W-:-:S04]  /*3c90*/  ISETP.NE.AND P0, PT, R18, R72, PT ;  /* 0x000000481200720c */ /* 0x020fc80003f05270 */
[----:B------:R-:W3:Y:S09]  /*3ca0*/  POPC R11, R11 ;  /* 0x0000000b000b7309 */ /* 0x000ef20000000000 */
[----:B----4-:R-:W-:Y:S05]  /*3cb0*/  @P0 BRA `(.L_x_282) ;  /* 0x0000000000080947 */ /* 0x010fea0003800000 */
[----:B------:R-:W-:-:S06]  /*3cc0*/  IMAD R9, R12, 0x4, R16 ;  /* 0x000000040c097824 */ /* 0x000fcc00078e0210 */
[----:B---3--:R4:W3:Y:S02]  /*3cd0*/  ATOMS.ADD R9, [R9], R11 ;  /* 0x0000000b0909738c */ /* 0x0088e40000000000 */
.L_x_282:
[----:B------:R-:W-:Y:S05]  /*3ce0*/  BSYNC.RECONVERGENT B0 ;  /* 0x0000000000007941 */ /* 0x000fea0003800200 */
.L_x_281:
[----:B------:R-:W-:Y:S01]  /*3cf0*/  R2P PR, R69, 0x7f ;  /* 0x0000007f45007804 */ /* 0x000fe20000000000 */
[----:B------:R-:W-:Y:S01]  /*3d00*/  IMAD.IADD R8, R8, 0x1, R7 ;  /* 0x0000000108087824 */ /* 0x000fe200078e0207 */
[----:B------:R-:W-:Y:S11]  /*3d10*/  BSSY.RECONVERGENT B0, `(.L_x_283) ;  /* 0x0000022000007945 */ /* 0x000ff60003800200 */
[----:B------:R-:W-:-:S02]  /*3d20*/  VOTE.ANY R74, PT, P0 ;  /* 0x00000000004a7806 */ /* 0x000fc400000e0100 */
[----:B------:R-:W-:Y:S02]  /*3d30*/  VOTE.ANY R7, PT, P1 ;  /* 0x0000000000077806 */ /* 0x000fe400008e0100 */
[----:B------:R-:W-:Y:S02]  /*3d40*/  @!P0 LOP3.LUT R74, RZ, R74, RZ, 0x33, !PT ;  /* 0x0000004aff4a8212 */ /* 0x000fe400078e33ff */
[----:B------:R-:W-:Y:S02]  /*3d50*/  @!P1 LOP3.LUT R7, RZ, R7, RZ, 0x33, !PT ;  /* 0x00000007ff079212 */ /* 0x000fe400078e33ff */
[----:B------:R-:W-:Y:S02]  /*3d60*/  LOP3.LUT P0, RZ, R69, 0x80, RZ, 0xc0, !PT ;  /* 0x0000008045ff7812 */ /* 0x000fe4000780c0ff */
        /* <DEDUP_REMOVED lines=19> */
[----:B------:R3:W5:Y:S01]  /*3ea0*/  FLO.U32 R7, R74 ;  /* 0x0000004a00077300 */ /* 0x00076200000e0000 */
[----:B------:R-:W-:Y:S02]  /*3eb0*/  LOP3.LUT R75, R77, R74, RZ, 0xc0, !PT ;  /* 0x0000004a4d4b7212 */ /* 0x000fe400078ec0ff */
[----:B---3--:R3:W0:Y:S01]  /*3ec0*/  SHFL.IDX PT, R74, R9, R72, 0x1f ;  /* 0x00001f48094a7589 */ /* 0x00862200000e0000 */
[----:B-----5:R-:W-:-:S04]  /*3ed0*/  ISETP.NE.AND P0, PT, R18, R7, PT ;  /* 0x000000071200720c */ /* 0x020fc80003f05270 */
[----:B---3--:R3:W0:Y:S01]  /*3ee0*/  POPC R72, R75 ;  /* 0x0000004b00487309 */ /* 0x0086220000000000 */
[----:B------:R-:W-:-:S08]  /*3ef0*/  IMAD.MOV.U32 R9, RZ, RZ, RZ ;  /* 0x000000ffff097224 */ /* 0x000fd000078e00ff */
[----:B---3--:R-:W-:Y:S05]  /*3f00*/  @P0 BRA `(.L_x_284) ;  /* 0x0000000000080947 */ /* 0x008fea0003800000 */
[----:B------:R-:W-:-:S06]  /*3f10*/  IMAD R9, R69, 0x4, R16 ;  /* 0x0000000445097824 */ /* 0x000fcc00078e0210 */
[----:B0-----:R3:W0:Y:S02]  /*3f20*/  ATOMS.ADD R9, [R9], R72 ;  /* 0x000000480909738c */ /* 0x0016240000000000 */
.L_x_284:
[----:B------:R-:W-:Y:S05]  /*3f30*/  BSYNC.RECONVERGENT B0 ;  /* 0x0000000000007941 */ /* 0x000fea0003800200 */
.L_x_283:
[----:B------:R-:W-:Y:S01]  /*3f40*/  R2P PR, R68, 0x7f ;  /* 0x0000007f44007804 */ /* 0x000fe20000000000 */
[----:B0-----:R-:W-:Y:S01]  /*3f50*/  IMAD.IADD R5, R5, 0x1, R3 ;  /* 0x0000000105057824 */ /* 0x001fe200078e0203 */
[----:B------:R0:W0:Y:S01]  /*3f60*/  SHFL.IDX PT, R9, R9, R7, 0x1f ;  /* 0x00001f0709097589 */ /* 0x00002200000e0000 */
[----:B------:R-:W-:Y:S01]  /*3f70*/  BSSY.RECONVERGENT B0, `(.L_x_285) ;  /* 0x0000024000007945 */ /* 0x000fe20003800200 */
[----:B-1----:R-:W-:Y:S02]  /*3f80*/  IMAD.IADD R71, R0, 0x1, R71 ;  /* 0x0000000100477824 */ /* 0x002fe400078e0247 */
[----:B--2---:R-:W-:-:S07]  /*3f90*/  IMAD.MOV.U32 R0, RZ, RZ, RZ ;  /* 0x000000ffff007224 */ /* 0x004fce00078e00ff */
        /* <DEDUP_REMOVED lines=25> */
[----:B0-----:R-:W-:-:S07]  /*4130*/  LOP3.LUT R7, R77, R69, RZ, 0xc0, !PT ;  /* 0x000000454d077212 */ /* 0x001fce00078ec0ff */
[----:B------:R-:W0:Y:S01]  /*4140*/  POPC R7, R7 ;  /* 0x0000000700077309 */ /* 0x000e220000000000 */
[----:B-1----:R-:W-:-:S04]  /*4150*/  SHF.R.U64 R69, R38, UR5, R15 ;  /* 0x0000000526457c19 */ /* 0x002fc8000800120f */
[----:B------:R-:W-:Y:S02]  /*4160*/  LOP3.LUT R69, R69, UR4, RZ, 0x30, !PT ;  /* 0x0000000445457c12 */ /* 0x000fe4000f8e30ff */
[----:B--2---:R-:W-:-:S13]  /*4170*/  ISETP.NE.AND P0, PT, R18, R3, PT ;  /* 0x000000031200720c */ /* 0x004fda0003f05270 */
[----:B0-----:R-:W-:Y:S05]  /*4180*/  @P0 BRA `(.L_x_286) ;  /* 0x0000000000080947 */ /* 0x001fea0003800000 */
[----:B------:R-:W-:-:S06]  /*4190*/  IMAD R0, R68, 0x4, R16 ;  /* 0x0000000444007824 */ /* 0x000fcc00078e0210 */
[----:B------:R0:W1:Y:S02]  /*41a0*/  ATOMS.ADD R0, [R0], R7 ;  /* 0x000000070000738c */ /* 0x0000640000000000 */
.L_x_286:
[----:B------:R-:W-:Y:S05]  /*41b0*/  BSYNC.RECONVERGENT B0 ;  /* 0x0000000000007941 */ /* 0x000fea0003800200 */
.L_x_285:
[----:B------:R-:W-:Y:S01]  /*41c0*/  R2P PR, R69, 0x7f ;  /* 0x0000007f45007804 */ /* 0x000fe20000000000 */
[----:B------:R-:W-:Y:S01]  /*41d0*/  IMAD.IADD R74, R11, 0x1, R74 ;  /* 0x000000010b4a7824 */ /* 0x000fe200078e024a */
[----:B-1----:R1:W2:Y:S01]  /*41e0*/  SHFL.IDX PT, R0, R0, R3, 0x1f ;  /* 0x00001f0300007589 */ /* 0x0022a200000e0000 */
[----:B------:R-:W-:Y:S01]  /*41f0*/  BSSY.RECONVERGENT B0, `(.L_x_287) ;  /* 0x0000024000007945 */ /* 0x000fe20003800200 */
[----:B------:R-:W-:Y:S02]  /*4200*/  IMAD.IADD R9, R72, 0x1, R9 ;  /* 0x0000000148097824 */ /* 0x000fe400078e0209 */
[----:B---3--:R-:W-:-:S07]  /*4210*/  IMAD.MOV.U32 R72, RZ, RZ, RZ ;  /* 0x000000ffff487224 */ /* 0x008fce00078e00ff */
[----:B------:R-:W-:Y:S02]  /*4220*/  VOTE.ANY R68, PT, P0 ;  /* 0x0000000000447806 */ /* 0x000fe400000e0100 */
[----:B----4-:R-:W-:Y:S02]  /*4230*/  VOTE.ANY R11, PT, P1 ;  /* 0x00000000000b7806 */ /* 0x010fe400008e0100 */
        /* <DEDUP_REMOVED lines=22> */
[----:B------:R3:W4:Y:S01]  /*43a0*/  FLO.U32 R11, R68 ;  /* 0x00000044000b7300 */ /* 0x00072200000e0000 */
[----:B-1----:R-:W-:-:S07]  /*43b0*/  LOP3.LUT R3, R77, R68, RZ, 0xc0, !PT ;  /* 0x000000444d037212 */ /* 0x002fce00078ec0ff */
[----:B------:R-:W1:Y:S01]  /*43c0*/  POPC R3, R3 ;  /* 0x0000000300037309 */ /* 0x000e620000000000 */
[----:B---3--:R-:W-:-:S04]  /*43d0*/  SHF.R.U64 R68, R36, UR5, R13 ;  /* 0x0000000524447c19 */ /* 0x008fc8000800120d */
[----:B------:R-:W-:Y:S02]  /*43e0*/  LOP3.LUT R68, R68, UR4, RZ, 0x30, !PT ;  /* 0x0000000444447c12 */ /* 0x000fe4000f8e30ff */
[----:B----4-:R-:W-:-:S13]  /*43f0*/  ISETP.NE.AND P0, PT, R18, R11, PT ;  /* 0x0000000b1200720c */ /* 0x010fda0003f05270 */
[----:B-12---:R-:W-:Y:S05]  /*4400*/  @P0 BRA `(.L_x_288) ;  /* 0x0000000000080947 */ /* 0x006fea0003800000 */
[----:B------:R-:W-:-:S05]  /*4410*/  IMAD R69, R69, 0x4, R16 ;  /* 0x0000000445457824 */ /* 0x000fca00078e0210 */
[----:B------:R1:W2:Y:S02]  /*4420*/  ATOMS.ADD R72, [R69], R3 ;  /* 0x000000034548738c */ /* 0x0002a40000000000 */
.L_x_288:
[----:B------:R-:W-:Y:S05]  /*4430*/  BSYNC.RECONVERGENT B0 ;  /* 0x0000000000007941 */ /* 0x000fea0003800200 */
.L_x_287:
[----:B------:R-:W-:Y:S01]  /*4440*/  R2P PR, R68, 0x7f ;  /* 0x0000007f44007804 */ /* 0x000fe20000000000 */
[----:B--2---:R2:W3:Y:S01]  /*4450*/  SHFL.IDX PT, R11, R72, R11, 0x1f ;  /* 0x00001f0b480b7589 */ /* 0x0044e200000e0000 */
[----:B------:R-:W-:Y:S01]  /*4460*/  BSSY.RECONVERGENT B0, `(.L_x_289) ;  /* 0x0000021000007945 */ /* 0x000fe20003800200 */
[----:B------:R-:W-:-:S10]  /*4470*/  IMAD.MOV.U32 R75, RZ, RZ, RZ ;  /* 0x000000ffff4b7224 */ /* 0x000fd400078e00ff */
[----:B-1----:R-:W-:Y:S02]  /*4480*/  VOTE.ANY R69, PT, P0 ;  /* 0x0000000000457806 */ /* 0x002fe400000e0100 */
[----:B--2---:R-:W-:Y:S02]  /*4490*/  VOTE.ANY R72, PT, P1 ;  /* 0x0000000000487806 */ /* 0x004fe400008e0100 */
        /* <DEDUP_REMOVED lines=22> */
[----:B------:R-:W1:Y:S01]  /*4600*/  FLO.U32 R69, R72 ;  /* 0x0000004800457300 */ /* 0x000e6200000e0000 */
[----:B------:R-:W-:-:S07]  /*4610*/  LOP3.LUT R77, R77, R72, RZ, 0xc0, !PT ;  /* 0x000000484d4d7212 */ /* 0x000fce00078ec0ff */
[----:B------:R2:W4:Y:S01]  /*4620*/  POPC R72, R77 ;  /* 0x0000004d00487309 */ /* 0x0005220000000000 */
[----:B-1----:R-:W-:-:S13]  /*4630*/  ISETP.NE.AND P0, PT, R18, R69, PT ;  /* 0x000000451200720c */ /* 0x002fda0003f05270 */
[----:B--234-:R-:W-:Y:S05]  /*4640*/  @P0 BRA `(.L_x_290) ;  /* 0x0000000000080947 */ /* 0x01cfea0003800000 */
[----:B------:R-:W-:-:S06]  /*4650*/  IMAD R75, R68, 0x4, R16 ;  /* 0x00000004444b7824 */ /* 0x000fcc00078e0210 */
[----:B------:R1:W2:Y:S02]  /*4660*/  ATOMS.ADD R75, [R75], R72 ;  /* 0x000000484b4b738c */ /* 0x0002a40000000000 */
.L_x_290:
[----:B------:R-:W-:Y:S05]  /*4670*/  BSYNC.RECONVERGENT B0 ;  /* 0x0000000000007941 */ /* 0x000fea0003800200 */
.L_x_289:
[----:B------:R-:W3:Y:S01]  /*4680*/  LDL.LU R68, [R1+0x10] ;  /* 0x0000100001447983 */ /* 0x000ee20000300800 */
[----:B------:R-:W-:Y:S01]  /*4690*/  IMAD.IADD R0, R7, 0x1, R0 ;  /* 0x0000000107007824 */ /* 0x000fe200078e0200 */
[----:B------:R-:W-:Y:S01]  /*46a0*/  LEA R37, R76, UR6, 0x3 ;  /* 0x000000064c257c11 */ /* 0x000fe2000f8e18ff */
[----:B------:R-:W-:Y:S01]  /*46b0*/  IMAD.MOV.U32 R24, RZ, RZ, R58 ;  /* 0x000000ffff187224 */ /* 0x000fe200078e003a */
[----:B------:R-:W-:Y:S01]  /*46c0*/  BAR.SYNC.DEFER_BLOCKING 0x0 ;  /* 0x0000000000007b1d */ /* 0x000fe20000010000 */
[----:B0-----:R-:W-:Y:S01]  /*46d0*/  LEA R7, R6, UR6, 0x3 ;  /* 0x0000000606077c11 */ /* 0x001fe2000f8e18ff */
[----:B------:R-:W-:Y:S01]  /*46e0*/  IMAD.MOV.U32 R26, RZ, RZ, R56 ;  /* 0x000000ffff1a7224 */ /* 0x000fe200078e0038 */
[----:B------:R-:W-:Y:S01]  /*46f0*/  LEA R73, R73, UR6, 0x3 ;  /* 0x0000000649497c11 */ /* 0x000fe2000f8e18ff */
[----:B------:R-:W-:Y:S01]  /*4700*/  IMAD.IADD R6, R3, 0x1, R11 ;  /* 0x0000000103067824 */ /* 0x000fe200078e020b */
[----:B------:R-:W-:Y:S01]  /*4710*/  LEA R3, R4, UR6, 0x3 ;  /* 0x0000000604037c11 */ /* 0x000fe2000f8e18ff */
[----:B------:R-:W-:Y:S01]  /*4720*/  IMAD.MOV.U32 R22, RZ, RZ, R54 ;  /* 0x000000ffff167224 */ /* 0x000fe200078e0036 */
[----:B------:R-:W-:Y:S01]  /*4730*/  LEA R11, R8, UR6, 0x3 ;  /* 0x00000006080b7c11 */ /* 0x000fe2000f8e18ff */
[----:B--2---:R-:W0:Y:S01]  /*4740*/  SHFL.IDX PT, R75, R75, R69, 0x1f ;  /* 0x00001f454b4b7589 */ /* 0x004e2200000e0000 */
[----:B------:R-:W-:Y:S01]  /*4750*/  IMAD.MOV.U32 R20, RZ, RZ, R52 ;  /* 0x000000ffff147224 */ /* 0x000fe200078e0034 */
[----:B------:R-:W-:Y:S01]  /*4760*/  LEA R5, R5, UR6, 0x3 ;  /* 0x0000000605057c11 */ /* 0x000fe2000f8e18ff */
[----:B------:R-:W-:Y:S01]  /*4770*/  IMAD.MOV.U32 R18, RZ, RZ, R50 ;  /* 0x000000ffff127224 */ /* 0x000fe200078e0032 */
[----:B------:R-:W-:Y:S01]  /*4780*/  LEA R71, R71, UR6, 0x3 ;  /* 0x0000000647477c11 */ /* 0x000fe2000f8e18ff */
[----:B------:R-:W-:Y:S01]  /*4790*/  IMAD.MOV.U32 R16, RZ, RZ, R48 ;  /* 0x000000ffff107224 */ /* 0x000fe200078e0030 */
[----:B------:R-:W-:Y:S01]  /*47a0*/  LEA R41, R9, UR6, 0x3 ;  /* 0x0000000609297c11 */ /* 0x000fe2000f8e18ff */
[----:B------:R-:W-:Y:S01]  /*47b0*/  IMAD.MOV.U32 R34, RZ, RZ, R46 ;  /* 0x000000ffff227224 */ /* 0x000fe200078e002e */
[----:B------:R-:W-:Y:S01]  /*47c0*/  LEA R39, R0, UR6, 0x3 ;  /* 0x0000000600277c11 */ /* 0x000fe2000f8e18ff */
[----:B------:R-:W-:Y:S01]  /*47d0*/  IMAD.MOV.U32 R32, RZ, RZ, R44 ;  /* 0x000000ffff207224 */ /* 0x000fe200078e002c */
[----:B------:R-:W-:Y:S01]  /*47e0*/  BSSY B1, `(.L_x_291) ;  /* 0x0000041000017945 */ /* 0x000fe20003800000 */
[----:B------:R-:W-:Y:S01]  /*47f0*/  IMAD.MOV.U32 R30, RZ, RZ, R42 ;  /* 0x000000ffff1e7224 */ /* 0x000fe200078e002a */
[----:B------:R-:W-:Y:S01]  /*4800*/  LEA R0, R61, UR6, 0x3 ;  /* 0x000000063d007c11 */ /* 0x000fe2000f8e18ff */
[----:B------:R-:W-:-:S02]  /*4810*/  IMAD.MOV.U32 R28, RZ, RZ, R40 ;  /* 0x000000ffff1c7224 */ /* 0x000fc400078e0028 */
[----:B------:R-:W-:Y:S01]  /*4820*/  IMAD.MOV.U32 R14, RZ, RZ, R38 ;  /* 0x000000ffff0e7224 */ /* 0x000fe200078e0026 */
[----:B------:R2:W-:Y:S01]  /*4830*/  STS.64 [R37+-0x8], R24 ;  /* 0xfffff81825007388 */ /* 0x0005e20000000a00 */
[----:B------:R-:W-:-:S03]  /*4840*/  IMAD.MOV.U32 R12, RZ, RZ, R36 ;  /* 0x000000ffff0c7224 */ /* 0x000fc600078e0024 */
[----:B------:R4:W-:Y:S01]  /*4850*/  STS.64 [R7+-0x8], R26 ;  /* 0xfffff81a07007388 */ /* 0x0009e20000000a00 */
[----:B0-----:R-:W-:-:S03]  /*4860*/  IMAD.IADD R75, R72, 0x1, R75 ;  /* 0x00000001484b7824 */ /* 0x001fc600078e024b */
[----:B------:R-:W-:Y:S01]  /*4870*/  STS.64 [R3+-0x8], R22 ;  /* 0xfffff81603007388 */ /* 0x000fe20000000a00 */
[----:B--2---:R-:W-:-:S03]  /*4880*/  LEA R25, R74, UR6, 0x3 ;  /* 0x000000064a197c11 */ /* 0x004fc6000f8e18ff */
[----:B------:R-:W-:Y:S01]  /*4890*/  STS.64 [R73+-0x8], R20 ;  /* 0xfffff81449007388 */ /* 0x000fe20000000a00 */
[----:B------:R-:W-:Y:S02]  /*48a0*/  LEA R9, R75, UR6, 0x3 ;  /* 0x000000064b097c11 */ /* 0x000fe4000f8e18ff */
[----:B----4-:R-:W-:Y:S01]  /*48b0*/  LEA R27, R6, UR6, 0x3 ;  /* 0x00000006061b7c11 */ /* 0x010fe2000f8e18ff */
[----:B------:R0:W-:Y:S04]  /*48c0*/  STS.64 [R11+-0x8], R18 ;  /* 0xfffff8120b007388 */ /* 0x0001e80000000a00 */
[----:B------:R2:W-:Y:S04]  /*48d0*/  STS.64 [R5+-0x8], R16 ;  /* 0xfffff81005007388 */ /* 0x0005e80000000a00 */
[----:B------:R2:W-:Y:S04]  /*48e0*/  STS.64 [R71+-0x8], R34 ;  /* 0xfffff82247007388 */ /* 0x0005e80000000a00 */
[----:B------:R2:W-:Y:S01]  /*48f0*/  STS.64 [R25+-0x8], R32 ;  /* 0xfffff82019007388 */ /* 0x0005e20000000a00 */
[----:B0-----:R-:W-:-:S03]  /*4900*/  SHF.R.S32.HI R19, RZ, 0x1f, R2 ;  /* 0x0000001fff137819 */ /* 0x001fc60000011402 */
[----:B------:R2:W-:Y:S04]  /*4910*/  STS.64 [R41+-0x8], R30 ;  /* 0xfffff81e29007388 */ /* 0x0005e80000000a00 */
[----:B------:R2:W-:Y:S04]  /*4920*/  STS.64 [R39+-0x8], R28 ;  /* 0xfffff81c27007388 */ /* 0x0005e80000000a00 */
[----:B------:R2:W-:Y:S04]  /*4930*/  STS.64 [R27+-0x8], R14 ;  /* 0xfffff80e1b007388 */ /* 0x0005e80000000a00 */
[----:B------:R2:W-:Y:S01]  /*4940*/  STS.64 [R9+-0x8], R12 ;  /* 0xfffff80c09007388 */ /* 0x0005e20000000a00 */
[----:B---3--:R-:W-:-:S13]  /*4950*/  ISETP.NE.AND P0, PT, R68, RZ, PT ;  /* 0x000000ff4400720c */ /* 0x008fda0003f05270 */
[----:B--2---:R-:W-:Y:S05]  /*4960*/  @P0 BRA `(.L_x_292) ;  /* 0x0000000000a00947 */ /* 0x004fea0003800000 */
[----:B------:R-:W2:Y:S01]  /*4970*/  LDG.E.64 R66, desc[UR8][R66.64] ;  /* 0x0000000842427981 */ /* 0x000ea2000c1e1b00 */
[----:B------:R-:W-:Y:S01]  /*4980*/  UISETP.GE.AND UP0, UPT, UR7, 0x1, UPT ;  /* 0x000000010700788c */ /* 0x000fe2000bf06270 */
[----:B------:R-:W-:Y:S01]  /*4990*/  IMAD.MOV.U32 R15, RZ, RZ, R10 ;  /* 0x000000ffff0f7224 */ /* 0x000fe200078e000a */
[----:B--2---:R-:W-:-:S05]  /*49a0*/  IADD3 R12, P0, PT, -R2, R66, RZ ;  /* 0x00000042020c7210 */ /* 0x004fca0007f1e1ff */
[----:B------:R-:W-:-:S05]  /*49b0*/  IMAD.X R13, R67, 0x1, ~R19, P0 ;  /* 0x00000001430d7824 */ /* 0x000fca00000e0e13 */
[----:B------:R0:W-:Y:S01]  /*49c0*/  STS.64 [R0+0x9000], R12 ;  /* 0x0090000c00007388 */ /* 0x0001e20000000a00 */
[----:B------:R-:W-:Y:S05]  /*49d0*/  BRA.U !UP0, `(.L_x_293) ;  /* 0x00000001086c7547 */ /* 0x000fea000b800000 */
[----:B------:R-:W-:Y:S01]  /*49e0*/  BSSY B0, `(.L_x_294) ;  /* 0x0000019000007945 */ /* 0x000fe20003800000 */
[----:B------:R-:W-:Y:S02]  /*49f0*/  IMAD.MOV.U32 R4, RZ, RZ, -0x1 ;  /* 0xffffffffff047424 */ /* 0x000fe400078e00ff */
[----:B------:R-:W-:Y:S02]  /*4a00*/  IMAD.U32 R6, RZ, RZ, UR7 ;  /* 0x00000007ff067e24 */ /* 0x000fe4000f8e00ff */
[----:B------:R-:W-:-:S07]  /*4a10*/  IMAD.MOV.U32 R15, RZ, RZ, R10 ;  /* 0x000000ffff0f7224 */ /* 0x000fce00078e000a */
.L_x_298:
[----:B0-----:R-:W0:Y:S01]  /*4a20*/  LDC.64 R12, c[0x0][0x380] ;  /* 0x0000e000ff0c7b82 */ /* 0x001e220000000a00 */
[----:B------:R-:W-:Y:S01]  /*4a30*/  VIADD R21, R6, 0xffffffff ;  /* 0xffffffff06157836 */ /* 0x000fe20000000000 */
[----:B------:R-:W-:Y:S03]  /*4a40*/  BSSY B2, `(.L_x_295) ;  /* 0x0000008000027945 */ /* 0x000fe60003800000 */
[----:B------:R-:W-:-:S04]  /*4a50*/  IMAD R17, R21, 0x100, R61 ;  /* 0x0000010015117824 */ /* 0x000fc800078e023d */
[----:B0-----:R-:W-:-:S07]  /*4a60*/  IMAD.WIDE R12, R17, 0x4, R12 ;  /* 0x00000004110c7825 */ /* 0x001fce00078e020c */
.L_x_296:
[----:B------:R-:W-:Y:S05]  /*4a70*/  YIELD ;  /* 0x0000000000007946 */ /* 0x000fea0003800000 */
[----:B------:R0:W-:Y:S06]  /*4a80*/  MEMBAR.SC.CTA ;  /* 0x0000000000007992 */ /* 0x0001ec0000000000 */
[----:B0-----:R-:W2:Y:S02]  /*4a90*/  LDG.E.STRONG.SYS R8, desc[UR8][R12.64] ;  /* 0x000000080c087981 */ /* 0x001ea4000c1f5900 */
[----:B--2---:R-:W-:-:S13]  /*4aa0*/  ISETP.NE.AND P0, PT, R8, RZ, PT ;  /* 0x000000ff0800720c */ /* 0x004fda0003f05270 */
[----:B------:R-:W-:Y:S05]  /*4ab0*/  @!P0 BRA `(.L_x_296) ;  /* 0xfffffffc00ec8947 */ /* 0x000fea000383ffff */
[----:B------:R-:W-:Y:S05]  /*4ac0*/  BSYNC B2 ;  /* 0x0000000000027941 */ /* 0x000fea0003800000 */
.L_x_295:
[----:B------:R-:W-:Y:S01]  /*4ad0*/  BSSY.RECONVERGENT B2, `(.L_x_297) ;  /* 0x0000006000027945 */ /* 0x000fe20003800200 */
[C---:B------:R-:W-:Y:S02]  /*4ae0*/  ISETP.GT.AND P0, PT, R8.reuse, -0x1, PT ;  /* 0xffffffff0800780c */ /* 0x040fe40003f04270 */
[----:B------:R-:W-:Y:S01]  /*4af0*/  LOP3.LUT R8, R8, 0x3fffffff, RZ, 0xc0, !PT ;  /* 0x3fffffff08087812 */ /* 0x000fe200078ec0ff */
[----:B------:R-:W-:Y:S05]  /*4b00*/  WARPSYNC.EXCLUSIVE R4 ;  /* 0x0000000004007348 */ /* 0x000fea0003a00000 */
[----:B------:R-:W-:-:S05]  /*4b10*/  IMAD.IADD R15, R8, 0x1, R15 ;  /* 0x00000001080f7824 */ /* 0x000fca00078e020f */
[----:B------:R-:W-:-:S07]  /*4b20*/  VOTE.ANY R4, PT, P0 ;  /* 0x0000000000047806 */ /* 0x000fce00000e0100 */
[----:B------:R-:W-:Y:S05]  /*4b30*/  BSYNC.RECONVERGENT B2 ;  /* 0x0000000000027941 */ /* 0x000fea0003800200 */
.L_x_297:
[----:B------:R-:W-:Y:S01]  /*4b40*/  ISETP.GT.U32.AND P1, PT, R6, 0x1, PT ;  /* 0x000000010600780c */ /* 0x000fe20003f24070 */
[----:B------:R-:W-:-:S12]  /*4b50*/  IMAD.MOV.U32 R6, RZ, RZ, R21 ;  /* 0x000000ffff067224 */ /* 0x000fd800078e0015 */
[----:B------:R-:W-:Y:S05]  /*4b60*/  @P0 BRA P1, `(.L_x_298) ;  /* 0xfffffffc00ac0947 */ /* 0x000fea000083ffff */
[----:B------:R-:W-:Y:S05]  /*4b70*/  BSYNC B0 ;  /* 0x0000000000007941 */ /* 0x000fea0003800000 */
.L_x_294:
[----:B------:R2:W3:Y:S02]  /*4b80*/  LDS.64 R12, [R0+0x9000] ;  /* 0x00900000000c7984 */ /* 0x0004e40000000a00 */
.L_x_293:
[C---:B------:R-:W-:Y:S01]  /*4b90*/  IMAD.IADD R17, R15.reuse, 0x1, -R10 ;  /* 0x000000010f117824 */ /* 0x040fe200078e0a0a */
[----:B------:R-:W-:-:S04]  /*4ba0*/  LOP3.LUT R15, R15, 0x80000000, RZ, 0xfc, !PT ;  /* 0x800000000f0f7812 */ /* 0x000fc800078efcff */
[C---:B0--3--:R-:W-:Y:S01]  /*4bb0*/  IADD3 R12, P0, PT, R17.reuse, R12, RZ ;  /* 0x0000000c110c7210 */ /* 0x049fe20007f1e0ff */
[----:B------:R0:W-:Y:S03]  /*4bc0*/  STG.E.STRONG.SYS desc[UR8][R62.64], R15 ;  /* 0x0000000f3e007986 */ /* 0x0001e6000c115908 */
[----:B------:R-:W-:-:S05]  /*4bd0*/  LEA.HI.X.SX32 R13, R17, R13, 0x1, P0 ;  /* 0x0000000d110d7211 */ /* 0x000fca00000f0eff */
[----:B------:R0:W-:Y:S04]  /*4be0*/  STS.64 [R0+0x9000], R12 ;  /* 0x0090000c00007388 */ /* 0x0001e80000000a00 */
.L_x_292:
[----:B------:R-:W-:Y:S05]  /*4bf0*/  BSYNC B1 ;  /* 0x0000000000017941 */ /* 0x000fea0003800000 */
.L_x_291:
[----:B------:R-:W3:Y:S08]  /*4c00*/  LDC R4, c[0x0][0x3c0] ;  /* 0x0000f000ff047b82 */ /* 0x000ef00000000800 */
[----:B0-----:R-:W0:Y:S01]  /*4c10*/  LDC.64 R14, c[0x0][0x390] ;  /* 0x0000e400ff0e7b82 */ /* 0x001e220000000a00 */
[----:B---3--:R-:W-:Y:S02]  /*4c20*/  ISETP.LE.AND P0, PT, R4, UR11, PT ;  /* 0x0000000b04007c0c */ /* 0x008fe4000bf03270 */
[----:B0-----:R-:W-:-:S04]  /*4c30*/  ISETP.EQ.U32.AND P1, PT, R14, RZ, PT ;  /* 0x000000ff0e00720c */ /* 0x001fc80003f22070 */
[----:B------:R-:W-:-:S04]  /*4c40*/  ISETP.EQ.OR.EX P0, PT, R15, RZ, !P0, P1 ;  /* 0x000000ff0f00720c */ /* 0x000fc80004702710 */
[----:B------:R-:W-:-:S13]  /*4c50*/  ISETP.GT.U32.OR P0, PT, R61, 0xff, P0 ;  /* 0x000000ff3d00780c */ /* 0x000fda0000704470 */
[----:B------:R-:W-:Y:S05]  /*4c60*/  @P0 BRA `(.L_x_299) ;  /* 0x00000000001c0947 */ /* 0x000fea0003800000 */
[----:B------:R-:W0:Y:S01]  /*4c70*/  LDS.64 R12, [R0+0x9000] ;  /* 0x00900000000c7984 */ /* 0x000e220000000a00 */
[C---:B------:R-:W-:Y:S02]  /*4c80*/  LEA R14, P2, R61.reuse, R14, 0x3 ;  /* 0x0000000e3d0e7211 */ /* 0x040fe400078418ff */
[--C-:B------:R-:W-:Y:S02]  /*4c90*/  SHF.R.S32.HI R6, RZ, 0x1f, R10.reuse ;  /* 0x0000001fff067819 */ /* 0x100fe4000001140a */
[----:B------:R-:W-:Y:S02]  /*4ca0*/  LEA.HI.X R15, R61, R15, RZ, 0x3, P2 ;  /* 0x0000000f3d0f7211 */ /* 0x000fe400010f1cff */
[----:B0-----:R-:W-:-:S04]  /*4cb0*/  IADD3 R12, P0, P1, R12, R2, R10 ;  /* 0x000000020c0c7210 */ /* 0x001fc8000791e00a */
[----:B------:R-:W-:-:S05]  /*4cc0*/  IADD3.X R13, PT, PT, R13, R19, R6, P0, P1 ;  /* 0x000000130d0d7210 */ /* 0x000fca00007e2406 */
[----:B------:R0:W-:Y:S04]  /*4cd0*/  STG.E.64 desc[UR8][R14.64], R12 ;  /* 0x0000000c0e007986 */ /* 0x0001e8000c101b08 */
.L_x_299:
[----:B------:R-:W-:Y:S01]  /*4ce0*/  ISETP.LT.AND P5, PT, R4, UR11, PT ;  /* 0x0000000b04007c0c */ /* 0x000fe2000bfa1270 */
[----:B------:R-:W-:Y:S05]  /*4cf0*/  WARPSYNC.ALL ;  /* 0x0000000000007948 */ /* 0x000fea0003800000 */
[----:B------:R-:W-:Y:S07]  /*4d00*/  BAR.SYNC.DEFER_BLOCKING 0x0 ;  /* 0x0000000000007b1d */ /* 0x000fee0000010000 */
[----:B------:R-:W-:Y:S05]  /*4d10*/  @P5 BRA `(.L_x_300) ;  /* 0x0000000800785947 */ /* 0x000fea0003800000 */
[----:B0-----:R-:W0:Y:S01]  /*4d20*/  LDS.64 R12, [R0] ;  /* 0x00000000000c7984 */ /* 0x001e220000000a00 */
[----:B------:R-:W0:Y:S01]  /*4d30*/  LDCU UR5, c[0x0][0x3c4] ;  /* 0x00007880ff0577ac */ /* 0x000e220008000800 */
[----:B------:R-:W3:Y:S01]  /*4d40*/  LDCU.64 UR10, c[0x0][0x3a0] ;  /* 0x00007400ff0a77ac */ /* 0x000ee20008000a00 */
[----:B0-----:R-:W-:Y:S01]  /*4d50*/  SHF.R.U64 R2, R12, UR5, R13 ;  /* 0x000000050c027c19 */ /* 0x001fe2000800120d */
[----:B------:R-:W-:Y:S01]  /*4d60*/  IMAD.MOV.U32 R16, RZ, RZ, R12 ;  /* 0x000000ffff107224 */ /* 0x000fe200078e000c */
[----:B------:R-:W-:Y:S02]  /*4d70*/  LOP3.LUT R17, R13, 0x80000000, RZ, 0x3c, !PT ;  /* 0x800000000d117812 */ /* 0x000fe400078e3cff */
[----:B------:R-:W-:-:S04]  /*4d80*/  LOP3.LUT R2, R2, UR4, RZ, 0x30, !PT ;  /* 0x0000000402027c12 */ /* 0x000fc8000f8e30ff */
[----:B------:R-:W-:-:S05]  /*4d90*/  LEA R2, R2, UR6, 0x3 ;  /* 0x0000000602027c11 */ /* 0x000fca000f8e18ff */
[----:B------:R-:W0:Y:S02]  /*4da0*/  LDS.64 R14, [R2+0x9000] ;  /* 0x00900000020e7984 */ /* 0x000e240000000a00 */
[----:B0-----:R-:W-:-:S05]  /*4db0*/  IADD3 R4, P0, PT, R14, R61, RZ ;  /* 0x0000003d0e047210 */ /* 0x001fca0007f1e0ff */
[----:B------:R-:W-:Y:S01]  /*4dc0*/  IMAD.X R15, RZ, RZ, R15, P0 ;  /* 0x000000ffff0f7224 */ /* 0x000fe200000e060f */
[----:B---3--:R-:W-:-:S04]  /*4dd0*/  LEA R18, P0, R4, UR10, 0x3 ;  /* 0x0000000a04127c11 */ /* 0x008fc8000f8018ff */
[----:B------:R-:W-:-:S05]  /*4de0*/  LEA.HI.X R19, R4, UR11, R15, 0x3, P0 ;  /* 0x0000000b04137c11 */ /* 0x000fca00080f1c0f */
[----:B------:R-:W-:Y:S01]  /*4df0*/  STG.E.64 desc[UR8][R18.64], R16 ;  /* 0x0000001012007986 */ /* 0x000fe2000c101b08 */
[----:B------:R-:W-:-:S03]  /*4e00*/  NOP ;  /* 0x0000000000007918 */ /* 0x000fc60000000000 */
[----:B------:R-:W0:Y:S02]  /*4e10*/  LDS.64 R12, [R0+0xc00] ;  /* 0x000c0000000c7984 */ /* 0x000e240000000a00 */
        /* <DEDUP_REMOVED lines=8> */
[----:B------:R-:W-:-:S04]  /*4ea0*/  LEA R22, P0, R4, UR10, 0x3 ;  /* 0x0000000a04167c11 */ /* 0x000fc8000f8018ff */
        /* <DEDUP_REMOVED lines=121> */
[----:B0-----:R-:W-:Y:S02]  /*5640*/  SHF.R.U64 R4, R12, UR5, R13 ;  /* 0x000000050c047c19 */ /* 0x001fe4000800120d */
        /* <DEDUP_REMOVED lines=8> */
[----:B------:R0:W-:Y:S01]  /*56d0*/  STG.E.64 desc[UR8][R14.64+0x8400], R12 ;  /* 0x0084000c0e007986 */ /* 0x0001e2000c101b08 */
[----:B------:R-:W-:Y:S01]  /*56e0*/  NOP ;  /* 0x0000000000007918 */ /* 0x000fe20000000000 */
[----:B------:R-:W-:Y:S05]  /*56f0*/  BRA `(.L_x_301) ;  /* 0x0000000c00947947 */ /* 0x000fea0003800000 */
.L_x_300:
[----:B0-----:R-:W-:Y:S01]  /*5700*/  IMAD.U32 R13, RZ, RZ, UR7 ;  /* 0x00000007ff0d7e24 */ /* 0x001fe2000f8e00ff */
[----:B------:R-:W-:Y:S01]  /*5710*/  BSSY.RECONVERGENT B0, `(.L_x_302) ;  /* 0x000001c000007945 */ /* 0x000fe20003800200 */
[----:B------:R-:W-:Y:S02]  /*5720*/  VIADD R2, R61, 0x180 ;  /* 0x000001803d027836 */ /* 0x000fe40000000000 */
[----:B------:R-:W-:Y:S02]  /*5730*/  IMAD R13, R13, -0x1200, R4 ;  /* 0xffffee000d0d7824 */ /* 0x000fe400078e0204 */
[C---:B------:R-:W-:Y:S02]  /*5740*/  VIADD R4, R61.reuse, 0x300 ;  /* 0x000003003d047836 */ /* 0x040fe40000000000 */
[C---:B------:R-:W-:Y:S01]  /*5750*/  VIADD R6, R61.reuse, 0x480 ;  /* 0x000004803d067836 */ /* 0x040fe20000000000 */
[CC--:B------:R-:W-:Y:S02]  /*5760*/  ISETP.GE.AND P2, PT, R61.reuse, R13.reuse, PT ;  /* 0x0000000d3d00720c */ /* 0x0c0fe40003f46270 */
[-C--:B------:R-:W-:Y:S01]  /*5770*/  ISETP.GE.AND P0, PT, R4, R13.reuse, PT ;  /* 0x0000000d0400720c */ /* 0x080fe20003f06270 */
[C---:B------:R-:W-:Y:S01]  /*5780*/  VIADD R4, R61.reuse, 0x780 ;  /* 0x000007803d047836 */ /* 0x040fe20000000000 */
[-C--:B------:R-:W-:Y:S01]  /*5790*/  ISETP.GE.AND P1, PT, R2, R13.reuse, PT ;  /* 0x0000000d0200720c */ /* 0x080fe20003f26270 */
[----:B------:R-:W-:Y:S01]  /*57a0*/  VIADD R2, R61, 0x600 ;  /* 0x000006003d027836 */ /* 0x000fe20000000000 */
[----:B------:R-:W-:-:S02]  /*57b0*/  ISETP.GE.AND P6, PT, R6, R13, PT ;  /* 0x0000000d0600720c */ /* 0x000fc40003fc6270 */
[-C--:B------:R-:W-:Y:S01]  /*57c0*/  ISETP.GE.AND P3, PT, R4, R13.reuse, PT ;  /* 0x0000000d0400720c */ /* 0x080fe20003f66270 */
[----:B------:R-:W-:Y:S01]  /*57d0*/  VIADD R4, R61, 0x900 ;  /* 0x000009003d047836 */ /* 0x000fe20000000000 */
[----:B------:R-:W-:-:S03]  /*57e0*/  ISETP.GE.AND P4, PT, R2, R13, PT ;  /* 0x0000000d0200720c */ /* 0x000fc60003f86270 */
[----:B------:R-:W-:Y:S10]  /*57f0*/  @P2 BRA `(.L_x_303) ;  /* 0x0000000000342947 */ /* 0x000ff40003800000 */
[----:B------:R-:W0:Y:S01]  /*5800*/  LDS.64 R14, [R0] ;  /* 0x00000000000e7984 */ /* 0x000e220000000a00 */
[----:B------:R-:W0:Y:S01]  /*5810*/  LDCU UR5, c[0x0][0x3c4] ;  /* 0x00007880ff0577ac */ /* 0x000e220008000800 */
[----:B------:R-:W3:Y:S01]  /*5820*/  LDCU.64 UR10, c[0x0][0x3a0] ;  /* 0x00007400ff0a77ac */ /* 0x000ee20008000a00 */
[----:B0-----:R-:W-:Y:S02]  /*5830*/  SHF.R.U64 R2, R14, UR5, R15 ;  /* 0x000000050e027c19 */ /* 0x001fe4000800120f */
        /* <DEDUP_REMOVED lines=8> */
[----:B------:R0:W-:Y:S04]  /*58c0*/  STG.E.64 desc[UR8][R16.64], R14 ;  /* 0x0000000e10007986 */ /* 0x0001e8000c101b08 */
.L_x_303:
[----:B------:R-:W-:Y:S05]  /*58d0*/  BSYNC.RECONVERGENT B0 ;  /* 0x0000000000007941 */ /* 0x000fea0003800200 */
.L_x_302:
[----:B------:R-:W-:Y:S01]  /*58e0*/  NOP ;  /* 0x0000000000007918 */ /* 0x000fe20000000000 */
[----:B------:R-:W-:Y:S01]  /*58f0*/  BSSY.RECONVERGENT B0, `(.L_x_304) ;  /* 0x0000011000007945 */ /* 0x000fe20003800200 */
[----:B------:R-:W-:Y:S01]  /*5900*/  ISETP.GE.AND P2, PT, R4, R13, PT ;  /* 0x0000000d0400720c */ /* 0x000fe20003f46270 */
[----:B------:R-:W-:Y:S02]  /*5910*/  VIADD R4, R61, 0xa80 ;  /* 0x00000a803d047836 */ /* 0x000fe40000000000 */
[----:B------:R-:W-:Y:S10]  /*5920*/  @P1 BRA `(.L_x_305) ;  /* 0x0000000000341947 */ /* 0x000ff40003800000 */
[----:B0-----:R-:W0:Y:S01]  /*5930*/  LDS.64 R14, [R0+0xc00] ;  /* 0x000c0000000e7984 */ /* 0x001e220000000a00 */
        /* <DEDUP_REMOVED lines=12> */
.L_x_305:
[----:B------:R-:W-:Y:S05]  /*5a00*/  BSYNC.RECONVERGENT B0 ;  /* 0x0000000000007941 */ /* 0x000fea0003800200 */
.L_x_304:
[----:B------:R-:W-:Y:S01]  /*5a10*/  NOP ;  /* 0x0000000000007918 */ /* 0x000fe20000000000 */
[----:B------:R-:W-:Y:S01]  /*5a20*/  BSSY.RECONVERGENT B0, `(.L_x_306) ;  /* 0x0000011000007945 */ /* 0x000fe20003800200 */
[----:B------:R-:W-:Y:S02]  /*5a30*/  ISETP.GE.AND P1, PT, R4, R13, PT ;  /* 0x0000000d0400720c */ /* 0x000fe40003f26270 */
[----:B------:R-:W-:Y:S01]  /*5a40*/  LOP3.LUT R4, R61, 0xc00, RZ, 0xfc, !PT ;  /* 0x00000c003d047812 */ /* 0x000fe200078efcff */
[----:B------:R-:W-:Y:S10]  /*5a50*/  @P0 BRA `(.L_x_307) ;  /* 0x0000000000340947 */ /* 0x000ff40003800000 */
[----:B0--3--:R-:W0:Y:S01]  /*5a60*/  LDS.64 R14, [R0+0x1800] ;  /* 0x00180000000e7984 */ /* 0x009e220000000a00 */
        /* <DEDUP_REMOVED lines=12> */
.L_x_307:
[----:B------:R-:W-:Y:S05]  /*5b30*/  BSYNC.RECONVERGENT B0 ;  /* 0x0000000000007941 */ /* 0x000fea0003800200 */
.L_x_306:
[----:B------:R-:W-:Y:S01]  /*5b40*/  NOP ;  /* 0x0000000000007918 */ /* 0x000fe20000000000 */
[----:B------:R-:W-:Y:S01]  /*5b50*/  BSSY.RECONVERGENT B0, `(.L_x_308) ;  /* 0x0000011000007945 */ /* 0x000fe20003800200 */
[----:B------:R-:W-:Y:S01]  /*5b60*/  ISETP.GE.AND P0, PT, R4, R13, PT ;  /* 0x0000000d0400720c */ /* 0x000fe20003f06270 */
[----:B------:R-:W-:Y:S02]  /*5b70*/  VIADD R4, R61, 0xd80 ;  /* 0x00000d803d047836 */ /* 0x000fe40000000000 */
[----:B------:R-:W-:Y:S10]  /*5b80*/  @P6 BRA `(.L_x_309) ;  /* 0x0000000000346947 */ /* 0x000ff40003800000 */
[----:B0--34-:R-:W0:Y:S01]  /*5b90*/  LDS.64 R14, [R0+0x2400] ;  /* 0x00240000000e7984 */ /* 0x019e220000000a00 */
        /* <DEDUP_REMOVED lines=12> */
.L_x_309:
[----:B------:R-:W-:Y:S05]  /*5c60*/  BSYNC.RECONVERGENT B0 ;  /* 0x0000000000007941 */ /* 0x000fea0003800200 */
.L_x_308:
        /* <DEDUP_REMOVED lines=18> */
.L_x_311:
[----:B------:R-:W-:Y:S05]  /*5d90*/  BSYNC.RECONVERGENT B0 ;  /* 0x0000000000007941 */ /* 0x000fea0003800200 */
.L_x_310:
        /* <DEDUP_REMOVED lines=18> */
.L_x_313:
[----:B------:R-:W-:Y:S05]  /*5ec0*/  BSYNC.RECONVERGENT B0 ;  /* 0x0000000000007941 */ /* 0x000fea0003800200 */
.L_x_312:
[----:B------:R-:W-:Y:S01]  /*5ed0*/  NOP ;  /* 0x0000000000007918 */ /* 0x000fe20000000000 */
[----:B------:R-:W-:Y:S01]  /*5ee0*/  BSSY.RECONVERGENT B0, `(.L_x_314) ;  /* 0x0000010000007945 */ /* 0x000fe20003800200 */
[----:B------:R-:W-:-:S03]  /*5ef0*/  ISETP.GE.AND P3, PT, R4, R13, PT ;  /* 0x0000000d0400720c */ /* 0x000fc60003f66270 */
[----:B------:R-:W-:Y:S10]  /*5f00*/  @P2 BRA `(.L_x_315) ;  /* 0x0000000000342947 */ /* 0x000ff40003800000 */
[----:B------:R-:W5:Y:S01]  /*5f10*/  LDS.64 R12, [R0+0x4800] ;  /* 0x00480000000c7984 */ /* 0x000f620000000a00 */
[----:B------:R-:W5:Y:S01]  /*5f20*/  LDCU UR5, c[0x0][0x3c4] ;  /* 0x00007880ff0577ac */ /* 0x000f620008000800 */
[----:B------:R-:W1:Y:S01]  /*5f30*/  LDCU.64 UR10, c[0x0][0x3a0] ;  /* 0x00007400ff0a77ac */ /* 0x000e620008000a00 */
[----:B-----5:R-:W-:Y:S02]  /*5f40*/  SHF.R.U64 R2, R12, UR5, R13 ;  /* 0x000000050c027c19 */ /* 0x020fe4000800120d */
[----:B------:R-:W-:Y:S02]  /*5f50*/  LOP3.LUT R13, R13, 0x80000000, RZ, 0x3c, !PT ;  /* 0x800000000d0d7812 */ /* 0x000fe400078e3cff */
[----:B------:R-:W-:-:S04]  /*5f60*/  LOP3.LUT R2, R2, UR4, RZ, 0x30, !PT ;  /* 0x0000000402027c12 */ /* 0x000fc8000f8e30ff */
[----:B------:R-:W-:-:S05]  /*5f70*/  LEA R2, R2, UR6, 0x3 ;  /* 0x0000000602027c11 */ /* 0x000fca000f8e18ff */
[----:B0--34-:R-:W0:Y:S02]  /*5f80*/  LDS.64 R14, [R2+0x9000] ;  /* 0x00900000020e7984 */ /* 0x019e240000000a00 */
[----:B0-----:R-:W-:-:S05]  /*5f90*/  IADD3 R4, P2, PT, R14, R61, RZ ;  /* 0x0000003d0e047210 */ /* 0x001fca0007f5e0ff */
[----:B------:R-:W-:Y:S01]  /*5fa0*/  IMAD.X R15, RZ, RZ, R15, P2 ;  /* 0x000000ffff0f7224 */ /* 0x000fe200010e060f */
[----:B-1----:R-:W-:-:S04]  /*5fb0*/  LEA R14, P2, R4, UR10, 0x3 ;  /* 0x0000000a040e7c11 */ /* 0x002fc8000f8418ff */
[----:B------:R-:W-:-:S05]  /*5fc0*/  LEA.HI.X R15, R4, UR11, R15, 0x3, P2 ;  /* 0x0000000b040f7c11 */ /* 0x000fca00090f1c0f */
[----:B------:R0:W-:Y:S04]  /*5fd0*/  STG.E.64 desc[UR8][R14.64+0x4800], R12 ;  /* 0x0048000c0e007986 */ /* 0x0001e8000c101b08 */
.L_x_315:
[----:B------:R-:W-:Y:S05]  /*5fe0*/  BSYNC.RECONVERGENT B0 ;  /* 0x0000000000007941 */ /* 0x000fea0003800200 */
.L_x_314:
[----:B------:R-:W-:Y:S01]  /*5ff0*/  NOP ;  /* 0x0000000000007918 */ /* 0x000fe20000000000 */
[----:B------:R-:W-:Y:S04]  /*6000*/  BSSY.RECONVERGENT B0, `(.L_x_316) ;  /* 0x000000f000007945 */ /* 0x000fe80003800200 */
[----:B------:R-:W-:Y:S05]  /*6010*/  @P1 BRA `(.L_x_317) ;  /* 0x0000000000341947 */ /* 0x000fea0003800000 */
[----:B0-----:R-:W0:Y:S01]  /*6020*/  LDS.64 R12, [R0+0x5400] ;  /* 0x00540000000c7984 */ /* 0x001e220000000a00 */
[----:B------:R-:W0:Y:S01]  /*6030*/  LDCU UR5, c[0x0][0x3c4] ;  /* 0x00007880ff0577ac */ /* 0x000e220008000800 */
[----:B------:R-:W5:Y:S01]  /*6040*/  LDCU.64 UR10, c[0x0][0x3a0] ;  /* 0x00007400ff0a77ac */ /* 0x000f620008000a00 */
[----:B0-----:R-:W-:Y:S02]  /*6050*/  SHF.R.U64 R2, R12, UR5, R13 ;  /* 0x000000050c027c19 */ /* 0x001fe4000800120d */
[----:B------:R-:W-:Y:S02]  /*6060*/  LOP3.LUT R13, R13, 0x80000000, RZ, 0x3c, !PT ;  /* 0x800000000d0d7812 */ /* 0x000fe400078e3cff */
[----:B------:R-:W-:-:S04]  /*6070*/  LOP3.LUT R2, R2, UR4, RZ, 0x30, !PT ;  /* 0x0000000402027c12 */ /* 0x000fc8000f8e30ff */
[----:B------:R-:W-:-:S05]  /*6080*/  LEA R2, R2, UR6, 0x3 ;  /* 0x0000000602027c11 */ /* 0x000fca000f8e18ff */
[----:B---34-:R-:W0:Y:S02]  /*6090*/  LDS.64 R14, [R2+0x9000] ;  /* 0x00900000020e7984 */ /* 0x018e240000000a00 */
[----:B0-----:R-:W-:-:S05]  /*60a0*/  IADD3 R4, P1, PT, R14, R61, RZ ;  /* 0x0000003d0e047210 */ /* 0x001fca0007f3e0ff */
[----:B------:R-:W-:Y:S01]  /*60b0*/  IMAD.X R15, RZ, RZ, R15, P1 ;  /* 0x000000ffff0f7224 */ /* 0x000fe200008e060f */
[----:B-----5:R-:W-:-:S04]  /*60c0*/  LEA R14, P1, R4, UR10, 0x3 ;  /* 0x0000000a040e7c11 */ /* 0x020fc8000f8218ff */
[----:B------:R-:W-:-:S05]  /*60d0*/  LEA.HI.X R15, R4, UR11, R15, 0x3, P1 ;  /* 0x0000000b040f7c11 */ /* 0x000fca00088f1c0f */
[----:B------:R0:W-:Y:S04]  /*60e0*/  STG.E.64 desc[UR8][R14.64+0x5400], R12 ;  /* 0x0054000c0e007986 */ /* 0x0001e8000c101b08 */
.L_x_317:
[----:B------:R-:W-:Y:S05]  /*60f0*/  BSYNC.RECONVERGENT B0 ;  /* 0x0000000000007941 */ /* 0x000fea0003800200 */
.L_x_316:
        /* <DEDUP_REMOVED lines=16> */
.L_x_319:
[----:B------:R-:W-:Y:S05]  /*6200*/  BSYNC.RECONVERGENT B0 ;  /* 0x0000000000007941 */ /* 0x000fea0003800200 */
.L_x_318:
        /* <DEDUP_REMOVED lines=16> */
.L_x_321:
[----:B------:R-:W-:Y:S05]  /*6310*/  BSYNC.RECONVERGENT B0 ;  /* 0x0000000000007941 */ /* 0x000fea0003800200 */
.L_x_320:
        /* <DEDUP_REMOVED lines=16> */
.L_x_323:
[----:B------:R-:W-:Y:S05]  /*6420*/  BSYNC.RECONVERGENT B0 ;  /* 0x0000000000007941 */ /* 0x000fea0003800200 */
.L_x_322:
        /* <DEDUP_REMOVED lines=16> */
.L_x_325:
[----:B------:R-:W-:Y:S05]  /*6530*/  BSYNC.RECONVERGENT B0 ;  /* 0x0000000000007941 */ /* 0x000fea0003800200 */
.L_x_324:
[----:B------:R-:W-:Y:S01]  /*6540*/  NOP ;  /* 0x0000000000007918 */ /* 0x000fe20000000000 */
.L_x_301:
[----:B------:R0:W5:Y:S01]  /*6550*/  @!P5 LDG.E.64 R44, desc[UR8][R64.64] ;  /* 0x00000008402cd981 */ /* 0x000162000c1e1b00 */
[----:B------:R-:W1:Y:S03]  /*6560*/  LDCU UR5, c[0x0][0x3c4] ;  /* 0x00007880ff0577ac */ /* 0x000e660008000800 */
[----:B------:R0:W5:Y:S04]  /*6570*/  @!P5 LDG.E.64 R46, desc[UR8][R64.64+0x100] ;  /* 0x00010008402ed981 */ /* 0x000168000c1e1b00 */
        /* <DEDUP_REMOVED lines=10> */
[----:B0-----:R-:W1:Y:S04]  /*6620*/  LDS.64 R12, [R0] ;  /* 0x00000000000c7984 */ /* 0x001e680000000a00 */
[----:B---34-:R-:W0:Y:S04]  /*6630*/  LDS.64 R14, [R0+0xc00] ;  /* 0x000c0000000e7984 */ /* 0x018e280000000a00 */
[----:B------:R-:W3:Y:S04]  /*6640*/  LDS.64 R16, [R0+0x1800] ;  /* 0x0018000000107984 */ /* 0x000ee80000000a00 */
[----:B------:R-:W4:Y:S04]  /*6650*/  LDS.64 R18, [R0+0x2400] ;  /* 0x0024000000127984 */ /* 0x000f280000000a00 */
[----:B------:R-:W4:Y:S04]  /*6660*/  LDS.64 R20, [R0+0x3000] ;  /* 0x0030000000147984 */ /* 0x000f280000000a00 */
[----:B------:R-:W4:Y:S04]  /*6670*/  LDS.64 R22, [R0+0x3c00] ;  /* 0x003c000000167984 */ /* 0x000f280000000a00 */
[----:B------:R-:W4:Y:S04]  /*6680*/  LDS.64 R28, [R0+0x4800] ;  /* 0x00480000001c7984 */ /* 0x000f280000000a00 */
[----:B------:R-:W4:Y:S04]  /*6690*/  LDS.64 R30, [R0+0x5400] ;  /* 0x00540000001e7984 */ /* 0x000f280000000a00 */
[----:B------:R-:W4:Y:S04]  /*66a0*/  LDS.64 R32, [R0+0x6000] ;  /* 0x0060000000207984 */ /* 0x000f280000000a00 */
[----:B------:R-:W4:Y:S04]  /*66b0*/  LDS.64 R34, [R0+0x6c00] ;  /* 0x006c000000227984 */ /* 0x000f280000000a00 */
[----:B------:R-:W4:Y:S01]  /*66c0*/  LDS.64 R42, [R0+0x7800] ;  /* 0x00780000002a7984 */ /* 0x000f220000000a00 */
[----:B-1----:R-:W-:-:S03]  /*66d0*/  SHF.R.U64 R24, R12, UR5, R13 ;  /* 0x000000050c187c19 */ /* 0x002fc6000800120d */
[----:B------:R2:W1:Y:S01]  /*66e0*/  LDS.64 R74, [R0+0x8400] ;  /* 0x00840000004a7984 */ /* 0x0004620000000a00 */
[----:B0-----:R-:W-:Y:S02]  /*66f0*/  SHF.R.U64 R12, R14, UR5, R15 ;  /* 0x000000050e0c7c19 */ /* 0x001fe4000800120f */
[----:B---3--:R-:W-:Y:S01]  /*6700*/  SHF.R.U64 R17, R16, UR5, R17 ;  /* 0x0000000510117c19 */ /* 0x008fe20008001211 */
[----:B--2---:R-:W0:Y:S01]  /*6710*/  S2R R0, SR_TID.X ;  /* 0x0000000000007919 */ /* 0x004e220000002100 */
[----:B----4-:R-:W-:Y:S02]  /*6720*/  SHF.R.U64 R16, R18, UR5, R19 ;  /* 0x0000000512107c19 */ /* 0x010fe40008001213 */
[----:B------:R-:W-:Y:S02]  /*6730*/  SHF.R.U64 R15, R20, UR5, R21 ;  /* 0x00000005140f7c19 */ /* 0x000fe40008001215 */
[----:B------:R-:W-:Y:S02]  /*6740*/  SHF.R.U64 R14, R22, UR5, R23 ;  /* 0x00000005160e7c19 */ /* 0x000fe40008001217 */
[----:B------:R-:W-:-:S02]  /*6750*/  SHF.R.U64 R13, R28, UR5, R29 ;  /* 0x000000051c0d7c19 */ /* 0x000fc4000800121d */
[----:B------:R-:W-:Y:S02]  /*6760*/  SHF.R.U64 R10, R30, UR5, R31 ;  /* 0x000000051e0a7c19 */ /* 0x000fe4000800121f */
[----:B------:R-:W-:Y:S02]  /*6770*/  SHF.R.U64 R8, R32, UR5, R33 ;  /* 0x0000000520087c19 */ /* 0x000fe40008001221 */
[----:B------:R-:W-:Y:S02]  /*6780*/  SHF.R.U64 R6, R34, UR5, R35 ;  /* 0x0000000522067c19 */ /* 0x000fe40008001223 */
[----:B------:R-:W-:Y:S02]  /*6790*/  SHF.R.U64 R4, R42, UR5, R43 ;  /* 0x000000052a047c19 */ /* 0x000fe4000800122b */
[----:B-1----:R-:W-:Y:S01]  /*67a0*/  SHF.R.U64 R2, R74, UR5, R75 ;  /* 0x000000054a027c19 */ /* 0x002fe2000800124b */
[----:B------:R-:W1:Y:S01]  /*67b0*/  LDCU UR5, c[0x0][0x3c0] ;  /* 0x00007800ff0577ac */ /* 0x000e620008000800 */
[----:B------:R-:W-:-:S02]  /*67c0*/  LOP3.LUT R19, R24, UR4, RZ, 0x30, !PT ;  /* 0x0000000418137c12 */ /* 0x000fc4000f8e30ff */
[----:B------:R-:W-:Y:S02]  /*67d0*/  LOP3.LUT R18, R12, UR4, RZ, 0x30, !PT ;  /* 0x000000040c127c12 */ /* 0x000fe4000f8e30ff */
[----:B------:R-:W-:Y:S02]  /*67e0*/  LOP3.LUT R17, R17, UR4, RZ, 0x30, !PT ;  /* 0x0000000411117c12 */ /* 0x000fe4000f8e30ff */
[----:B------:R-:W-:Y:S02]  /*67f0*/  LOP3.LUT R16, R16, UR4, RZ, 0x30, !PT ;  /* 0x0000000410107c12 */ /* 0x000fe4000f8e30ff */
[----:B------:R-:W-:Y:S02]  /*6800*/  LOP3.LUT R15, R15, UR4, RZ, 0x30, !PT ;  /* 0x000000040f0f7c12 */ /* 0x000fe4000f8e30ff */
[----:B------:R-:W-:Y:S02]  /*6810*/  LOP3.LUT R14, R14, UR4, RZ, 0x30, !PT ;  /* 0x000000040e0e7c12 */ /* 0x000fe4000f8e30ff */
[----:B------:R-:W-:-:S02]  /*6820*/  LOP3.LUT R13, R13, UR4, RZ, 0x30, !PT ;  /* 0x000000040d0d7c12 */ /* 0x000fc4000f8e30ff */
[----:B------:R-:W-:Y:S02]  /*6830*/  LOP3.LUT R10, R10, UR4, RZ, 0x30, !PT ;  /* 0x000000040a0a7c12 */ /* 0x000fe4000f8e30ff */
[----:B------:R-:W-:Y:S02]  /*6840*/  LOP3.LUT R8, R8, UR4, RZ, 0x30, !PT ;  /* 0x0000000408087c12 */ /* 0x000fe4000f8e30ff */
[----:B------:R-:W-:Y:S02]  /*6850*/  LOP3.LUT R6, R6, UR4, RZ, 0x30, !PT ;  /* 0x0000000406067c12 */ /* 0x000fe4000f8e30ff */
[----:B------:R-:W-:Y:S02]  /*6860*/  LOP3.LUT R4, R4, UR4, RZ, 0x30, !PT ;  /* 0x0000000404047c12 */ /* 0x000fe4000f8e30ff */
[----:B------:R-:W-:Y:S01]  /*6870*/  LOP3.LUT R2, R2, UR4, RZ, 0x30, !PT ;  /* 0x0000000402027c12 */ /* 0x000fe2000f8e30ff */
[----:B01----:R-:W-:Y:S06]  /*6880*/  @!P5 BRA `(.L_x_326) ;  /* 0x000000000090d947 */ /* 0x003fec0003800000 */
[----:B------:R-:W-:Y:S01]  /*6890*/  UIMAD UR4, UR7, -0x1200, UR5 ;  /* 0xffffee00070478a4 */ /* 0x000fe2000f8e0205 */
[C---:B------:R-:W-:Y:S02]  /*68a0*/  VIADD R12, R70.reuse, 0x20 ;  /* 0x00000020460c7836 */ /* 0x040fe40000000000 */
[C---:B------:R-:W-:Y:S02]  /*68b0*/  VIADD R20, R70.reuse, 0x40 ;  /* 0x0000004046147836 */ /* 0x040fe40000000000 */
[C---:B------:R-:W-:Y:S01]  /*68c0*/  VIADD R21, R70.reuse, 0x80 ;  /* 0x0000008046157836 */ /* 0x040fe20000000000 */
[----:B------:R-:W-:Y:S02]  /*68d0*/  ISETP.GE.AND P3, PT, R70, UR4, PT ;  /* 0x0000000446007c0c */ /* 0x000fe4000bf66270 */
[----:B------:R-:W-:Y:S01]  /*68e0*/  ISETP.GE.AND P4, PT, R12, UR4, PT ;  /* 0x000000040c007c0c */ /* 0x000fe2000bf86270 */
[----:B------:R-:W-:Y:S01]  /*68f0*/  VIADD R12, R70, 0x60 ;  /* 0x00000060460c7836 */ /* 0x000fe20000000000 */
[----:B------:R-:W-:Y:S01]  /*6900*/  ISETP.GE.AND P6, PT, R20, UR4, PT ;  /* 0x0000000414007c0c */ /* 0x000fe2000bfc6270 */
[----:B------:R-:W-:Y:S01]  /*6910*/  VIADD R20, R70, 0xa0 ;  /* 0x000000a046147836 */ /* 0x000fe20000000000 */
[----:B------:R-:W-:-:S02]  /*6920*/  ISETP.GE.AND P1, PT, R21, UR4, PT ;  /* 0x0000000415007c0c */ /* 0x000fc4000bf26270 */
[----:B------:R-:W-:Y:S01]  /*6930*/  ISETP.GE.AND P0, PT, R12, UR4, PT ;  /* 0x000000040c007c0c */ /* 0x000fe2000bf06270 */
[----:B------:R-:W-:Y:S01]  /*6940*/  VIADD R12, R70, 0xc0 ;  /* 0x000000c0460c7836 */ /* 0x000fe20000000000 */
[----:B------:R-:W-:Y:S01]  /*6950*/  ISETP.GE.AND P2, PT, R20, UR4, PT ;  /* 0x0000000414007c0c */ /* 0x000fe2000bf46270 */
[----:B------:R-:W-:Y:S02]  /*6960*/  VIADD R20, R70, 0xe0 ;  /* 0x000000e046147836 */ /* 0x000fe40000000000 */
[----:B-----5:R0:W5:Y:S01]  /*6970*/  @!P3 LDG.E.64 R44, desc[UR8][R64.64] ;  /* 0x00000008402cb981 */ /* 0x020162000c1e1b00 */
[----:B------:R-:W-:Y:S01]  /*6980*/  ISETP.GE.AND P3, PT, R12, UR4, PT ;  /* 0x000000040c007c0c */ /* 0x000fe2000bf66270 */
[----:B------:R-:W-:Y:S02]  /*6990*/  VIADD R12, R70, 0x100 ;  /* 0x00000100460c7836 */ /* 0x000fe40000000000 */
[----:B------:R0:W5:Y:S01]  /*69a0*/  @!P4 LDG.E.64 R46, desc[UR8][R64.64+0x100] ;  /* 0x00010008402ec981 */ /* 0x000162000c1e1b00 */
[----:B------:R-:W-:Y:S01]  /*69b0*/  ISETP.GE.AND P4, PT, R20, UR4, PT ;  /* 0x0000000414007c0c */ /* 0x000fe2000bf86270 */
[----:B------:R-:W-:-:S02]  /*69c0*/  VIADD R20, R70, 0x120 ;  /* 0x0000012046147836 */ /* 0x000fc40000000000 */
[----:B------:R0:W5:Y:S01]  /*69d0*/  @!P6 LDG.E.64 R48, desc[UR8][R64.64+0x200] ;  /* 0x000200084030e981 */ /* 0x000162000c1e1b00 */
[----:B------:R-:W-:Y:S01]  /*69e0*/  ISETP.GE.AND P6, PT, R12, UR4, PT ;  /* 0x000000040c007c0c */ /* 0x000fe2000bfc6270 */
[C---:B------:R-:W-:Y:S02]  /*69f0*/  VIADD R12, R70.reuse, 0x140 ;  /* 0x00000140460c7836 */ /* 0x040fe40000000000 */
[----:B------:R-:W-:Y:S01]  /*6a00*/  VIADD R70, R70, 0x160 ;  /* 0x0000016046467836 */ /* 0x000fe20000000000 */
[----:B------:R0:W5:Y:S01]  /*6a10*/  @!P0 LDG.E.64 R50, desc[UR8][R64.64+0x300] ;  /* 0x0003000840328981 */ /* 0x000162000c1e1b00 */
[----:B------:R-:W-:-:S03]  /*6a20*/  ISETP.GE.AND P0, PT, R20, UR4, PT ;  /* 0x0000000414007c0c */ /* 0x000fc6000bf06270 */
[----:B------:R0:W5:Y:S01]  /*6a30*/  @!P1 LDG.E.64 R52, desc[UR8][R64.64+0x400] ;  /* 0x0004000840349981 */ /* 0x000162000c1e1b00 */
[----:B------:R-:W-:-:S03]  /*6a40*/  ISETP.GE.AND P1, PT, R12, UR4, PT ;  /* 0x000000040c007c0c */ /* 0x000fc6000bf26270 */
[----:B------:R0:W5:Y:S01]  /*6a50*/  @!P2 LDG.E.64 R54, desc[UR8][R64.64+0x500] ;  /* 0x000500084036a981 */ /* 0x000162000c1e1b00 */
[----:B------:R-:W-:-:S03]  /*6a60*/  ISETP.GE.AND P2, PT, R70, UR4, PT ;  /* 0x0000000446007c0c */ /* 0x000fc6000bf46270 */
[----:B------:R0:W5:Y:S04]  /*6a70*/  @!P3 LDG.E.64 R56, desc[UR8][R64.64+0x600] ;  /* 0x000600084038b981 */ /* 0x000168000c1e1b00 */
[----:B------:R0:W5:Y:S04]  /*6a80*/  @!P4 LDG.E.64 R58, desc[UR8][R64.64+0x700] ;  /* 0x00070008403ac981 */ /* 0x000168000c1e1b00 */
[----:B------:R0:W5:Y:S04]  /*6a90*/  @!P6 LDG.E.64 R60, desc[UR8][R64.64+0x800] ;  /* 0x00080008403ce981 */ /* 0x000168000c1e1b00 */
[----:B------:R0:W5:Y:S04]  /*6aa0*/  @!P0 LDG.E.64 R62, desc[UR8][R64.64+0x900] ;  /* 0x00090008403e8981 */ /* 0x000168000c1e1b00 */
[----:B------:R0:W5:Y:S04]  /*6ab0*/  @!P1 LDG.E.64 R66, desc[UR8][R64.64+0xa00] ;  /* 0x000a000840429981 */ /* 0x000168000c1e1b00 */
[----:B------:R0:W5:Y:S02]  /*6ac0*/  @!P2 LDG.E.64 R68, desc[UR8][R64.64+0xb00] ;  /* 0x000b00084044a981 */ /* 0x000164000c1e1b00 */
.L_x_326:
[----:B------:R-:W-:Y:S08]  /*6ad0*/  BAR.SYNC.DEFER_BLOCKING 0x0 ;  /* 0x0000000000007b1d */ /* 0x000ff00000010000 */
[----:B------:R-:W1:Y:S01]  /*6ae0*/  S2UR UR6, SR_CgaCtaId ;  /* 0x00000000000679c3 */ /* 0x000e620000008800 */
[----:B------:R-:W-:Y:S01]  /*6af0*/  UMOV UR4, 0x400 ;  /* 0x0000040000047882 */ /* 0x000fe20000000000 */
[----:B-----5:R2:W-:Y:S04]  /*6b00*/  STS.64 [R37+-0x8], R44 ;  /* 0xfffff82c25007388 */ /* 0x0205e80000000a00 */
[----:B------:R2:W-:Y:S01]  /*6b10*/  STS.64 [R7+-0x8], R46 ;  /* 0xfffff82e07007388 */ /* 0x0005e20000000a00 */
[----:B-1----:R-:W-:-:S03]  /*6b20*/  ULEA UR6, UR6, UR4, 0x18 ;  /* 0x0000000406067291 */ /* 0x002fc6000f8ec0ff */
[----:B------:R2:W-:Y:S04]  /*6b30*/  STS.64 [R3+-0x8], R48 ;  /* 0xfffff83003007388 */ /* 0x0005e80000000a00 */
[----:B------:R2:W-:Y:S01]  /*6b40*/  STS.64 [R73+-0x8], R50 ;  /* 0xfffff83249007388 */ /* 0x0005e20000000a00 */
[----:B------:R-:W-:-:S03]  /*6b50*/  LEA R12, R0, UR6, 0x3 ;  /* 0x00000006000c7c11 */ /* 0x000fc6000f8e18ff */
[----:B------:R2:W-:Y:S04]  /*6b60*/  STS.64 [R11+-0x8], R52 ;  /* 0xfffff8340b007388 */ /* 0x0005e80000000a00 */
[----:B------:R2:W-:Y:S04]  /*6b70*/  STS.64 [R5+-0x8], R54 ;  /* 0xfffff83605007388 */ /* 0x0005e80000000a00 */
[----:B------:R2:W-:Y:S04]  /*6b80*/  STS.64 [R71+-0x8], R56 ;  /* 0xfffff83847007388 */ /* 0x0005e80000000a00 */
[----:B------:R2:W-:Y:S04]  /*6b90*/  STS.64 [R25+-0x8], R58 ;  /* 0xfffff83a19007388 */ /* 0x0005e80000000a00 */
[----:B------:R2:W-:Y:S04]  /*6ba0*/  STS.64 [R41+-0x8], R60 ;  /* 0xfffff83c29007388 */ /* 0x0005e80000000a00 */
[----:B------:R2:W-:Y:S04]  /*6bb0*/  STS.64 [R39+-0x8], R62 ;  /* 0xfffff83e27007388 */ /* 0x0005e80000000a00 */
[----:B------:R2:W-:Y:S04]  /*6bc0*/  STS.64 [R27+-0x8], R66 ;  /* 0xfffff8421b007388 */ /* 0x0005e80000000a00 */
[----:B------:R2:W-:Y:S01]  /*6bd0*/  STS.64 [R9+-0x8], R68 ;  /* 0xfffff84409007388 */ /* 0x0005e20000000a00 */
[----:B------:R-:W-:Y:S06]  /*6be0*/  BAR.SYNC.DEFER_BLOCKING 0x0 ;  /* 0x0000000000007b1d */ /* 0x000fec0000010000 */
[----:B------:R-:W-:Y:S05]  /*6bf0*/  @P5 BRA `(.L_x_327) ;  /* 0x0000000400b85947 */ /* 0x000fea0003800000 */
[----:B------:R-:W-:Y:S01]  /*6c00*/  LEA R19, R19, UR6, 0x3 ;  /* 0x0000000613137c11 */ /* 0x000fe2000f8e18ff */
[----:B------:R-:W-:Y:S01]  /*6c10*/  LDS.64 R20, [R12] ;  /* 0x000000000c147984 */ /* 0x000fe20000000a00 */
[----:B------:R-:W1:Y:S01]  /*6c20*/  LDCU.64 UR4, c[0x0][0x3b0] ;  /* 0x00007600ff0477ac */ /* 0x000e620008000a00 */
[----:B------:R-:W-:Y:S02]  /*6c30*/  LEA R13, R13, UR6, 0x3 ;  /* 0x000000060d0d7c11 */ /* 0x000fe4000f8e18ff */
[----:B------:R-:W2:Y:S02]  /*6c40*/  LDS.64 R22, [R19+0x9000] ;  /* 0x0090000013167984 */ /* 0x000ea40000000a00 */
[----:B--2---:R-:W-:-:S05]  /*6c50*/  IADD3 R3, P0, PT, R22, R0, RZ ;  /* 0x0000000016037210 */ /* 0x004fca0007f1e0ff */
[----:B------:R-:W-:Y:S01]  /*6c60*/  IMAD.X R22, RZ, RZ, R23, P0 ;  /* 0x000000ffff167224 */ /* 0x000fe200000e0617 */
[----:B-1----:R-:W-:-:S04]  /*6c70*/  LEA R24, P0, R3, UR4, 0x3 ;  /* 0x0000000403187c11 */ /* 0x002fc8000f8018ff */
[----:B------:R-:W-:Y:S02]  /*6c80*/  LEA.HI.X R25, R3, UR5, R22, 0x3, P0 ;  /* 0x0000000503197c11 */ /* 0x000fe400080f1c16 */
[----:B------:R-:W-:-:S03]  /*6c90*/  LEA R3, R18, UR6, 0x3 ;  /* 0x0000000612037c11 */ /* 0x000fc6000f8e18ff */
[----:B------:R-:W-:Y:S01]  /*6ca0*/  STG.E.64 desc[UR8][R24.64], R20 ;  /* 0x0000001418007986 */ /* 0x000fe2000c101b08 */
[----:B------:R-:W-:-:S03]  /*6cb0*/  NOP ;  /* 0x0000000000007918 */ /* 0x000fc60000000000 */
[----:B------:R-:W1:Y:S04]  /*6cc0*/  LDS.64 R22, [R3+0x9000] ;  /* 0x0090000003167984 */ /* 0x000e680000000a00 */
[----:B------:R-:W2:Y:S01]  /*6cd0*/  LDS.64 R18, [R12+0xc00] ;  /* 0x000c00000c127984 */ /* 0x000ea20000000a00 */
[----:B-1----:R-:W-:-:S05]  /*6ce0*/  IADD3 R5, P0, PT, R22, R0, RZ ;  /* 0x0000000016057210 */ /* 0x002fca0007f1e0ff */
[----:B------:R-:W-:Y:S01]  /*6cf0*/  IMAD.X R22, RZ, RZ, R23, P0 ;  /* 0x000000ffff167224 */ /* 0x000fe200000e0617 */
[----:B------:R-:W-:-:S04]  /*6d00*/  LEA R26, P0, R5, UR4, 0x3 ;  /* 0x00000004051a7c11 */ /* 0x000fc8000f8018ff */
[----:B------:R-:W-:Y:S02]  /*6d10*/  LEA.HI.X R27, R5, UR5, R22, 0x3, P0 ;  /* 0x00000005051b7c11 */ /* 0x000fe400080f1c16 */
[----:B------:R-:W-:-:S03]  /*6d20*/  LEA R5, R17, UR6, 0x3 ;  /* 0x0000000611057c11 */ /* 0x000fc6000f8e18ff */
[----:B--2---:R-:W-:Y:S01]  /*6d30*/  STG.E.64 desc[UR8][R26.64+0xc00], R18 ;  /* 0x000c00121a007986 */ /* 0x004fe2000c101b08 */
        /* <DEDUP_REMOVED lines=33> */
[----:B------:R-:W-:-:S05]  /*6f50*/  LEA.HI.X R23, R5, UR5, R16, 0x3, P0 ;  /* 0x0000000505177c11 */ /* 0x000fca00080f1c10 */
[----:B--2---:R-:W-:Y:S01]  /*6f60*/  STG.E.64 desc[UR8][R22.64+0x3c00], R14 ;  /* 0x003c000e16007986 */ /* 0x004fe2000c101b08 */
[----:B------:R-:W-:-:S03]  /*6f70*/  NOP ;  /* 0x0000000000007918 */ /* 0x000fc60000000000 */
[----:B------:R1:W2:Y:S04]  /*6f80*/  LDS.64 R18, [R13+0x9000] ;  /* 0x009000000d127984 */ /* 0x0002a80000000a00 */
[----:B------:R-:W3:Y:S01]  /*6f90*/  LDS.64 R16, [R12+0x4800] ;  /* 0x004800000c107984 */ /* 0x000ee20000000a00 */
[----:B-1----:R-:W-:Y:S02]  /*6fa0*/  LEA R13, R4, UR6, 0x3 ;  /* 0x00000006040d7c11 */ /* 0x002fe4000f8e18ff */
[----:B--2---:R-:W-:-:S05]  /*6fb0*/  IADD3 R3, P0, PT, R18, R0, RZ ;  /* 0x0000000012037210 */ /* 0x004fca0007f1e0ff */
[----:B------:R-:W-:Y:S01]  /*6fc0*/  IMAD.X R20, RZ, RZ, R19, P0 ;  /* 0x000000ffff147224 */ /* 0x000fe200000e0613 */
[----:B------:R-:W-:-:S04]  /*6fd0*/  LEA R18, P0, R3, UR4, 0x3 ;  /* 0x0000000403127c11 */ /* 0x000fc8000f8018ff */
[----:B------:R-:W-:Y:S02]  /*6fe0*/  LEA.HI.X R19, R3, UR5, R20, 0x3, P0 ;  /* 0x0000000503137c11 */ /* 0x000fe400080f1c14 */
[----:B------:R-:W-:-:S03]  /*6ff0*/  LEA R3, R10, UR6, 0x3 ;  /* 0x000000060a037c11 */ /* 0x000fc6000f8e18ff */
[----:B---3--:R-:W-:Y:S01]  /*7000*/  STG.E.64 desc[UR8][R18.64+0x4800], R16 ;  /* 0x0048001012007986 */ /* 0x008fe2000c101b08 */
        /* <DEDUP_REMOVED lines=43> */
[----:B------:R-:W-:Y:S01]  /*72c0*/  NOP ;  /* 0x0000000000007918 */ /* 0x000fe20000000000 */
[----:B------:R-:W-:Y:S05]  /*72d0*/  EXIT ;  /* 0x000000000000794d */ /* 0x000fea0003800000 */
.L_x_327:
[----:B------:R-:W-:Y:S01]  /*72e0*/  LEA R21, R19, UR6, 0x3 ;  /* 0x0000000613157c11 */ /* 0x000fe2000f8e18ff */
[----:B------:R-:W-:Y:S01]  /*72f0*/  UIMAD UR4, UR7, -0x1200, UR5 ;  /* 0xffffee00070478a4 */ /* 0x000fe2000f8e0205 */
[----:B------:R-:W-:Y:S02]  /*7300*/  LEA R19, R18, UR6, 0x3 ;  /* 0x0000000612137c11 */ /* 0x000fe4000f8e18ff */
[----:B------:R-:W-:Y:S02]  /*7310*/  LEA R17, R17, UR6, 0x3 ;  /* 0x0000000611117c11 */ /* 0x000fe4000f8e18ff */
[----:B------:R-:W1:Y:S01]  /*7320*/  LDS.64 R20, [R21+0x9000] ;  /* 0x0090000015147984 */ /* 0x000e620000000a00 */
[----:B------:R-:W-:Y:S02]  /*7330*/  ISETP.GE.AND P1, PT, R0, UR4, PT ;  /* 0x0000000400007c0c */ /* 0x000fe4000bf26270 */
[----:B--2---:R-:W-:Y:S02]  /*7340*/  LEA R5, R16, UR6, 0x3 ;  /* 0x0000000610057c11 */ /* 0x004fe4000f8e18ff */
[----:B------:R-:W-:-:S02]  /*7350*/  LEA R13, R13, UR6, 0x3 ;  /* 0x000000060d0d7c11 */ /* 0x000fc4000f8e18ff */
[----:B------:R-:W-:Y:S02]  /*7360*/  LEA R11, R10, UR6, 0x3 ;  /* 0x000000060a0b7c11 */ /* 0x000fe4000f8e18ff */
[----:B------:R-:W-:Y:S02]  /*7370*/  LEA R9, R8, UR6, 0x3 ;  /* 0x0000000608097c11 */ /* 0x000fe4000f8e18ff */
[----:B------:R-:W-:-:S03]  /*7380*/  LEA R7, R6, UR6, 0x3 ;  /* 0x0000000606077c11 */ /* 0x000fc6000f8e18ff */
[----:B------:R-:W2:Y:S01]  /*7390*/  @!P1 LDS.64 R22, [R12] ;  /* 0x000000000c169984 */ /* 0x000ea20000000a00 */
[----:B------:R-:W3:Y:S01]  /*73a0*/  @!P1 LDC.64 R24, c[0x0][0x3b0] ;  /* 0x0000ec00ff189b82 */ /* 0x000ee20000000a00 */
[----:B-1----:R-:W-:-:S05]  /*73b0*/  @!P1 IADD3 R3, P0, PT, R20, R0, RZ ;  /* 0x0000000014039210 */ /* 0x002fca0007f1e0ff */
[----:B------:R-:W-:Y:S01]  /*73c0*/  @!P1 IMAD.X R20, RZ, RZ, R21, P0 ;  /* 0x000000ffff149224 */ /* 0x000fe200000e0615 */
[----:B---3--:R-:W-:-:S04]  /*73d0*/  @!P1 LEA R24, P0, R3, R24, 0x3 ;  /* 0x0000001803189211 */ /* 0x008fc800078018ff */
[----:B------:R-:W-:Y:S01]  /*73e0*/  @!P1 LEA.HI.X R25, R3, R25, R20, 0x3, P0 ;  /* 0x0000001903199211 */ /* 0x000fe200000f1c14 */
[----:B------:R-:W-:-:S04]  /*73f0*/  VIADD R3, R0, 0x180 ;  /* 0x0000018000037836 */ /* 0x000fc80000000000 */
[----:B--2---:R-:W-:Y:S01]  /*7400*/  @!P1 STG.E.64 desc[UR8][R24.64], R22 ;  /* 0x0000001618009986 */ /* 0x004fe2000c101b08 */
[----:B------:R-:W-:-:S03]  /*7410*/  NOP ;  /* 0x0000000000007918 */ /* 0x000fc60000000000 */
[----:B------:R-:W1:Y:S01]  /*7420*/  LDS.64 R18, [R19+0x9000] ;  /* 0x0090000013127984 */ /* 0x000e620000000a00 */
[----:B------:R-:W-:-:S13]  /*7430*/  ISETP.GE.AND P1, PT, R3, UR4, PT ;  /* 0x0000000403007c0c */ /* 0x000fda000bf26270 */
[----:B------:R-:W2:Y:S01]  /*7440*/  @!P1 LDS.64 R20, [R12+0xc00] ;  /* 0x000c00000c149984 */ /* 0x000ea20000000a00 */
        /* <DEDUP_REMOVED lines=25> */
[----:B---3--:R-:W-:Y:S02]  /*75e0*/  @!P1 LEA R26, P0, R3, R26, 0x3 ;  /* 0x0000001a031a9211 */ /* 0x008fe400078018ff */
[----:B------:R-:W-:Y:S02]  /*75f0*/  LEA R17, R15, UR6, 0x3 ;  /* 0x000000060f117c11 */ /* 0x000fe4000f8e18ff */
[----:B------:R-:W-:Y:S01]  /*7600*/  @!P1 LEA.HI.X R27, R3, R27, R16, 0x3, P0 ;  /* 0x0000001b031b9211 */ /* 0x000fe200000f1c10 */
[----:B------:R-:W-:Y:S01]  /*7610*/  VIADD R3, R0, 0x600 ;  /* 0x0000060000037836 */ /* 0x000fe20000000000 */
[----:B------:R-:W-:-:S03]  /*7620*/  LEA R15, R14, UR6, 0x3 ;  /* 0x000000060e0f7c11 */ /* 0x000fc6000f8e18ff */
        /* <DEDUP_REMOVED lines=24> */
[----:B------:R1:W2:Y:S01]  /*77b0*/  LDS.64 R14, [R13+0x9000] ;  /* 0x009000000d0e7984 */ /* 0x0002a20000000a00 */
[----:B------:R-:W-:Y:S02]  /*77c0*/  ISETP.GE.AND P1, PT, R3, UR4, PT ;  /* 0x0000000403007c0c */ /* 0x000fe4000bf26270 */
[----:B-1----:R-:W-:-:S11]  /*77d0*/  LEA R13, R4, UR6, 0x3 ;  /* 0x00000006040d7c11 */ /* 0x002fd6000f8e18ff */
[----:B------:R-:W1:Y:S01]  /*77e0*/  @!P1 LDS.64 R18, [R12+0x4800] ;  /* 0x004800000c129984 */ /* 0x000e620000000a00 */
[----:B------:R-:W3:Y:S01]  /*77f0*/  @!P1 LDC.64 R20, c[0x0][0x3b0] ;  /* 0x0000ec00ff149b82 */ /* 0x000ee20000000a00 */
[----:B--2---:R-:W-:-:S05]  /*7800*/  @!P1 IADD3 R3, P0, PT, R14, R0, RZ ;  /* 0x000000000e039210 */ /* 0x004fca0007f1e0ff */
[----:B------:R-:W-:Y:S01]  /*7810*/  @!P1 IMAD.X R14, RZ, RZ, R15, P0 ;  /* 0x000000ffff0e9224 */ /* 0x000fe200000e060f */
[----:B---3--:R-:W-:-:S04]  /*7820*/  @!P1 LEA R20, P0, R3, R20, 0x3 ;  /* 0x0000001403149211 */ /* 0x008fc800078018ff */
[----:B------:R-:W-:Y:S01]  /*7830*/  @!P1 LEA.HI.X R21, R3, R21, R14, 0x3, P0 ;  /* 0x0000001503159211 */ /* 0x000fe200000f1c0e */
[----:B------:R-:W-:-:S04]  /*7840*/  VIADD R3, R0, 0xa80 ;  /* 0x00000a8000037836 */ /* 0x000fc80000000000 */
[----:B-1----:R-:W-:Y:S01]  /*7850*/  @!P1 STG.E.64 desc[UR8][R20.64+0x4800], R18 ;  /* 0x0048001214009986 */ /* 0x002fe2000c101b08 */
        /* <DEDUP_REMOVED lines=8> */
[----:B------:R-:W-:Y:S02]  /*78e0*/  @!P1 LEA.HI.X R17, R3, R17, R10, 0x3, P0 ;  /* 0x0000001103119211 */ /* 0x000fe400000f1c0a */
[----:B------:R-:W-:-:S03]  /*78f0*/  LOP3.LUT R3, R0, 0xc00, RZ, 0xfc, !PT ;  /* 0x00000c0000037812 */ /* 0x000fc600078efcff */
        /* <DEDUP_REMOVED lines=22> */
[----:B--2---:R1:W-:Y:S01]  /*7a60*/  @!P1 STG.E.64 desc[UR8][R14.64+0x6c00], R8 ;  /* 0x006c00080e009986 */ /* 0x0043e2000c101b08 */
[----:B------:R-:W-:-:S03]  /*7a70*/  NOP ;  /* 0x0000000000007918 */ /* 0x000fc60000000000 */
[----:B------:R-:W2:Y:S01]  /*7a80*/  LDS.64 R4, [R13+0x9000] ;  /* 0x009000000d047984 */ /* 0x000ea20000000a00 */
[----:B------:R-:W-:Y:S01]  /*7a90*/  ISETP.GE.AND P1, PT, R3, UR4, PT ;  /* 0x0000000403007c0c */ /* 0x000fe2000bf26270 */
[----:B-1----:R-:W-:-:S12]  /*7aa0*/  VIADD R8, R0, 0x1080 ;  /* 0x0000108000087836 */ /* 0x002fd80000000000 */
[----:B------:R-:W1:Y:S01]  /*7ab0*/  @!P1 LDS.64 R6, [R12+0x7800] ;  /* 0x007800000c069984 */ /* 0x000e620000000a00 */
[----:B------:R-:W3:Y:S01]  /*7ac0*/  @!P1 LDC.64 R16, c[0x0][0x3b0] ;  /* 0x0000ec00ff109b82 */ /* 0x000ee20000000a00 */
[----:B--2---:R-:W-:-:S05]  /*7ad0*/  @!P1 IADD3 R3, P0, PT, R4, R0, RZ ;  /* 0x0000000004039210 */ /* 0x004fca0007f1e0ff */
[----:B------:R-:W-:Y:S01]  /*7ae0*/  @!P1 IMAD.X R10, RZ, RZ, R5, P0 ;  /* 0x000000ffff0a9224 */ /* 0x000fe200000e0605 */
[----:B---3--:R-:W-:-:S04]  /*7af0*/  @!P1 LEA R4, P0, R3, R16, 0x3 ;  /* 0x0000001003049211 */ /* 0x008fc800078018ff */
[----:B------:R-:W-:Y:S02]  /*7b00*/  @!P1 LEA.HI.X R5, R3, R17, R10, 0x3, P0 ;  /* 0x0000001103059211 */ /* 0x000fe400000f1c0a */
[----:B------:R-:W-:-:S03]  /*7b10*/  LEA R10, R2, UR6, 0x3 ;  /* 0x00000006020a7c11 */ /* 0x000fc6000f8e18ff */
[----:B-1----:R-:W-:Y:S01]  /*7b20*/  @!P1 STG.E.64 desc[UR8][R4.64+0x7800], R6 ;  /* 0x0078000604009986 */ /* 0x002fe2000c101b08 */
[----:B------:R-:W-:-:S03]  /*7b30*/  NOP ;  /* 0x0000000000007918 */ /* 0x000fc60000000000 */
[----:B------:R-:W1:Y:S01]  /*7b40*/  LDS.64 R2, [R10+0x9000] ;  /* 0x009000000a027984 */ /* 0x000e620000000a00 */
[----:B------:R-:W-:-:S13]  /*7b50*/  ISETP.GE.AND P1, PT, R8, UR4, PT ;  /* 0x0000000408007c0c */ /* 0x000fda000bf26270 */
[----:B------:R-:W2:Y:S01]  /*7b60*/  @!P1 LDS.64 R12, [R12+0x8400] ;  /* 0x008400000c0c9984 */ /* 0x000ea20000000a00 */
[----:B------:R-:W3:Y:S01]  /*7b70*/  @!P1 LDC.64 R8, c[0x0][0x3b0] ;  /* 0x0000ec00ff089b82 */ /* 0x000ee20000000a00 */
[----:B-1----:R-:W-:-:S05]  /*7b80*/  IADD3 R0, P0, PT, R2, R0, RZ ;  /* 0x0000000002007210 */ /* 0x002fca0007f1e0ff */
[----:B------:R-:W-:Y:S01]  /*7b90*/  IMAD.X R3, RZ, RZ, R3, P0 ;  /* 0x000000ffff037224 */ /* 0x000fe200000e0603 */
[----:B---3--:R-:W-:-:S04]  /*7ba0*/  @!P1 LEA R2, P0, R0, R8, 0x3 ;  /* 0x0000000800029211 */ /* 0x008fc800078018ff */
[----:B------:R-:W-:-:S05]  /*7bb0*/  @!P1 LEA.HI.X R3, R0, R9, R3, 0x3, P0 ;  /* 0x0000000900039211 */ /* 0x000fca00000f1c03 */
[----:B--2---:R-:W-:Y:S01]  /*7bc0*/  @!P1 STG.E.64 desc[UR8][R2.64+0x8400], R12 ;  /* 0x0084000c02009986 */ /* 0x004fe2000c101b08 */
[----:B------:R-:W-:Y:S01]  /*7bd0*/  NOP ;  /* 0x0000000000007918 */ /* 0x000fe20000000000 */
[----:B------:R-:W-:Y:S05]  /*7be0*/  EXIT ;  /* 0x000000000000794d */ /* 0x000fea0003800000 */
.L_x_264:
[----:B------:R-:W-:Y:S02]  /*7bf0*/  IMAD.MOV.U32 R0, RZ, RZ, 0x1 ;  /* 0x00000001ff007424 */ /* 0x000fe400078e00ff */
[----:B------:R-:W-:Y:S02]  /*7c00*/  IMAD.MOV.U32 R77, RZ, RZ, R2 ;  /* 0x000000ffff4d7224 */ /* 0x000fe400078e0002 */
[----:B------:R-:W-:Y:S02]  /*7c10*/  IMAD.MOV.U32 R72, RZ, RZ, RZ ;  /* 0x000000ffff487224 */ /* 0x000fe400078e00ff */
[----:B------:R-:W-:-:S07]  /*7c20*/  IMAD.MOV.U32 R73, RZ, RZ, -0x1 ;  /* 0xffffffffff497424 */ /* 0x000fce00078e00ff */
[----:B------:R-:W-:Y:S05]  /*7c30*/  WARPSYNC.COLLECTIVE R73, `(.L_x_328) ;  /* 0x0000000049087348 */ /* 0x000fea0003c00000 */
[----:B------:R0:W1:Y:S02]  /*7c40*/  SHFL.UP P0, R0, R77, R0, R72 ;  /* 0x040000004d007389 */ /* 0x0000640000000048 */
[----:B01----:R-:W-:Y:S05]  /*7c50*/  ENDCOLLECTIVE ;  /* 0x000000000000791b */ /* 0x003fea0003800000 */
.L_x_328:
[----:B------:R-:W-:Y:S02]  /*7c60*/  IMAD.MOV.U32 R74, RZ, RZ, R0 ;  /* 0x000000ffff4a7224 */ /* 0x000fe400078e0000 */
[----:B------:R-:W-:Y:S02]  /*7c70*/  IMAD.MOV.U32 R0, RZ, RZ, 0x2 ;  /* 0x00000002ff007424 */ /* 0x000fe400078e00ff */
[----:B------:R-:W-:-:S04]  /*7c80*/  @P0 IMAD.IADD R74, R2, 0x1, R74 ;  /* 0x00000001024a0824 */ /* 0x000fc800078e024a */
[----:B------:R-:W-:-:S07]  /*7c90*/  IMAD.MOV.U32 R77, RZ, RZ, R74 ;  /* 0x000000ffff4d7224 */ /* 0x000fce00078e004a */
[----:B------:R-:W-:Y:S05]  /*7ca0*/  WARPSYNC.COLLECTIVE R73, `(.L_x_329) ;  /* 0x0000000049087348 */ /* 0x000fea0003c00000 */
[----:B------:R0:W1:Y:S02]  /*7cb0*/  SHFL.UP P0, R0, R77, R0, R72 ;  /* 0x040000004d007389 */ /* 0x0000640000000048 */
[----:B01----:R-:W-:Y:S05]  /*7cc0*/  ENDCOLLECTIVE ;  /* 0x000000000000791b */ /* 0x003fea0003800000 */
.L_x_329:
[----:B------:R-:W-:Y:S02]  /*7cd0*/  IMAD.MOV.U32 R71, RZ, RZ, R0 ;  /* 0x000000ffff477224 */ /* 0x000fe400078e0000 */
[----:B------:R-:W-:Y:S02]  /*7ce0*/  IMAD.MOV.U32 R0, RZ, RZ, 0x4 ;  /* 0x00000004ff007424 */ /* 0x000fe400078e00ff */
[----:B------:R-:W-:-:S04]  /*7cf0*/  @P0 IMAD.IADD R71, R74, 0x1, R71 ;  /* 0x000000014a470824 */ /* 0x000fc800078e0247 */
[----:B------:R-:W-:-:S07]  /*7d00*/  IMAD.MOV.U32 R77, RZ, RZ, R71 ;  /* 0x000000ffff4d7224 */ /* 0x000fce00078e0047 */
[----:B------:R-:W-:Y:S05]  /*7d10*/  WARPSYNC.COLLECTIVE R73, `(.L_x_330) ;  /* 0x0000000049087348 */ /* 0x000fea0003c00000 */
[----:B------:R0:W1:Y:S02]  /*7d20*/  SHFL.UP P0, R0, R77, R0, R72 ;  /* 0x040000004d007389 */ /* 0x0000640000000048 */
[----:B01----:R-:W-:Y:S05]  /*7d30*/  ENDCOLLECTIVE ;  /* 0x000000000000791b */ /* 0x003fea0003800000 */
.L_x_330:
[----:B------:R-:W-:Y:S02]  /*7d40*/  IMAD.MOV.U32 R74, RZ, RZ, R0 ;  /* 0x000000ffff4a7224 */ /* 0x000fe400078e0000 */
[----:B------:R-:W-:Y:S02]  /*7d50*/  IMAD.MOV.U32 R0, RZ, RZ, 0x8 ;  /* 0x00000008ff007424 */ /* 0x000fe400078e00ff */
[----:B------:R-:W-:-:S04]  /*7d60*/  @P0 IMAD.IADD R74, R71, 0x1, R74 ;  /* 0x00000001474a0824 */ /* 0x000fc800078e024a */
[----:B------:R-:W-:-:S07]  /*7d70*/  IMAD.MOV.U32 R77, RZ, RZ, R74 ;  /* 0x000000ffff4d7224 */ /* 0x000fce00078e004a */
[----:B------:R-:W-:Y:S05]  /*7d80*/  WARPSYNC.COLLECTIVE R73, `(.L_x_331) ;  /* 0x0000000049087348 */ /* 0x000fea0003c00000 */
[----:B------:R0:W1:Y:S02]  /*7d90*/  SHFL.UP P0, R0, R77, R0, R72 ;  /* 0x040000004d007389 */ /* 0x0000640000000048 */
[----:B01----:R-:W-:Y:S05]  /*7da0*/  ENDCOLLECTIVE ;  /* 0x000000000000791b */ /* 0x003fea0003800000 */
.L_x_331:
[----:B------:R-:W-:Y:S02]  /*7db0*/  IMAD.MOV.U32 R71, RZ, RZ, R0 ;  /* 0x000000ffff477224 */ /* 0x000fe400078e0000 */
[----:B------:R-:W-:Y:S02]  /*7dc0*/  IMAD.MOV.U32 R0, RZ, RZ, 0x10 ;  /* 0x00000010ff007424 */ /* 0x000fe400078e00ff */
[----:B------:R-:W-:-:S04]  /*7dd0*/  @P0 IMAD.IADD R71, R74, 0x1, R71 ;  /* 0x000000014a470824 */ /* 0x000fc800078e0247 */
[----:B------:R-:W-:-:S07]  /*7de0*/  IMAD.MOV.U32 R77, RZ, RZ, R71 ;  /* 0x000000ffff4d7224 */ /* 0x000fce00078e0047 */
[----:B------:R-:W-:Y:S05]  /*7df0*/  WARPSYNC.COLLECTIVE R73, `(.L_x_332) ;  /* 0x0000000049087348 */ /* 0x000fea0003c00000 */
[----:B------:R0:W1:Y:S02]  /*7e00*/  SHFL.UP P0, R0, R77, R0, R72 ;  /* 0x040000004d007389 */ /* 0x0000640000000048 */
[----:B01----:R-:W-:Y:S05]  /*7e10*/  ENDCOLLECTIVE ;  /* 0x000000000000791b */ /* 0x003fea0003800000 */
.L_x_332:
[----:B------:R-:W-:Y:S05]  /*7e20*/  BRA `(.L_x_333) ;  /* 0xffffffa400c87947 */ /* 0x000fea000383ffff */
.L_x_334:
        /* <DEDUP_REMOVED lines=13> */
.L_x_1088:


//--------------------- .text._ZN3cub18CUB_300001_SM_10006detail10radix_sort33DeviceRadixSortExclusiveSumKernelINS1_5radix10policy_hubIxxyE10Policy1000EyEEvPT0_ --------------------------
	.section	.text._ZN3cub18CUB_300001_SM_10006detail10radix_sort33DeviceRadixSortExclusiveSumKernelINS1_5radix10policy_hubIxxyE10Policy1000EyEEvPT0_,"ax",@progbits
	.align	128
        .global         _ZN3cub18CUB_300001_SM_10006detail10radix_sort33DeviceRadixSortExclusiveSumKernelINS1_5radix10policy_hubIxxyE10Policy1000EyEEvPT0_
        .type           _ZN3cub18CUB_300001_SM_10006detail10radix_sort33DeviceRadixSortExclusiveSumKernelINS1_5radix10policy_hubIxxyE10Policy1000EyEEvPT0_,@function
        .size           _ZN3cub18CUB_300001_SM_10006detail10radix_sort33DeviceRadixSortExclusiveSumKernelINS1_5radix10policy_hubIxxyE10Policy1000EyEEvPT0_,(.L_x_1089 - _ZN3cub18CUB_300001_SM_10006detail10radix_sort33DeviceRadixSortExclusiveSumKernelINS1_5radix10policy_hubIxxyE10Policy1000EyEEvPT0_)
        .other          _ZN3cub18CUB_300001_SM_10006detail10radix_sort33DeviceRadixSortExclusiveSumKernelINS1_5radix10policy_hubIxxyE10Policy1000EyEEvPT0_,@"STO_CUDA_ENTRY STV_DEFAULT"
_ZN3cub18CUB_300001_SM_10006detail10radix_sort33DeviceRadixSortExclusiveSumKernelINS1_5radix10policy_hubIxxyE10Policy1000EyEEvPT0_:
.text._ZN3cub18CUB_300001_SM_10006detail10radix_sort33DeviceRadixSortExclusiveSumKernelINS1_5radix10policy_hubIxxyE10Policy1000EyEEvPT0_:
[----:B------:R-:W-:Y:S01]  /*0000*/  LDC R1, c[0x0][0x37c] ;  /* 0x0000df00ff017b82 */ /* 0x000fe20000000800 */
[----:B------:R-:W0:Y:S07]  /*0010*/  S2R R18, SR_TID.X ;  /* 0x0000000000127919 */ /* 0x000e2e0000002100 */
[----:B------:R-:W1:Y:S01]  /*0020*/  LDC.64 R16, c[0x0][0x380] ;  /* 0x0000e000ff107b82 */ /* 0x000e620000000a00 */
[----:B------:R-:W2:Y:S01]  /*0030*/  LDCU.64 UR4, c[0x0][0x358] ;  /* 0x00006b00ff0477ac */ /* 0x000ea20008000a00 */
[----:B------:R-:W3:Y:S01]  /*0040*/  S2R R5, SR_CTAID.X ;  /* 0x0000000000057919 */ /* 0x000ee20000002500 */
[----:B0-----:R-:W-:Y:S01]  /*0050*/  ISETP.GT.U32.AND P1, PT, R18, 0xff, PT ;  /* 0x000000ff1200780c */ /* 0x001fe20003f24070 */
[----:B---3--:R-:W-:-:S04]  /*0060*/  IMAD R5, R5, 0x100, R18 ;  /* 0x0000010005057824 */ /* 0x008fc800078e0212 */
[----:B-1----:R-:W-:-:S08]  /*0070*/  IMAD.WIDE R16, R5, 0x8, R16 ;  /* 0x0000000805107825 */ /* 0x002fd000078e0210 */
[----:B--2---:R-:W2:Y:S01]  /*0080*/  @!P1 LDG.E.64 R2, desc[UR4][R16.64] ;  /* 0x0000000410029981 */ /* 0x004ea2000c1e1b00 */
[----:B------:R-:W-:Y:S02]  /*0090*/  MOV R0, 0x400 ;  /* 0x0000040000007802 */ /* 0x000fe40000000f00 */
[C---:B------:R-:W-:Y:S01]  /*00a0*/  ISETP.GT.U32.AND P0, PT, R18.reuse, 0x1f, PT ;  /* 0x0000001f1200780c */ /* 0x040fe20003f04070 */
[----:B------:R-:W0:Y:S02]  /*00b0*/  S2R R5, SR_CgaCtaId ;  /* 0x0000000000057919 */ /* 0x000e240000008800 */
[----:B0-----:R-:W-:Y:S02]  /*00c0*/  LEA R5, R5, R0, 0x18 ;  /* 0x0000000005057211 */ /* 0x001fe400078ec0ff */
[----:B------:R-:W-:-:S05]  /*00d0*/  LEA.HI R0, R18, R18, RZ, 0x1d ;  /* 0x0000001212007211 */ /* 0x000fca00078fe8ff */
[----:B------:R-:W-:-:S05]  /*00e0*/  IMAD R0, R0, 0x8, R5 ;  /* 0x0000000800007824 */ /* 0x000fca00078e0205 */
[----:B--2---:R0:W-:Y:S01]  /*00f0*/  STS.64 [R0+0x10], R2 ;  /* 0x0000100200007388 */ /* 0x0041e20000000a00 */
[----:B------:R-:W-:Y:S06]  /*0100*/  BAR.SYNC.DEFER_BLOCKING 0x0 ;  /* 0x0000000000007b1d */ /* 0x000fec0000010000 */
[----:B------:R-:W-:Y:S05]  /*0110*/  @P0 BRA `(.L_x_335) ;  /* 0x0000000400240947 */ /* 0x000fea0003800000 */
[----:B------:R-:W-:Y:S01]  /*0120*/  IMAD R18, R18, 0x48, R5 ;  /* 0x0000004812127824 */ /* 0x000fe200078e0205 */
[----:B------:R-:W-:-:S04]  /*0130*/  UMOV UR6, 0xffffffff ;  /* 0xffffffff00067882 */ /* 0x000fc80000000000 */
[----:B------:R-:W-:Y:S04]  /*0140*/  LDS.64 R14, [R18+0x10] ;  /* 0x00001000120e7984 */ /* 0x000fe80000000a00 */
[----:B------:R-:W-:Y:S04]  /*0150*/  LDS.64 R12, [R18+0x18] ;  /* 0x00001800120c7984 */ /* 0x000fe80000000a00 */
[----:B------:R-:W1:Y:S04]  /*0160*/  LDS.64 R10, [R18+0x20] ;  /* 0x00002000120a7984 */ /* 0x000e680000000a00 */
[----:B------:R-:W-:Y:S04]  /*0170*/  LDS.64 R8, [R18+0x28] ;  /* 0x0000280012087984 */ /* 0x000fe80000000a00 */
[----:B------:R-:W2:Y:S04]  /*0180*/  LDS.64 R6, [R18+0x30] ;  /* 0x0000300012067984 */ /* 0x000ea80000000a00 */
[----:B------:R-:W-:Y:S04]  /*0190*/  LDS.64 R4, [R18+0x38] ;  /* 0x0000380012047984 */ /* 0x000fe80000000a00 */
[----:B0-----:R-:W0:Y:S04]  /*01a0*/  LDS.64 R2, [R18+0x40] ;  /* 0x0000400012027984 */ /* 0x001e280000000a00 */
[----:B------:R-:W3:Y:S01]  /*01b0*/  LDS.64 R20, [R18+0x48] ;  /* 0x0000480012147984 */ /* 0x000ee20000000a00 */
[----:B-1----:R-:W-:-:S04]  /*01c0*/  IADD3 R19, P3, P4, R10, R12, R14 ;  /* 0x0000000c0a137210 */ /* 0x002fc80007c7e00e */
[----:B------:R-:W-:Y:S02]  /*01d0*/  IADD3.X R23, PT, PT, R11, R13, R15, P3, P4 ;  /* 0x0000000d0b177210 */ /* 0x000fe40001fe840f */
[----:B--2---:R-:W-:-:S04]  /*01e0*/  IADD3 R19, P0, P2, R6, R19, R8 ;  /* 0x0000001306137210 */ /* 0x004fc80007a1e008 */
[----:B------:R-:W-:Y:S02]  /*01f0*/  IADD3.X R23, PT, PT, R7, R23, R9, P0, P2 ;  /* 0x0000001707177210 */ /* 0x000fe400007e4409 */
[----:B0-----:R-:W-:-:S04]  /*0200*/  IADD3 R19, P3, P4, R2, R19, R4 ;  /* 0x0000001302137210 */ /* 0x001fc80007c7e004 */
[----:B---3--:R-:W-:Y:S02]  /*0210*/  IADD3 R20, P0, PT, R20, R19, RZ ;  /* 0x0000001314147210 */ /* 0x008fe40007f1e0ff */
[----:B------:R-:W-:-:S05]  /*0220*/  IADD3.X R19, PT, PT, R3, R23, R5, P3, P4 ;  /* 0x0000001703137210 */ /* 0x000fca0001fe8405 */
[----:B------:R-:W-:Y:S01]  /*0230*/  IMAD.X R19, R21, 0x1, R19, P0 ;  /* 0x0000000115137824 */ /* 0x000fe200000e0613 */
[----:B------:R-:W-:Y:S06]  /*0240*/  BRA.DIV UR6, `(.L_x_336) ;  /* 0x0000000206f07947 */ /* 0x000fec000b800000 */
[----:B------:R-:W0:Y:S04]  /*0250*/  SHFL.UP PT, R27, R20, 0x1, RZ ;  /* 0x04200000141b7989 */ /* 0x000e2800000e00ff */
[----:B------:R-:W1:Y:S01]  /*0260*/  SHFL.UP P0, R25, R19, 0x1, RZ ;  /* 0x0420000013197989 */ /* 0x000e6200000000ff */
[----:B0-----:R-:W-:-:S04]  /*0270*/  IADD3 R22, P2, PT, R27, R20, RZ ;  /* 0x000000141b167210 */ /* 0x001fc80007f5e0ff */
[----:B-1----:R-:W-:Y:S01]  /*0280*/  SEL R27, R22, R27, P0 ;  /* 0x0000001b161b7207 */ /* 0x002fe20000000000 */
[----:B------:R-:W-:-:S04]  /*0290*/  IMAD.X R26, R25, 0x1, R19, P2 ;  /* 0x00000001191a7824 */ /* 0x000fc800010e0613 */
[----:B------:R-:W0:Y:S01]  /*02a0*/  SHFL.UP PT, R28, R27, 0x2, RZ ;  /* 0x044000001b1c7989 */ /* 0x000e2200000e00ff */
[----:B------:R-:W-:-:S05]  /*02b0*/  SEL R26, R26, R25, P0 ;  /* 0x000000191a1a7207 */ /* 0x000fca0000000000 */
[----:B------:R-:W1:Y:S01]  /*02c0*/  SHFL.UP P0, R25, R26, 0x2, RZ ;  /* 0x044000001a197989 */ /* 0x000e6200000000ff */
[----:B0-----:R-:W-:-:S05]  /*02d0*/  IADD3 R21, P2, PT, R28, R27, RZ ;  /* 0x0000001b1c157210 */ /* 0x001fca0007f5e0ff */
[----:B-1----:R-:W-:Y:S01]  /*02e0*/  IMAD.X R22, R25, 0x1, R26, P2 ;  /* 0x0000000119167824 */ /* 0x002fe200010e061a */
[----:B------:R-:W-:-:S04]  /*02f0*/  SEL R28, R21, R28, P0 ;  /* 0x0000001c151c7207 */ /* 0x000fc80000000000 */
[----:B------:R-:W-:Y:S01]  /*0300*/  SEL R29, R22, R25, P0 ;  /* 0x00000019161d7207 */ /* 0x000fe20000000000 */
        /* <DEDUP_REMOVED lines=12> */
[----:B------:R0:W1:Y:S04]  /*03d0*/  SHFL.UP PT, R28, R27, 0x10, RZ ;  /* 0x060000001b1c7989 */ /* 0x00006800000e00ff */
[----:B------:R0:W2:Y:S02]  /*03e0*/  SHFL.UP P0, R25, R26, 0x10, RZ ;  /* 0x060000001a197989 */ /* 0x0000a400000000ff */
.L_x_347:
[----:B-1----:R-:W-:-:S04]  /*03f0*/  IADD3 R21, P2, PT, R28, R27, RZ ;  /* 0x0000001b1c157210 */ /* 0x002fc80007f5e0ff */
[----:B--2---:R-:W-:Y:S01]  /*0400*/  SEL R21, R21, R28, P0 ;  /* 0x0000001c15157207 */ /* 0x004fe20000000000 */
[----:B------:R-:W-:-:S05]  /*0410*/  IMAD.X R22, R25, 0x1, R26, P2 ;  /* 0x0000000119167824 */ /* 0x000fca00010e061a */
[----:B------:R-:W-:Y:S02]  /*0420*/  SEL R22, R22, R25, P0 ;  /* 0x0000001916167207 */ /* 0x000fe40000000000 */
[----:B------:R-:W-:-:S05]  /*0430*/  IADD3 R20, P0, PT, R21, -R20, RZ ;  /* 0x8000001415147210 */ /* 0x000fca0007f1e0ff */
[----:B------:R-:W-:Y:S01]  /*0440*/  IMAD.X R21, R22, 0x1, ~R19, P0 ;  /* 0x0000000116157824 */ /* 0x000fe200000e0e13 */
[----:B------:R-:W-:-:S04]  /*0450*/  IADD3 R14, P0, PT, R14, R20, RZ ;  /* 0x000000140e0e7210 */ /* 0x000fc80007f1e0ff */
[----:B------:R1:W-:Y:S01]  /*0460*/  STS.64 [R18+0x10], R20 ;  /* 0x0000101412007388 */ /* 0x0003e20000000a00 */
[----:B------:R-:W-:Y:S01]  /*0470*/  IMAD.X R15, R15, 0x1, R21, P0 ;  /* 0x000000010f0f7824 */ /* 0x000fe200000e0615 */
        /* <DEDUP_REMOVED lines=17> */
[----:B------:R-:W-:-:S05]  /*0590*/  IMAD.X R3, R3, 0x1, R5, P0 ;  /* 0x0000000103037824 */ /* 0x000fca00000e0605 */
[----:B------:R1:W-:Y:S03]  /*05a0*/  STS.64 [R18+0x48], R2 ;  /* 0x0000480212007388 */ /* 0x0003e60000000a00 */
.L_x_335:
[----:B------:R-:W-:Y:S05]  /*05b0*/  WARPSYNC.ALL ;  /* 0x0000000000007948 */ /* 0x000fea0003800000 */
[----:B------:R-:W-:Y:S06]  /*05c0*/  BAR.SYNC.DEFER_BLOCKING 0x0 ;  /* 0x0000000000007b1d */ /* 0x000fec0000010000 */
[----:B------:R-:W-:Y:S05]  /*05d0*/  @P1 EXIT ;  /* 0x000000000000194d */ /* 0x000fea0003800000 */
[----:B01----:R-:W0:Y:S04]  /*05e0*/  LDS.64 R2, [R0+0x10] ;  /* 0x0000100000027984 */ /* 0x003e280000000a00 */
[----:B0-----:R-:W-:Y:S01]  /*05f0*/  STG.E.64 desc[UR4][R16.64], R2 ;  /* 0x0000000210007986 */ /* 0x001fe2000c101b04 */
[----:B------:R-:W-:Y:S05]  /*0600*/  EXIT ;  /* 0x000000000000794d */ /* 0x000fea0003800000 */
.L_x_336:
[----:B------:R-:W-:Y:S02]  /*0610*/  IMAD.MOV.U32 R24, RZ, RZ, R20 ;  /* 0x000000ffff187224 */ /* 0x000fe400078e0014 */
[----:B------:R-:W-:Y:S02]  /*0620*/  IMAD.MOV.U32 R23, RZ, RZ, 0x1 ;  /* 0x00000001ff177424 */ /* 0x000fe400078e00ff */
[----:B------:R-:W-:Y:S02]  /*0630*/  IMAD.MOV.U32 R22, RZ, RZ, RZ ;  /* 0x000000ffff167224 */ /* 0x000fe400078e00ff */
[----:B------:R-:W-:-:S07]  /*0640*/  IMAD.MOV.U32 R21, RZ, RZ, -0x1 ;  /* 0xffffffffff157424 */ /* 0x000fce00078e00ff */
[----:B------:R-:W-:Y:S05]  /*0650*/  WARPSYNC.COLLECTIVE R21, `(.L_x_337) ;  /* 0x0000000015087348 */ /* 0x000fea0003c00000 */
[----:B------:R0:W1:Y:S02]  /*0660*/  SHFL.UP P0, R25, R24, R23, R22 ;  /* 0x0400001718197389 */ /* 0x0000640000000016 */
[----:B01----:R-:W-:Y:S05]  /*0670*/  ENDCOLLECTIVE ;  /* 0x000000000000791b */ /* 0x003fea0003800000 */
.L_x_337:
[----:B------:R-:W-:Y:S02]  /*0680*/  IMAD.MOV.U32 R24, RZ, RZ, R19 ;  /* 0x000000ffff187224 */ /* 0x000fe400078e0013 */
[----:B------:R-:W-:-:S07]  /*0690*/  IMAD.MOV.U32 R27, RZ, RZ, R25 ;  /* 0x000000ffff1b7224 */ /* 0x000fce00078e0019 */
[----:B------:R-:W-:Y:S05]  /*06a0*/  WARPSYNC.COLLECTIVE R21, `(.L_x_338) ;  /* 0x0000000015087348 */ /* 0x000fea0003c00000 */
[----:B------:R0:W1:Y:S02]  /*06b0*/  SHFL.UP P0, R25, R24, R23, R22 ;  /* 0x0400001718197389 */ /* 0x0000640000000016 */
[----:B01----:R-:W-:Y:S05]  /*06c0*/  ENDCOLLECTIVE ;  /* 0x000000000000791b */ /* 0x003fea0003800000 */
.L_x_338:
[----:B------:R-:W-:Y:S01]  /*06d0*/  IADD3 R26, P2, PT, R27, R20, RZ ;  /* 0x000000141b1a7210 */ /* 0x000fe20007f5e0ff */
[----:B------:R-:W-:-:S03]  /*06e0*/  IMAD.MOV.U32 R23, RZ, RZ, 0x2 ;  /* 0x00000002ff177424 */ /* 0x000fc600078e00ff */
[----:B------:R-:W-:Y:S01]  /*06f0*/  SEL R27, R26, R27, P0 ;  /* 0x0000001b1a1b7207 */ /* 0x000fe20000000000 */
[----:B------:R-:W-:-:S04]  /*0700*/  IMAD.X R26, R25, 0x1, R19, P2 ;  /* 0x00000001191a7824 */ /* 0x000fc800010e0613 */
[----:B------:R-:W-:Y:S01]  /*0710*/  IMAD.MOV.U32 R24, RZ, RZ, R27 ;  /* 0x000000ffff187224 */ /* 0x000fe200078e001b */
[----:B------:R-:W-:-:S07]  /*0720*/  SEL R26, R26, R25, P0 ;  /* 0x000000191a1a7207 */ /* 0x000fce0000000000 */
[----:B------:R-:W-:Y:S05]  /*0730*/  WARPSYNC.COLLECTIVE R21, `(.L_x_339) ;  /* 0x0000000015087348 */ /* 0x000fea0003c00000 */
[----:B------:R0:W1:Y:S02]  /*0740*/  SHFL.UP P0, R25, R24, R23, R22 ;  /* 0x0400001718197389 */ /* 0x0000640000000016 */
[----:B01----:R-:W-:Y:S05]  /*0750*/  ENDCOLLECTIVE ;  /* 0x000000000000791b */ /* 0x003fea0003800000 */
.L_x_339:
[----:B------:R-:W-:Y:S02]  /*0760*/  IMAD.MOV.U32 R24, RZ, RZ, R26 ;  /* 0x000000ffff187224 */ /* 0x000fe400078e001a */
[----:B------:R-:W-:-:S07]  /*0770*/  IMAD.MOV.U32 R28, RZ, RZ, R25 ;  /* 0x000000ffff1c7224 */ /* 0x000fce00078e0019 */
[----:B------:R-:W-:Y:S05]  /*0780*/  WARPSYNC.COLLECTIVE R21, `(.L_x_340) ;  /* 0x0000000015087348 */ /* 0x000fea0003c00000 */
[----:B------:R0:W1:Y:S02]  /*0790*/  SHFL.UP P0, R25, R24, R23, R22 ;  /* 0x0400001718197389 */ /* 0x0000640000000016 */
[----:B01----:R-:W-:Y:S05]  /*07a0*/  ENDCOLLECTIVE ;  /* 0x000000000000791b */ /* 0x003fea0003800000 */
.L_x_340:
        /* <DEDUP_REMOVED lines=9> */
.L_x_341:
[----:B------:R-:W-:Y:S02]  /*0840*/  IMAD.MOV.U32 R24, RZ, RZ, R29 ;  /* 0x000000ffff187224 */ /* 0x000fe400078e001d */
[----:B------:R-:W-:-:S07]  /*0850*/  IMAD.MOV.U32 R27, RZ, RZ, R25 ;  /* 0x000000ffff1b7224 */ /* 0x000fce00078e0019 */
[----:B------:R-:W-:Y:S05]  /*0860*/  WARPSYNC.COLLECTIVE R21, `(.L_x_342) ;  /* 0x0000000015087348 */ /* 0x000fea0003c00000 */
[----:B------:R0:W1:Y:S02]  /*0870*/  SHFL.UP P0, R25, R24, R23, R22 ;  /* 0x0400001718197389 */ /* 0x0000640000000016 */
[----:B01----:R-:W-:Y:S05]  /*0880*/  ENDCOLLECTIVE ;  /* 0x000000000000791b */ /* 0x003fea0003800000 */
.L_x_342:
        /* <DEDUP_REMOVED lines=9> */
.L_x_343:
[----:B------:R-:W-:Y:S02]  /*0920*/  IMAD.MOV.U32 R24, RZ, RZ, R29 ;  /* 0x000000ffff187224 */ /* 0x000fe400078e001d */
[----:B------:R-:W-:-:S07]  /*0930*/  IMAD.MOV.U32 R27, RZ, RZ, R25 ;  /* 0x000000ffff1b7224 */ /* 0x000fce00078e0019 */
[----:B------:R-:W-:Y:S05]  /*0940*/  WARPSYNC.COLLECTIVE R21, `(.L_x_344) ;  /* 0x0000000015087348 */ /* 0x000fea0003c00000 */
[----:B------:R0:W1:Y:S02]  /*0950*/  SHFL.UP P0, R25, R24, R23, R22 ;  /* 0x0400001718197389 */ /* 0x0000640000000016 */
[----:B01----:R-:W-:Y:S05]  /*0960*/  ENDCOLLECTIVE ;  /* 0x000000000000791b */ /* 0x003fea0003800000 */
.L_x_344:
        /* <DEDUP_REMOVED lines=9> */
.L_x_345:
[----:B------:R-:W-:Y:S02]  /*0a00*/  IMAD.MOV.U32 R24, RZ, RZ, R26 ;  /* 0x000000ffff187224 */ /* 0x000fe400078e001a */
[----:B------:R-:W-:-:S07]  /*0a10*/  IMAD.MOV.U32 R28, RZ, RZ, R25 ;  /* 0x000000ffff1c7224 */ /* 0x000fce00078e0019 */
[----:B------:R-:W-:Y:S05]  /*0a20*/  WARPSYNC.COLLECTIVE R21, `(.L_x_346) ;  /* 0x0000000015087348 */ /* 0x000fea0003c00000 */
[----:B------:R0:W1:Y:S02]  /*0a30*/  SHFL.UP P0, R25, R24, R23, R22 ;  /* 0x0400001718197389 */ /* 0x0000640000000016 */
[----:B01----:R-:W-:Y:S05]  /*0a40*/  ENDCOLLECTIVE ;  /* 0x000000000000791b */ /* 0x003fea0003800000 */
.L_x_346:
[----:B------:R-:W-:Y:S05]  /*0a50*/  BRA `(.L_x_347) ;  /* 0xfffffff800647947 */ /* 0x000fea000383ffff */
.L_x_348:
        /* <DEDUP_REMOVED lines=10> */
.L_x_1089:


//--------------------- .text._ZN3cub18CUB_300001_SM_10006detail10radix_sort30DeviceRadixSortHistogramKernelINS1_5radix10policy_hubIxxyE10Policy1000ELNS0_9SortOrderE0ExyNS1_21identity_decomposer_tEEEvPT2_PKT1_SA_iiT3_ --------------------------
	.section	.text._ZN3cub18CUB_300001_SM_10006detail10radix_sort30DeviceRadixSortHistogramKernelINS1_5radix10policy_hubIxxyE10Policy1000ELNS0_9SortOrderE0ExyNS1_21identity_decomposer_tEEEvPT2_PKT1_SA_iiT3_,"ax",@progbits
	.align	128
        .global         _ZN3cub18CUB_300001_SM_10006detail10radix_sort30DeviceRadixSortHistogramKernelINS1_5radix10policy_hubIxxyE10Policy1000ELNS0_9SortOrderE0ExyNS1_21identity_decomposer_tEEEvPT2_PKT1_SA_iiT3_
        .type           _ZN3cub18CUB_300001_SM_10006detail10radix_sort30DeviceRadixSortHistogramKernelINS1_5radix10policy_hubIxxyE10Policy1000ELNS0_9SortOrderE0ExyNS1_21identity_decomposer_tEEEvPT2_PKT1_SA_iiT3_,@function
        .size           _ZN3cub18CUB_300001_SM_10006detail10radix_sort30DeviceRadixSortHistogramKernelINS1_5radix10policy_hubIxxyE10Policy1000ELNS0_9SortOrderE0ExyNS1_21identity_decomposer_tEEEvPT2_PKT1_SA_iiT3_,(.L_x_1090 - _ZN3cub18CUB_300001_SM_10006detail10radix_sort30DeviceRadixSortHistogramKernelINS1_5radix10policy_hubIxxyE10Policy1000ELNS0_9SortOrderE0ExyNS1_21identity_decomposer_tEEEvPT2_PKT1_SA_iiT3_)
        .other          _ZN3cub18CUB_300001_SM_10006detail10radix_sort30DeviceRadixSortHistogramKernelINS1_5radix10policy_hubIxxyE10Policy1000ELNS0_9SortOrderE0ExyNS1_21identity_decomposer_tEEEvPT2_PKT1_SA_iiT3_,@"STO_CUDA_ENTRY STV_DEFAULT"
_ZN3cub18CUB_300001_SM_10006detail10radix_sort30DeviceRadixSortHistogramKernelINS1_5radix10policy_hubIxxyE10Policy1000ELNS0_9SortOrderE0ExyNS1_21identity_decomposer_tEEEvPT2_PKT1_SA_iiT3_:
.text._ZN3cub18CUB_300001_SM_10006detail10radix_sort30DeviceRadixSortHistogramKernelINS1_5radix10policy_hubIxxyE10Policy1000ELNS0_9SortOrderE0ExyNS1_21identity_decomposer_tEEEvPT2_PKT1_SA_iiT3_:
[----:B------:R-:W-:Y:S01]  /*0000*/  LDC R1, c[0x0][0x37c] ;  /* 0x0000df00ff017b82 */ /* 0x000fe20000000800 */
[----:B------:R-:W0:Y:S02]  /*0010*/  LDCU.64 UR4, c[0x0][0x390] ;  /* 0x00007200ff0477ac */ /* 0x000e240008000a00 */
[----:B0-----:R-:W-:-:S04]  /*0020*/  ISETP.NE.U32.AND P0, PT, RZ, UR4, PT ;  /* 0x00000004ff007c0c */ /* 0x001fc8000bf05070 */
[----:B------:R-:W-:-:S13]  /*0030*/  ISETP.NE.AND.EX P0, PT, RZ, UR5, PT, P0 ;  /* 0x00000005ff007c0c */ /* 0x000fda000bf05300 */
[----:B------:R-:W-:Y:S05]  /*0040*/  @!P0 EXIT ;  /* 0x000000000000894d */ /* 0x000fea0003800000 */
[----:B------:R-:W0:Y:S01]  /*0050*/  S2R R36, SR_TID.X ;  /* 0x0000000000247919 */ /* 0x000e220000002100 */
[----:B------:R-:W1:Y:S01]  /*0060*/  LDC.64 R2, c[0x0][0x398] ;  /* 0x0000e600ff027b82 */ /* 0x000e620000000a00 */
[----:B------:R-:W-:Y:S01]  /*0070*/  UMOV UR4, 0x400 ;  /* 0x0000040000047882 */ /* 0x000fe20000000000 */
[----:B------:R-:W2:Y:S01]  /*0080*/  LDCU.64 UR16, c[0x0][0x358] ;  /* 0x00006b00ff1077ac */ /* 0x000ea20008000a00 */
[----:B------:R-:W3:Y:S05]  /*0090*/  LDCU UR18, c[0x0][0x370] ;  /* 0x00006e00ff1277ac */ /* 0x000eea0008000800 */
[----:B------:R-:W4:Y:S01]  /*00a0*/  S2UR UR5, SR_CgaCtaId ;  /* 0x00000000000579c3 */ /* 0x000f220000008800 */
[----:B------:R-:W-:Y:S01]  /*00b0*/  UMOV UR6, URZ ;  /* 0x000000ff00067c82 */ /* 0x000fe20008000000 */
[----:B------:R-:W-:-:S06]  /*00c0*/  UMOV UR7, URZ ;  /* 0x000000ff00077c82 */ /* 0x000fcc0008000000 */
[----:B------:R-:W5:Y:S01]  /*00d0*/  S2UR UR8, SR_CTAID.X ;  /* 0x00000000000879c3 */ /* 0x000f620000002500 */
[----:B-1----:R-:W-:-:S04]  /*00e0*/  IADD3 R0, PT, PT, R3, 0x7, -R2 ;  /* 0x0000000703007810 */ /* 0x002fc80007ffe802 */
[----:B------:R-:W-:Y:S01]  /*00f0*/  ISETP.GE.AND P0, PT, R0, 0x8, PT ;  /* 0x000000080000780c */ /* 0x000fe20003f06270 */
[C---:B0-----:R-:W-:Y:S01]  /*0100*/  VIADD R50, R36.reuse, 0x80 ;  /* 0x0000008024327836 */ /* 0x041fe20000000000 */
[----:B----4-:R-:W-:Y:S02]  /*0110*/  ULEA UR4, UR5, UR4, 0x18 ;  /* 0x0000000405047291 */ /* 0x010fe4000f8ec0ff */
[C---:B------:R-:W-:Y:S01]  /*0120*/  ISETP.GT.U32.OR P0, PT, R36.reuse, 0xff, !P0 ;  /* 0x000000ff2400780c */ /* 0x040fe20004704470 */
[C---:B------:R-:W-:Y:S02]  /*0130*/  VIADD R48, R36.reuse, 0x100 ;  /* 0x0000010024307836 */ /* 0x040fe40000000000 */
[C---:B------:R-:W-:Y:S01]  /*0140*/  VIADD R46, R36.reuse, 0x200 ;  /* 0x00000200242e7836 */ /* 0x040fe20000000000 */
[----:B------:R-:W-:Y:S01]  /*0150*/  P2R R38, PR, RZ, 0x1 ;  /* 0x00000001ff267803 */ /* 0x000fe20000000000 */
[C---:B------:R-:W-:Y:S01]  /*0160*/  VIADD R44, R36.reuse, 0x280 ;  /* 0x00000280242c7836 */ /* 0x040fe20000000000 */
[C---:B------:R-:W-:Y:S01]  /*0170*/  LEA R0, R36.reuse, UR4, 0x2 ;  /* 0x0000000424007c11 */ /* 0x040fe2000f8e10ff */
[C---:B------:R-:W-:Y:S01]  /*0180*/  VIADD R42, R36.reuse, 0x300 ;  /* 0x00000300242a7836 */ /* 0x040fe20000000000 */
[----:B-----5:R-:W-:Y:S01]  /*0190*/  USHF.L.U32 UR8, UR8, 0xb, URZ ;  /* 0x0000000b08087899 */ /* 0x020fe200080006ff */
[----:B--23--:R-:W-:-:S11]  /*01a0*/  VIADD R40, R36, 0x780 ;  /* 0x0000078024287836 */ /* 0x00cfd60000000000 */
.L_x_432:
[----:B------:R-:W-:Y:S01]  /*01b0*/  ISETP.NE.AND P0, PT, R38, RZ, PT ;  /* 0x000000ff2600720c */ /* 0x000fe20003f05270 */
[----:B------:R-:W-:-:S12]  /*01c0*/  BSSY.RECONVERGENT B0, `(.L_x_349) ;  /* 0x0000081000007945 */ /* 0x000fd80003800200 */
[----:B0-2345:R-:W-:Y:S05]  /*01d0*/  @P0 BRA `(.L_x_350) ;  /* 0x0000000400fc0947 */ /* 0x03dfea0003800000 */
[----:B------:R-:W0:Y:S02]  /*01e0*/  LDC.64 R2, c[0x0][0x398] ;  /* 0x0000e600ff027b82 */ /* 0x000e240000000a00 */
[----:B0-----:R-:W-:-:S04]  /*01f0*/  IADD3 R2, PT, PT, R3, 0x7, -R2 ;  /* 0x0000000703027810 */ /* 0x001fc80007ffe802 */
[----:B------:R-:W-:-:S04]  /*0200*/  SHF.R.S32.HI R3, RZ, 0x1f, R2 ;  /* 0x0000001fff037819 */ /* 0x000fc80000011402 */
[----:B------:R-:W-:-:S04]  /*0210*/  LEA.HI R3, R3, R2, RZ, 0x3 ;  /* 0x0000000203037211 */ /* 0x000fc800078f18ff */
[----:B------:R-:W-:Y:S01]  /*0220*/  SHF.R.S32.HI R4, RZ, 0x3, R3 ;  /* 0x00000003ff047819 */ /* 0x000fe20000011403 */
[----:B------:R-:W-:-:S03]  /*0230*/  IMAD.MOV.U32 R3, RZ, RZ, RZ ;  /* 0x000000ffff037224 */ /* 0x000fc600078e00ff */
[C---:B------:R-:W-:Y:S01]  /*0240*/  LOP3.LUT R6, R4.reuse, 0xffffff0, RZ, 0xc0, !PT ;  /* 0x0ffffff004067812 */ /* 0x040fe200078ec0ff */
[----:B------:R-:W-:-:S05]  /*0250*/  VIADD R2, R4, 0xffffffff ;  /* 0xffffffff04027836 */ /* 0x000fca0000000000 */
[----:B------:R-:W-:-:S13]  /*0260*/  ISETP.GE.U32.AND P0, PT, R2, 0xf, PT ;  /* 0x0000000f0200780c */ /* 0x000fda0003f06070 */
[----:B------:R-:W-:Y:S05]  /*0270*/  @!P0 BRA `(.L_x_351) ;  /* 0x00000000005c8947 */ /* 0x000fea0003800000 */
[----:B------:R-:W-:Y:S02]  /*0280*/  IMAD.MOV R3, RZ, RZ, -R6 ;  /* 0x000000ffff037224 */ /* 0x000fe400078e0a06 */
[----:B------:R-:W-:-:S07]  /*0290*/  VIADD R2, R0, 0x2000 ;  /* 0x0000200000027836 */ /* 0x000fce0000000000 */
.L_x_352:
[----:B------:R-:W-:Y:S01]  /*02a0*/  IADD3 R3, PT, PT, R3, 0x10, RZ ;  /* 0x0000001003037810 */ /* 0x000fe20007ffe0ff */
[----:B------:R-:W-:Y:S03]  /*02b0*/  STS [R2+-0x2000], RZ ;  /* 0xffe000ff02007388 */ /* 0x000fe60000000800 */
        /* <DEDUP_REMOVED lines=18> */
[----:B------:R-:W-:-:S07]  /*03e0*/  IMAD.MOV.U32 R3, RZ, RZ, R6 ;  /* 0x000000ffff037224 */ /* 0x000fce00078e0006 */
.L_x_351:
[C---:B------:R-:W-:Y:S02]  /*03f0*/  LOP3.LUT R2, R4.reuse, 0xf, RZ, 0xc0, !PT ;  /* 0x0000000f04027812 */ /* 0x040fe400078ec0ff */
[----:B------:R-:W-:Y:S02]  /*0400*/  LOP3.LUT R7, R4, 0x7, RZ, 0xc0, !PT ;  /* 0x0000000704077812 */ /* 0x000fe400078ec0ff */
[C---:B------:R-:W-:Y:S01]  /*0410*/  ISETP.NE.AND P1, PT, R2.reuse, RZ, PT ;  /* 0x000000ff0200720c */ /* 0x040fe20003f25270 */
[----:B------:R-:W-:Y:S01]  /*0420*/  VIADD R2, R2, 0xffffffff ;  /* 0xffffffff02027836 */ /* 0x000fe20000000000 */
[----:B------:R-:W-:Y:S01]  /*0430*/  LOP3.LUT R5, R4, 0x3, RZ, 0xc0, !PT ;  /* 0x0000000304057812 */ /* 0x000fe200078ec0ff */
[----:B------:R-:W-:-:S10]  /*0440*/  VIADD R8, R7, 0xffffffff ;  /* 0xffffffff07087836 */ /* 0x000fd40000000000 */
[----:B------:R-:W-:Y:S05]  /*0450*/  @!P1 BRA `(.L_x_353) ;  /* 0x0000000000789947 */ /* 0x000fea0003800000 */
[----:B------:R-:W-:Y:S02]  /*0460*/  ISETP.GE.U32.AND P2, PT, R2, 0x7, PT ;  /* 0x000000070200780c */ /* 0x000fe40003f46070 */
[----:B------:R-:W-:-:S11]  /*0470*/  ISETP.NE.AND P3, PT, R7, RZ, PT ;  /* 0x000000ff0700720c */ /* 0x000fd60003f65270 */
[----:B------:R-:W-:Y:S05]  /*0480*/  @!P2 BRA `(.L_x_354) ;  /* 0x000000000028a947 */ /* 0x000fea0003800000 */
        /* <DEDUP_REMOVED lines=10> */
.L_x_354:
[----:B------:R-:W-:Y:S05]  /*0530*/  @!P3 BRA `(.L_x_353) ;  /* 0x000000000040b947 */ /* 0x000fea0003800000 */
[----:B------:R-:W-:Y:S02]  /*0540*/  ISETP.GE.U32.AND P2, PT, R8, 0x3, PT ;  /* 0x000000030800780c */ /* 0x000fe40003f46070 */
[----:B------:R-:W-:-:S11]  /*0550*/  ISETP.NE.AND P3, PT, R5, RZ, PT ;  /* 0x000000ff0500720c */ /* 0x000fd60003f65270 */
[C---:B0-----:R-:W-:Y:S02]  /*0560*/  @P2 IMAD R4, R3.reuse, 0x400, R0 ;  /* 0x0000040003042824 */ /* 0x041fe400078e0200 */
[----:B------:R-:W-:-:S03]  /*0570*/  @P2 VIADD R3, R3, 0x4 ;  /* 0x0000000403032836 */ /* 0x000fc60000000000 */
[----:B------:R1:W-:Y:S04]  /*0580*/  @P2 STS [R4], RZ ;  /* 0x000000ff04002388 */ /* 0x0003e80000000800 */
[----:B------:R1:W-:Y:S04]  /*0590*/  @P2 STS [R4+0x400], RZ ;  /* 0x000400ff04002388 */ /* 0x0003e80000000800 */
[----:B------:R1:W-:Y:S04]  /*05a0*/  @P2 STS [R4+0x800], RZ ;  /* 0x000800ff04002388 */ /* 0x0003e80000000800 */
[----:B------:R1:W-:Y:S01]  /*05b0*/  @P2 STS [R4+0xc00], RZ ;  /* 0x000c00ff04002388 */ /* 0x0003e20000000800 */
[----:B------:R-:W-:Y:S05]  /*05c0*/  @!P3 BRA `(.L_x_353) ;  /* 0x00000000001cb947 */ /* 0x000fea0003800000 */
[----:B------:R-:W-:Y:S01]  /*05d0*/  IMAD R3, R3, 0x400, R0 ;  /* 0x0000040003037824 */ /* 0x000fe200078e0200 */
[----:B------:R-:W-:-:S04]  /*05e0*/  ISETP.NE.AND P2, PT, R5, 0x1, PT ;  /* 0x000000010500780c */ /* 0x000fc80003f45270 */
[----:B------:R2:W-:Y:S09]  /*05f0*/  STS [R3], RZ ;  /* 0x000000ff03007388 */ /* 0x0005f20000000800 */
[----:B--2---:R-:W-:Y:S05]  /*0600*/  @!P2 BRA `(.L_x_353) ;  /* 0x00000000000ca947 */ /* 0x004fea0003800000 */
[----:B------:R-:W-:Y:S01]  /*0610*/  ISETP.NE.AND P2, PT, R5, 0x2, PT ;  /* 0x000000020500780c */ /* 0x000fe20003f45270 */
[----:B------:R2:W-:-:S12]  /*0620*/  STS [R3+0x400], RZ ;  /* 0x000400ff03007388 */ /* 0x0005d80000000800 */
[----:B------:R2:W-:Y:S02]  /*0630*/  @P2 STS [R3+0x800], RZ ;  /* 0x000800ff03002388 */ /* 0x0005e40000000800 */
.L_x_353:
[----:B------:R-:W-:-:S13]  /*0640*/  ISETP.GT.U32.AND P2, PT, R36, 0x7f, PT ;  /* 0x0000007f2400780c */ /* 0x000fda0003f44070 */
[----:B------:R-:W-:Y:S05]  /*0650*/  @P2 BRA `(.L_x_350) ;  /* 0x0000000000dc2947 */ /* 0x000fea0003800000 */
[----:B--2---:R-:W-:Y:S01]  /*0660*/  HFMA2 R3, -RZ, RZ, 0, 0 ;  /* 0x00000000ff037431 */ /* 0x004fe200000001ff */
[----:B------:R-:W-:Y:S06]  /*0670*/  @!P0 BRA `(.L_x_355) ;  /* 0x0000000000588947 */ /* 0x000fec0003800000 */
[----:B------:R-:W-:-:S07]  /*0680*/  IMAD.MOV.U32 R3, RZ, RZ, RZ ;  /* 0x000000ffff037224 */ /* 0x000fce00078e00ff */
.L_x_356:
[C---:B012---:R-:W-:Y:S02]  /*0690*/  IMAD R4, R3.reuse, 0x400, R0 ;  /* 0x0000040003047824 */ /* 0x047fe400078e0200 */
[----:B------:R-:W-:-:S03]  /*06a0*/  VIADD R3, R3, 0x10 ;  /* 0x0000001003037836 */ /* 0x000fc60000000000 */
[----:B------:R2:W-:Y:S02]  /*06b0*/  STS [R4+0x200], RZ ;  /* 0x000200ff04007388 */ /* 0x0005e40000000800 */
[----:B------:R-:W-:Y:S02]  /*06c0*/  ISETP.NE.AND P0, PT, R3, R6, PT ;  /* 0x000000060300720c */ /* 0x000fe40003f05270 */
[----:B------:R2:W-:Y:S04]  /*06d0*/  STS [R4+0x600], RZ ;  /* 0x000600ff04007388 */ /* 0x0005e80000000800 */
        /* <DEDUP_REMOVED lines=13> */
[----:B------:R2:W-:Y:S01]  /*07b0*/  STS [R4+0x3e00], RZ ;  /* 0x003e00ff04007388 */ /* 0x0005e20000000800 */
[----:B------:R-:W-:Y:S05]  /*07c0*/  @P0 BRA `(.L_x_356) ;  /* 0xfffffffc00b00947 */ /* 0x000fea000383ffff */
[----:B------:R-:W-:-:S07]  /*07d0*/  IMAD.MOV.U32 R3, RZ, RZ, R6 ;  /* 0x000000ffff037224 */ /* 0x000fce00078e0006 */
.L_x_355:
[----:B------:R-:W-:Y:S05]  /*07e0*/  @!P1 BRA `(.L_x_350) ;  /* 0x0000000000789947 */ /* 0x000fea0003800000 */
[----:B------:R-:W-:Y:S02]  /*07f0*/  ISETP.GE.U32.AND P0, PT, R2, 0x7, PT ;  /* 0x000000070200780c */ /* 0x000fe40003f06070 */
[----:B------:R-:W-:-:S11]  /*0800*/  ISETP.NE.AND P1, PT, R7, RZ, PT ;  /* 0x000000ff0700720c */ /* 0x000fd60003f25270 */
[----:B------:R-:W-:Y:S05]  /*0810*/  @!P0 BRA `(.L_x_357) ;  /* 0x0000000000288947 */ /* 0x000fea0003800000 */
[C---:B------:R-:W-:Y:S02]  /*0820*/  IMAD R2, R3.reuse, 0x400, R0 ;  /* 0x0000040003027824 */ /* 0x040fe400078e0200 */
[----:B------:R-:W-:-:S03]  /*0830*/  VIADD R3, R3, 0x8 ;  /* 0x0000000803037836 */ /* 0x000fc60000000000 */
[----:B------:R3:W-:Y:S04]  /*0840*/  STS [R2+0x200], RZ ;  /* 0x000200ff02007388 */ /* 0x0007e80000000800 */
[----:B------:R3:W-:Y:S04]  /*0850*/  STS [R2+0x600], RZ ;  /* 0x000600ff02007388 */ /* 0x0007e80000000800 */
[----:B------:R3:W-:Y:S04]  /*0860*/  STS [R2+0xa00], RZ ;  /* 0x000a00ff02007388 */ /* 0x0007e80000000800 */
[----:B------:R3:W-:Y:S04]  /*0870*/  STS [R2+0xe00], RZ ;  /* 0x000e00ff02007388 */ /* 0x0007e80000000800 */
[----:B------:R3:W-:Y:S04]  /*0880*/  STS [R2+0x1200], RZ ;  /* 0x001200ff02007388 */ /* 0x0007e80000000800 */
[----:B------:R3:W-:Y:S04]  /*0890*/  STS [R2+0x1600], RZ ;  /* 0x001600ff02007388 */ /* 0x0007e80000000800 */
[----:B------:R3:W-:Y:S04]  /*08a0*/  STS [R2+0x1a00], RZ ;  /* 0x001a00ff02007388 */ /* 0x0007e80000000800 */
[----:B------:R3:W-:Y:S02]  /*08b0*/  STS [R2+0x1e00], RZ ;  /* 0x001e00ff02007388 */ /* 0x0007e40000000800 */
.L_x_357:
[----:B------:R-:W-:Y:S05]  /*08c0*/  @!P1 BRA `(.L_x_350) ;  /* 0x0000000000409947 */ /* 0x000fea0003800000 */
[----:B------:R-:W-:Y:S02]  /*08d0*/  ISETP.GE.U32.AND P0, PT, R8, 0x3, PT ;  /* 0x000000030800780c */ /* 0x000fe40003f06070 */
[----:B------:R-:W-:-:S11]  /*08e0*/  ISETP.NE.AND P1, PT, R5, RZ, PT ;  /* 0x000000ff0500720c */ /* 0x000fd60003f25270 */
[C---:B---3--:R-:W-:Y:S02]  /*08f0*/  @P0 IMAD R2, R3.reuse, 0x400, R0 ;  /* 0x0000040003020824 */ /* 0x048fe400078e0200 */
[----:B------:R-:W-:-:S03]  /*0900*/  @P0 VIADD R3, R3, 0x4 ;  /* 0x0000000403030836 */ /* 0x000fc60000000000 */
[----:B------:R4:W-:Y:S04]  /*0910*/  @P0 STS [R2+0x200], RZ ;  /* 0x000200ff02000388 */ /* 0x0009e80000000800 */
[----:B------:R4:W-:Y:S04]  /*0920*/  @P0 STS [R2+0x600], RZ ;  /* 0x000600ff02000388 */ /* 0x0009e80000000800 */
[----:B------:R4:W-:Y:S04]  /*0930*/  @P0 STS [R2+0xa00], RZ ;  /* 0x000a00ff02000388 */ /* 0x0009e80000000800 */
[----:B------:R4:W-:Y:S01]  /*0940*/  @P0 STS [R2+0xe00], RZ ;  /* 0x000e00ff02000388 */ /* 0x0009e20000000800 */
[----:B------:R-:W-:Y:S05]  /*0950*/  @!P1 BRA `(.L_x_350) ;  /* 0x00000000001c9947 */ /* 0x000fea0003800000 */
[----:B------:R-:W-:Y:S01]  /*0960*/  IMAD R3, R3, 0x400, R0 ;  /* 0x0000040003037824 */ /* 0x000fe200078e0200 */
[----:B------:R-:W-:-:S04]  /*0970*/  ISETP.NE.AND P0, PT, R5, 0x1, PT ;  /* 0x000000010500780c */ /* 0x000fc80003f05270 */
[----:B------:R3:W-:Y:S09]  /*0980*/  STS [R3+0x200], RZ ;  /* 0x000200ff03007388 */ /* 0x0007f20000000800 */
[----:B---3--:R-:W-:Y:S05]  /*0990*/  @!P0 BRA `(.L_x_350) ;  /* 0x00000000000c8947 */ /* 0x008fea0003800000 */
[----:B------:R-:W-:Y:S01]  /*09a0*/  ISETP.NE.AND P0, PT, R5, 0x2, PT ;  /* 0x000000020500780c */ /* 0x000fe20003f05270 */
[----:B------:R3:W-:-:S12]  /*09b0*/  STS [R3+0x600], RZ ;  /* 0x000600ff03007388 */ /* 0x0007d80000000800 */
[----:B------:R3:W-:Y:S02]  /*09c0*/  @P0 STS [R3+0xa00], RZ ;  /* 0x000a00ff03000388 */ /* 0x0007e40000000800 */
.L_x_350:
[----:B------:R-:W-:Y:S05]  /*09d0*/  BSYNC.RECONVERGENT B0 ;  /* 0x0000000000007941 */ /* 0x000fea0003800200 */
.L_x_349:
[----:B------:R-:W5:Y:S01]  /*09e0*/  LDCU.64 UR10, c[0x0][0x390] ;  /* 0x00007200ff0a77ac */ /* 0x000f620008000a00 */
[----:B------:R-:W-:Y:S02]  /*09f0*/  USHF.L.U32 UR4, UR6, 0x1e, URZ ;  /* 0x0000001e06047899 */ /* 0x000fe400080006ff */
[----:B------:R-:W-:Y:S02]  /*0a00*/  USHF.L.U64.HI UR5, UR6, 0x1e, UR7 ;  /* 0x0000001e06057899 */ /* 0x000fe40008010207 */
[----:B-----5:R-:W-:-:S04]  /*0a10*/  UIADD3 UR4, UP0, UPT, -UR4, UR10, URZ ;  /* 0x0000000a04047290 */ /* 0x020fc8000ff1e1ff */
[----:B------:R-:W-:Y:S02]  /*0a20*/  UIADD3.X UR5, UPT, UPT, ~UR5, UR11, URZ, UP0, !UPT ;  /* 0x0000000b05057290 */ /* 0x000fe400087fe5ff */
[----:B------:R-:W-:-:S04]  /*0a30*/  UISETP.LT.U32.AND UP0, UPT, UR4, 0x40000000, UPT ;  /* 0x400000000400788c */ /* 0x000fc8000bf01070 */
[----:B------:R-:W-:-:S04]  /*0a40*/  UISETP.LT.U32.AND.EX UP0, UPT, UR5, URZ, UPT, UP0 ;  /* 0x000000ff0500728c */ /* 0x000fc8000bf01100 */
[----:B------:R-:W-:Y:S02]  /*0a50*/  USEL UR10, UR4, 0x40000000, UP0 ;  /* 0x40000000040a7887 */ /* 0x000fe40008000000 */
[----:B------:R-:W-:Y:S02]  /*0a60*/  USEL UR11, UR5, URZ, UP0 ;  /* 0x000000ff050b7287 */ /* 0x000fe40008000000 */
[----:B------:R-:W-:-:S04]  /*0a70*/  UISETP.GT.U32.AND UP0, UPT, UR10, UR8, UPT ;  /* 0x000000080a00728c */ /* 0x000fc8000bf04070 */
[----:B------:R-:W-:Y:S01]  /*0a80*/  UISETP.GT.U32.AND.EX UP0, UPT, UR11, URZ, UPT, UP0 ;  /* 0x000000ff0b00728c */ /* 0x000fe2000bf04100 */
[----:B------:R-:W-:Y:S08]  /*0a90*/  BAR.SYNC.DEFER_BLOCKING 0x0 ;  /* 0x0000000000007b1d */ /* 0x000ff00000010000 */
[----:B------:R-:W-:Y:S06]  /*0aa0*/  BAR.SYNC.DEFER_BLOCKING 0x0 ;  /* 0x0000000000007b1d */ /* 0x000fec0000010000 */
[----:B------:R-:W-:Y:S05]  /*0ab0*/  BRA.U !UP0, `(.L_x_358) ;  /* 0x0000000d085c7547 */ /* 0x000fea000b800000 */
[----:B------:R-:W-:Y:S01]  /*0ac0*/  UMOV UR9, UR8 ;  /* 0x0000000800097c82 */ /* 0x000fe20008000000 */
[----:B------:R-:W-:-:S05]  /*0ad0*/  UMOV UR5, URZ ;  /* 0x000000ff00057c82 */ /* 0x000fca0008000000 */
.L_x_363:
[----:B-----5:R-:W5:Y:S01]  /*0ae0*/  LDCU.64 UR14, c[0x0][0x390] ;  /* 0x00007200ff0e77ac */ /* 0x020f620008000a00 */
[----:B------:R-:W-:Y:S02]  /*0af0*/  USHF.L.U32 UR12, UR6, 0x1e, URZ ;  /* 0x0000001e060c7899 */ /* 0x000fe400080006ff */
[----:B------:R-:W-:Y:S02]  /*0b00*/  USHF.L.U64.HI UR13, UR6, 0x1e, UR7 ;  /* 0x0000001e060d7899 */ /* 0x000fe40008010207 */
[----:B------:R-:W-:-:S04]  /*0b10*/  UIADD3 UR12, UP0, UPT, UR9, UR12, URZ ;  /* 0x0000000c090c7290 */ /* 0x000fc8000ff1e0ff */
[----:B------:R-:W-:Y:S02]  /*0b20*/  UIADD3.X UR13, UPT, UPT, UR5, UR13, URZ, UP0, !UPT ;  /* 0x0000000d050d7290 */ /* 0x000fe400087fe4ff */
[----:B------:R-:W-:Y:S02]  /*0b30*/  ULEA UR9, UP0, UR18, UR9, 0xb ;  /* 0x0000000912097291 */ /* 0x000fe4000f8058ff */
[----:B-----5:R-:W-:Y:S02]  /*0b40*/  UIADD3 UR14, UP1, UPT, -UR12, UR14, URZ ;  /* 0x0000000e0c0e7290 */ /* 0x020fe4000ff3e1ff */
[----:B------:R-:W-:Y:S02]  /*0b50*/  UIADD3.X UR5, UPT, UPT, URZ, UR5, URZ, UP0, !UPT ;  /* 0x00000005ff057290 */ /* 0x000fe400087fe4ff */
[----:B------:R-:W-:Y:S02]  /*0b60*/  UIADD3.X UR4, UPT, UPT, ~UR13, UR15, URZ, UP1, !UPT ;  /* 0x0000000f0d047290 */ /* 0x000fe40008ffe5ff */
[----:B------:R-:W-:-:S02]  /*0b70*/  UISETP.GE.U32.AND UP1, UPT, UR14, 0x800, UPT ;  /* 0x000008000e00788c */ /* 0x000fc4000bf26070 */
[----:B------:R-:W-:Y:S02]  /*0b80*/  UISETP.GE.U32.AND UP0, UPT, UR9, UR10, UPT ;  /* 0x0000000a0900728c */ /* 0x000fe4000bf06070 */
[----:B------:R-:W-:Y:S02]  /*0b90*/  UISETP.GE.U32.AND.EX UP1, UPT, UR4, URZ, UPT, UP1 ;  /* 0x000000ff0400728c */ /* 0x000fe4000bf26110 */
[----:B------:R-:W-:-:S07]  /*0ba0*/  UISETP.GE.U32.AND.EX UP0, UPT, UR5, UR11, UPT, UP0 ;  /* 0x0000000b0500728c */ /* 0x000fce000bf06100 */
[----:B0-----:R-:W-:Y:S05]  /*0bb0*/  BRA.U !UP1, `(.L_x_359) ;  /* 0x0000000109587547 */ /* 0x001fea000b800000 */
[----:B------:R-:W0:Y:S01]  /*0bc0*/  LDCU.64 UR14, c[0x0][0x388] ;  /* 0x00007100ff0e77ac */ /* 0x000e220008000a00 */
[----:B---34-:R-:W-:-:S04]  /*0bd0*/  IADD3 R2, P0, PT, R36, UR12, RZ ;  /* 0x0000000c24027c10 */ /* 0x018fc8000ff1e0ff */
[----:B--2---:R-:W-:Y:S02]  /*0be0*/  IADD3.X R3, PT, PT, RZ, UR13, RZ, P0, !PT ;  /* 0x0000000dff037c10 */ /* 0x004fe400087fe4ff */
        /* <DEDUP_REMOVED lines=17> */
[----:B------:R0:W5:Y:S01]  /*0d00*/  LDG.E.64 R2, desc[UR16][R34.64+0x3c00] ;  /* 0x003c001022027981 */ /* 0x000162000c1e1b00 */
[----:B------:R-:W-:Y:S05]  /*0d10*/  BRA `(.L_x_360) ;  /* 0x00000004003c7947 */ /* 0x000fea0003800000 */
.L_x_359:
[C---:B------:R-:W-:Y:S01]  /*0d20*/  ISETP.GE.AND P5, PT, R36.reuse, UR14, PT ;  /* 0x0000000e24007c0c */ /* 0x040fe2000bfa6270 */
[----:B------:R-:W0:Y:S01]  /*0d30*/  LDCU.64 UR20, c[0x0][0x388] ;  /* 0x00007100ff1477ac */ /* 0x000e220008000a00 */
[----:B---34-:R-:W-:Y:S01]  /*0d40*/  IADD3 R2, P0, PT, R36, UR12, RZ ;  /* 0x0000000c24027c10 */ /* 0x018fe2000ff1e0ff */
[----:B------:R-:W-:Y:S01]  /*0d50*/  IMAD.MOV.U32 R32, RZ, RZ, -0x1 ;  /* 0xffffffffff207424 */ /* 0x000fe200078e00ff */
[----:B------:R-:W1:Y:S01]  /*0d60*/  S2R R36, SR_TID.X ;  /* 0x0000000000247919 */ /* 0x000e620000002100 */
[----:B------:R-:W-:Y:S01]  /*0d70*/  ISETP.GE.AND P2, PT, R50, UR14, PT ;  /* 0x0000000e32007c0c */ /* 0x000fe2000bf46270 */
[----:B------:R-:W-:Y:S01]  /*0d80*/  IMAD.MOV.U32 R33, RZ, RZ, 0x7fffffff ;  /* 0x7fffffffff217424 */ /* 0x000fe200078e00ff */
[----:B------:R-:W-:Y:S01]  /*0d90*/  ISETP.GE.AND P3, PT, R48, UR14, PT ;  /* 0x0000000e30007c0c */ /* 0x000fe2000bf66270 */
[----:B--2---:R-:W-:Y:S02]  /*0da0*/  IMAD.X R3, RZ, RZ, UR13, P0 ;  /* 0x0000000dff037e24 */ /* 0x004fe400080e06ff */
[----:B------:R-:W-:-:S02]  /*0db0*/  IMAD.MOV.U32 R30, RZ, RZ, -0x1 ;  /* 0xffffffffff1e7424 */ /* 0x000fc400078e00ff */
[----:B------:R-:W-:Y:S01]  /*0dc0*/  IMAD.MOV.U32 R31, RZ, RZ, 0x7fffffff ;  /* 0x7fffffffff1f7424 */ /* 0x000fe200078e00ff */
[----:B0-----:R-:W-:-:S04]  /*0dd0*/  LEA R34, P0, R2, UR20, 0x3 ;  /* 0x0000001402227c11 */ /* 0x001fc8000f8018ff */
[----:B------:R-:W-:Y:S01]  /*0de0*/  LEA.HI.X R35, R2, UR21, R3, 0x3, P0 ;  /* 0x0000001502237c11 */ /* 0x000fe200080f1c03 */
[----:B------:R-:W-:Y:S02]  /*0df0*/  IMAD.MOV.U32 R28, RZ, RZ, -0x1 ;  /* 0xffffffffff1c7424 */ /* 0x000fe400078e00ff */
[----:B------:R-:W-:Y:S02]  /*0e00*/  IMAD.MOV.U32 R29, RZ, RZ, 0x7fffffff ;  /* 0x7fffffffff1d7424 */ /* 0x000fe400078e00ff */
[----:B------:R2:W5:Y:S01]  /*0e10*/  @!P5 LDG.E.64 R32, desc[UR16][R34.64] ;  /* 0x000000102220d981 */ /* 0x000562000c1e1b00 */
[C---:B-1----:R-:W-:Y:S01]  /*0e20*/  VIADD R4, R36.reuse, 0x180 ;  /* 0x0000018024047836 */ /* 0x042fe20000000000 */
[----:B------:R-:W-:Y:S01]  /*0e30*/  MOV R26, 0xffffffff ;  /* 0xffffffff001a7802 */ /* 0x000fe20000000f00 */
[----:B------:R-:W-:Y:S01]  /*0e40*/  VIADD R2, R36, 0x380 ;  /* 0x0000038024027836 */ /* 0x000fe20000000000 */
[----:B------:R2:W5:Y:S01]  /*0e50*/  @!P2 LDG.E.64 R30, desc[UR16][R34.64+0x400] ;  /* 0x00040010221ea981 */ /* 0x000562000c1e1b00 */
[----:B------:R-:W-:Y:S01]  /*0e60*/  IMAD.MOV.U32 R27, RZ, RZ, 0x7fffffff ;  /* 0x7fffffffff1b7424 */ /* 0x000fe200078e00ff */
[----:B------:R-:W-:-:S02]  /*0e70*/  ISETP.GE.AND P4, PT, R4, UR14, PT ;  /* 0x0000000e04007c0c */ /* 0x000fc4000bf86270 */
[----:B------:R-:W-:Y:S01]  /*0e80*/  ISETP.GE.AND P5, PT, R46, UR14, PT ;  /* 0x0000000e2e007c0c */ /* 0x000fe2000bfa6270 */
[----:B------:R2:W5:Y:S01]  /*0e90*/  @!P3 LDG.E.64 R28, desc[UR16][R34.64+0x800] ;  /* 0x00080010221cb981 */ /* 0x000562000c1e1b00 */
[----:B------:R-:W-:Y:S01]  /*0ea0*/  ISETP.GE.AND P1, PT, R2, UR14, PT ;  /* 0x0000000e02007c0c */ /* 0x000fe2000bf26270 */
[----:B------:R-:W-:Y:S01]  /*0eb0*/  VIADD R2, R36, 0x480 ;  /* 0x0000048024027836 */ /* 0x000fe20000000000 */
[----:B------:R-:W-:Y:S01]  /*0ec0*/  ISETP.GE.AND P2, PT, R44, UR14, PT ;  /* 0x0000000e2c007c0c */ /* 0x000fe2000bf46270 */
[----:B------:R-:W-:Y:S01]  /*0ed0*/  IMAD.MOV.U32 R24, RZ, RZ, -0x1 ;  /* 0xffffffffff187424 */ /* 0x000fe200078e00ff */
[----:B------:R-:W-:Y:S01]  /*0ee0*/  ISETP.GE.AND P3, PT, R42, UR14, PT ;  /* 0x0000000e2a007c0c */ /* 0x000fe2000bf66270 */
[----:B------:R-:W-:Y:S01]  /*0ef0*/  IMAD.MOV.U32 R25, RZ, RZ, 0x7fffffff ;  /* 0x7fffffffff197424 */ /* 0x000fe200078e00ff */
[----:B------:R-:W-:-:S03]  /*0f00*/  LOP3.LUT R3, R36, 0x400, RZ, 0xfc, !PT ;  /* 0x0000040024037812 */ /* 0x000fc600078efcff */
[----:B------:R2:W5:Y:S01]  /*0f10*/  @!P4 LDG.E.64 R26, desc[UR16][R34.64+0xc00] ;  /* 0x000c0010221ac981 */ /* 0x000562000c1e1b00 */
[----:B------:R-:W-:Y:S01]  /*0f20*/  ISETP.GE.AND P4, PT, R2, UR14, PT ;  /* 0x0000000e02007c0c */ /* 0x000fe2000bf86270 */
[----:B------:R-:W-:Y:S01]  /*0f30*/  VIADD R2, R36, 0x500 ;  /* 0x0000050024027836 */ /* 0x000fe20000000000 */
[----:B------:R-:W-:Y:S01]  /*0f40*/  ISETP.GE.AND P0, PT, R3, UR14, PT ;  /* 0x0000000e03007c0c */ /* 0x000fe2000bf06270 */
[----:B------:R-:W-:Y:S01]  /*0f50*/  IMAD.MOV.U32 R22, RZ, RZ, -0x1 ;  /* 0xffffffffff167424 */ /* 0x000fe200078e00ff */
[----:B------:R2:W5:Y:S01]  /*0f60*/  @!P5 LDG.E.64 R24, desc[UR16][R34.64+0x1000] ;  /* 0x001000102218d981 */ /* 0x000562000c1e1b00 */
[----:B------:R-:W-:Y:S01]  /*0f70*/  IMAD.MOV.U32 R23, RZ, RZ, 0x7fffffff ;  /* 0x7fffffffff177424 */ /* 0x000fe200078e00ff */
[----:B------:R-:W-:Y:S01]  /*0f80*/  ISETP.GE.AND P5, PT, R2, UR14, PT ;  /* 0x0000000e02007c0c */ /* 0x000fe2000bfa6270 */
[----:B------:R-:W-:Y:S02]  /*0f90*/  IMAD.MOV.U32 R20, RZ, RZ, -0x1 ;  /* 0xffffffffff147424 */ /* 0x000fe400078e00ff */
[----:B------:R-:W-:Y:S01]  /*0fa0*/  IMAD.MOV.U32 R21, RZ, RZ, 0x7fffffff ;  /* 0x7fffffffff157424 */ /* 0x000fe200078e00ff */
[C---:B------:R-:W-:Y:S01]  /*0fb0*/  IADD3 R3, PT, PT, R36.reuse, 0x580, RZ ;  /* 0x0000058024037810 */ /* 0x040fe20007ffe0ff */
        /* <DEDUP_REMOVED lines=9> */
[----:B------:R-:W-:Y:S01]  /*1050*/  IMAD.MOV.U32 R14, RZ, RZ, -0x1 ;  /* 0xffffffffff0e7424 */ /* 0x000fe200078e00ff */
[----:B------:R2:W5:Y:S01]  /*1060*/  @!P1 LDG.E.64 R18, desc[UR16][R34.64+0x1c00] ;  /* 0x001c001022129981 */ /* 0x000562000c1e1b00 */
[----:B------:R-:W-:Y:S02]  /*1070*/  IMAD.MOV.U32 R15, RZ, RZ, 0x7fffffff ;  /* 0x7fffffffff0f7424 */ /* 0x000fe400078e00ff */
[C---:B------:R-:W-:Y:S01]  /*1080*/  VIADD R2, R36.reuse, 0x680 ;  /* 0x0000068024027836 */ /* 0x040fe20000000000 */
[----:B------:R2:W5:Y:S01]  /*1090*/  @!P0 LDG.E.64 R16, desc[UR16][R34.64+0x2000] ;  /* 0x0020001022108981 */ /* 0x000562000c1e1b00 */
[----:B------:R-:W-:-:S03]  /*10a0*/  VIADD R3, R36, 0x700 ;  /* 0x0000070024037836 */ /* 0x000fc60000000000 */
[----:B------:R2:W5:Y:S01]  /*10b0*/  @!P4 LDG.E.64 R14, desc[UR16][R34.64+0x2400] ;  /* 0x00240010220ec981 */ /* 0x000562000c1e1b00 */
[----:B------:R-:W-:Y:S02]  /*10c0*/  ISETP.GE.AND P1, PT, R2, UR14, PT ;  /* 0x0000000e02007c0c */ /* 0x000fe4000bf26270 */
[----:B------:R-:W-:Y:S02]  /*10d0*/  ISETP.GE.AND P0, PT, R3, UR14, PT ;  /* 0x0000000e03007c0c */ /* 0x000fe4000bf06270 */
[----:B------:R-:W-:Y:S01]  /*10e0*/  ISETP.GE.AND P4, PT, R40, UR14, PT ;  /* 0x0000000e28007c0c */ /* 0x000fe2000bf86270 */
[----:B------:R-:W-:Y:S01]  /*10f0*/  IMAD.MOV.U32 R13, RZ, RZ, 0x7fffffff ;  /* 0x7fffffffff0d7424 */ /* 0x000fe200078e00ff */
[----:B------:R-:W-:Y:S01]  /*1100*/  MOV R12, 0xffffffff ;  /* 0xffffffff000c7802 */ /* 0x000fe20000000f00 */
[----:B------:R-:W-:Y:S01]  /*1110*/  IMAD.MOV.U32 R10, RZ, RZ, -0x1 ;  /* 0xffffffffff0a7424 */ /* 0x000fe200078e00ff */
[----:B------:R-:W-:Y:S01]  /*1120*/  MOV R2, 0xffffffff ;  /* 0xffffffff00027802 */ /* 0x000fe20000000f00 */
        /* <DEDUP_REMOVED lines=10> */
[----:B------:R-:W-:Y:S01]  /*11d0*/  IMAD.MOV.U32 R3, RZ, RZ, 0x7fffffff ;  /* 0x7fffffffff037424 */ /* 0x000fe200078e00ff */
[----:B------:R2:W5:Y:S04]  /*11e0*/  @!P1 LDG.E.64 R6, desc[UR16][R34.64+0x3400] ;  /* 0x0034001022069981 */ /* 0x000568000c1e1b00 */
[----:B------:R2:W5:Y:S04]  /*11f0*/  @!P0 LDG.E.64 R4, desc[UR16][R34.64+0x3800] ;  /* 0x0038001022048981 */ /* 0x000568000c1e1b00 */
[----:B------:R2:W5:Y:S02]  /*1200*/  @!P4 LDG.E.64 R2, desc[UR16][R34.64+0x3c00] ;  /* 0x003c00102202c981 */ /* 0x000564000c1e1b00 */
.L_x_360:
[----:B0-2---:R-:W0:Y:S02]  /*1210*/  LDC.64 R34, c[0x0][0x398] ;  /* 0x0000e600ff227b82 */ /* 0x005e240000000a00 */
[----:B0-----:R-:W-:-:S13]  /*1220*/  ISETP.GT.AND P0, PT, R35, R34, PT ;  /* 0x000000222300720c */ /* 0x001fda0003f04270 */
[----:B------:R-:W-:Y:S05]  /*1230*/  @!P0 BRA `(.L_x_361) ;  /* 0x0000000400788947 */ /* 0x000fea0003800000 */
[----:B------:R-:W0:Y:S01]  /*1240*/  S2UR UR12, SR_CgaCtaId ;  /* 0x00000000000c79c3 */ /* 0x000e220000008800 */
[----:B------:R-:W-:Y:S01]  /*1250*/  UMOV UR4, 0x400 ;  /* 0x0000040000047882 */ /* 0x000fe20000000000 */
[----:B-----5:R-:W-:Y:S01]  /*1260*/  LOP3.LUT R37, R3, 0x80000000, RZ, 0x3c, !PT ;  /* 0x8000000003257812 */ /* 0x020fe200078e3cff */
[----:B------:R-:W1:Y:S01]  /*1270*/  LDCU UR13, c[0x0][0x398] ;  /* 0x00007300ff0d77ac */ /* 0x000e620008000800 */
[----:B------:R-:W-:Y:S02]  /*1280*/  LOP3.LUT R39, R5, 0x80000000, RZ, 0x3c, !PT ;  /* 0x8000000005277812 */ /* 0x000fe400078e3cff */
[----:B------:R-:W-:Y:S02]  /*1290*/  LOP3.LUT R41, R7, 0x80000000, RZ, 0x3c, !PT ;  /* 0x8000000007297812 */ /* 0x000fe400078e3cff */
[----:B------:R-:W-:Y:S02]  /*12a0*/  LOP3.LUT R43, R9, 0x80000000, RZ, 0x3c, !PT ;  /* 0x80000000092b7812 */ /* 0x000fe400078e3cff */
[----:B------:R-:W-:-:S02]  /*12b0*/  LOP3.LUT R45, R11, 0x80000000, RZ, 0x3c, !PT ;  /* 0x800000000b2d7812 */ /* 0x000fc400078e3cff */
[----:B------:R-:W-:Y:S02]  /*12c0*/  LOP3.LUT R47, R13, 0x80000000, RZ, 0x3c, !PT ;  /* 0x800000000d2f7812 */ /* 0x000fe400078e3cff */
[----:B------:R-:W-:Y:S02]  /*12d0*/  LOP3.LUT R49, R15, 0x80000000, RZ, 0x3c, !PT ;  /* 0x800000000f317812 */ /* 0x000fe400078e3cff */
[----:B------:R-:W-:Y:S02]  /*12e0*/  LOP3.LUT R51, R17, 0x80000000, RZ, 0x3c, !PT ;  /* 0x8000000011337812 */ /* 0x000fe400078e3cff */
[----:B------:R-:W-:Y:S02]  /*12f0*/  LOP3.LUT R53, R19, 0x80000000, RZ, 0x3c, !PT ;  /* 0x8000000013357812 */ /* 0x000fe400078e3cff */
[----:B------:R-:W-:Y:S02]  /*1300*/  LOP3.LUT R55, R21, 0x80000000, RZ, 0x3c, !PT ;  /* 0x8000000015377812 */ /* 0x000fe400078e3cff */
[----:B------:R-:W-:-:S02]  /*1310*/  LOP3.LUT R57, R23, 0x80000000, RZ, 0x3c, !PT ;  /* 0x8000000017397812 */ /* 0x000fc400078e3cff */
[----:B------:R-:W-:Y:S01]  /*1320*/  LOP3.LUT R59, R25, 0x80000000, RZ, 0x3c, !PT ;  /* 0x80000000193b7812 */ /* 0x000fe200078e3cff */
[----:B0-----:R-:W-:Y:S01]  /*1330*/  ULEA UR12, UR12, UR4, 0x18 ;  /* 0x000000040c0c7291 */ /* 0x001fe2000f8ec0ff */
[----:B------:R-:W-:Y:S02]  /*1340*/  LOP3.LUT R61, R27, 0x80000000, RZ, 0x3c, !PT ;  /* 0x800000001b3d7812 */ /* 0x000fe400078e3cff */
[----:B------:R-:W-:Y:S01]  /*1350*/  LOP3.LUT R34, R29, 0x80000000, RZ, 0x3c, !PT ;  /* 0x800000001d227812 */ /* 0x000fe200078e3cff */
[----:B------:R-:W-:Y:S01]  /*1360*/  UMOV UR4, URZ ;  /* 0x000000ff00047c82 */ /* 0x000fe20008000000 */
[----:B------:R-:W-:Y:S02]  /*1370*/  LOP3.LUT R52, R31, 0x80000000, RZ, 0x3c, !PT ;  /* 0x800000001f347812 */ /* 0x000fe400078e3cff */
[----:B-1----:R-:W-:-:S07]  /*1380*/  LOP3.LUT R54, R33, 0x80000000, RZ, 0x3c, !PT ;  /* 0x8000000021367812 */ /* 0x002fce00078e3cff */
.L_x_362:
[----:B0-----:R-:W-:Y:S01]  /*1390*/  IMAD R56, RZ, RZ, -UR13 ;  /* 0x8000000dff387e24 */ /* 0x001fe2000f8e02ff */
[----:B------:R-:W-:Y:S01]  /*13a0*/  SHF.R.U64 R60, R30, UR13, R52 ;  /* 0x0000000d1e3c7c19 */ /* 0x000fe20008001234 */
[----:B------:R-:W-:Y:S01]  /*13b0*/  IMAD.MOV.U32 R58, RZ, RZ, -0x1 ;  /* 0xffffffffff3a7424 */ /* 0x000fe200078e00ff */
[----:B------:R-:W-:Y:S02]  /*13c0*/  ULEA UR14, UR4, UR12, 0xa ;  /* 0x0000000c040e7291 */ /* 0x000fe4000f8e50ff */
[----:B------:R-:W-:Y:S01]  /*13d0*/  VIADDMNMX R56, R56, R35, 0x8, PT ;  /* 0x0000000838387446 */ /* 0x000fe20003800123 */
[----:B------:R-:W-:-:S03]  /*13e0*/  UIADD3 UR4, UPT, UPT, UR4, 0x1, URZ ;  /* 0x0000000104047890 */ /* 0x000fc6000fffe0ff */
[----:B------:R-:W-:Y:S02]  /*13f0*/  SHF.L.U32 R56, R58, R56, RZ ;  /* 0x000000383a387219 */ /* 0x000fe400000006ff */
[----:B------:R-:W-:Y:S02]  /*1400*/  SHF.R.U64 R58, R32, UR13, R54 ;  /* 0x0000000d203a7c19 */ /* 0x000fe40008001236 */
[-C--:B------:R-:W-:Y:S02]  /*1410*/  LOP3.LUT R60, R60, R56.reuse, RZ, 0x30, !PT ;  /* 0x000000383c3c7212 */ /* 0x080fe400078e30ff */
[----:B------:R-:W-:Y:S02]  /*1420*/  LOP3.LUT R58, R58, R56, RZ, 0x30, !PT ;  /* 0x000000383a3a7212 */ /* 0x000fe400078e30ff */
[----:B------:R-:W-:Y:S02]  /*1430*/  LEA R60, R60, UR14, 0x2 ;  /* 0x0000000e3c3c7c11 */ /* 0x000fe4000f8e10ff */
[----:B------:R-:W-:-:S05]  /*1440*/  LEA R58, R58, UR14, 0x2 ;  /* 0x0000000e3a3a7c11 */ /* 0x000fca000f8e10ff */
[----:B------:R0:W-:Y:S04]  /*1450*/  ATOMS.POPC.INC.32 RZ, [R58+URZ] ;  /* 0x000000003aff7f8c */ /* 0x0001e8000d8000ff */
[----:B------:R1:W-:Y:S01]  /*1460*/  ATOMS.POPC.INC.32 RZ, [R60+URZ] ;  /* 0x000000003cff7f8c */ /* 0x0003e2000d8000ff */
[----:B0-----:R-:W-:Y:S02]  /*1470*/  SHF.R.U64 R58, R28, UR13, R34 ;  /* 0x0000000d1c3a7c19 */ /* 0x001fe40008001222 */
[----:B-1----:R-:W-:Y:S02]  /*1480*/  SHF.R.U64 R60, R26, UR13, R61 ;  /* 0x0000000d1a3c7c19 */ /* 0x002fe4000800123d */
[-C--:B------:R-:W-:Y:S02]  /*1490*/  LOP3.LUT R58, R58, R56.reuse, RZ, 0x30, !PT ;  /* 0x000000383a3a7212 */ /* 0x080fe400078e30ff */
[----:B------:R-:W-:-:S02]  /*14a0*/  LOP3.LUT R60, R60, R56, RZ, 0x30, !PT ;  /* 0x000000383c3c7212 */ /* 0x000fc400078e30ff */
[----:B------:R-:W-:Y:S02]  /*14b0*/  LEA R58, R58, UR14, 0x2 ;  /* 0x0000000e3a3a7c11 */ /* 0x000fe4000f8e10ff */
[----:B------:R-:W-:-:S03]  /*14c0*/  LEA R60, R60, UR14, 0x2 ;  /* 0x0000000e3c3c7c11 */ /* 0x000fc6000f8e10ff */
        /* <DEDUP_REMOVED lines=43> */
[----:B-1----:R-:W-:Y:S01]  /*1780*/  SHF.R.U64 R60, R2, UR13, R37 ;  /* 0x0000000d023c7c19 */ /* 0x002fe20008001225 */
[----:B------:R-:W-:Y:S01]  /*1790*/  UIADD3 UR13, UPT, UPT, UR13, 0x8, URZ ;  /* 0x000000080d0d7890 */ /* 0x000fe2000fffe0ff */
[-C--:B------:R-:W-:Y:S02]  /*17a0*/  LOP3.LUT R58, R58, R56.reuse, RZ, 0x30, !PT ;  /* 0x000000383a3a7212 */ /* 0x080fe400078e30ff */
[----:B------:R-:W-:-:S02]  /*17b0*/  LOP3.LUT R56, R60, R56, RZ, 0x30, !PT ;  /* 0x000000383c387212 */ /* 0x000fc400078e30ff */
[----:B------:R-:W-:Y:S02]  /*17c0*/  LEA R58, R58, UR14, 0x2 ;  /* 0x0000000e3a3a7c11 */ /* 0x000fe4000f8e10ff */
[----:B------:R-:W-:Y:S02]  /*17d0*/  ISETP.LE.AND P0, PT, R35, UR13, PT ;  /* 0x0000000d23007c0c */ /* 0x000fe4000bf03270 */
[----:B------:R-:W-:Y:S01]  /*17e0*/  LEA R56, R56, UR14, 0x2 ;  /* 0x0000000e38387c11 */ /* 0x000fe2000f8e10ff */
[----:B------:R0:W-:Y:S04]  /*17f0*/  ATOMS.POPC.INC.32 RZ, [R58+URZ] ;  /* 0x000000003aff7f8c */ /* 0x0001e8000d8000ff */
[----:B------:R0:W-:Y:S06]  /*1800*/  ATOMS.POPC.INC.32 RZ, [R56+URZ] ;  /* 0x0000000038ff7f8c */ /* 0x0001ec000d8000ff */
[----:B------:R-:W-:Y:S05]  /*1810*/  @!P0 BRA `(.L_x_362) ;  /* 0xfffffff800dc8947 */ /* 0x000fea000383ffff */
.L_x_361:
[----:B------:R-:W-:Y:S05]  /*1820*/  BRA.U !UP0, `(.L_x_363) ;  /* 0xfffffff108ac7547 */ /* 0x000fea000b83ffff */
.L_x_358:
[----:B------:R-:W-:Y:S01]  /*1830*/  BAR.SYNC.DEFER_BLOCKING 0x0 ;  /* 0x0000000000007b1d */ /* 0x000fe20000010000 */
[----:B------:R-:W-:-:S05]  /*1840*/  ISETP.NE.AND P0, PT, R38, RZ, PT ;  /* 0x000000ff2600720c */ /* 0x000fca0003f05270 */
[----:B------:R-:W-:Y:S08]  /*1850*/  BSSY.RECONVERGENT B0, `(.L_x_364) ;  /* 0x0000176000007945 */ /* 0x000ff00003800200 */
[----:B------:R-:W-:Y:S05]  /*1860*/  @P0 BRA `(.L_x_365) ;  /* 0x0000001400d00947 */ /* 0x000fea0003800000 */
[----:B--2345:R-:W2:Y:S02]  /*1870*/  LDC.64 R2, c[0x0][0x398] ;  /* 0x0000e600ff027b82 */ /* 0x03cea40000000a00 */
[----:B--2---:R-:W-:-:S04]  /*1880*/  IADD3 R2, PT, PT, R3, 0x7, -R2 ;  /* 0x0000000703027810 */ /* 0x004fc80007ffe802 */
[----:B------:R-:W-:-:S04]  /*1890*/  SHF.R.S32.HI R3, RZ, 0x1f, R2 ;  /* 0x0000001fff037819 */ /* 0x000fc80000011402 */
[----:B------:R-:W-:-:S04]  /*18a0*/  LEA.HI R3, R3, R2, RZ, 0x3 ;  /* 0x0000000203037211 */ /* 0x000fc800078f18ff */
[----:B------:R-:W-:Y:S01]  /*18b0*/  SHF.R.S32.HI R5, RZ, 0x3, R3 ;  /* 0x00000003ff057819 */ /* 0x000fe20000011403 */
[----:B------:R-:W-:-:S03]  /*18c0*/  IMAD.MOV.U32 R3, RZ, RZ, RZ ;  /* 0x000000ffff037224 */ /* 0x000fc600078e00ff */
[C---:B01----:R-:W-:Y:S01]  /*18d0*/  LOP3.LUT R4, R5.reuse, 0xffffff8, RZ, 0xc0, !PT ;  /* 0x0ffffff805047812 */ /* 0x043fe200078ec0ff */
[----:B------:R-:W-:-:S05]  /*18e0*/  VIADD R14, R5, 0xffffffff ;  /* 0xffffffff050e7836 */ /* 0x000fca0000000000 */
[----:B------:R-:W-:-:S13]  /*18f0*/  ISETP.GE.U32.AND P0, PT, R14, 0x7, PT ;  /* 0x000000070e00780c */ /* 0x000fda0003f06070 */
[----:B------:R-:W-:Y:S05]  /*1900*/  @!P0 BRA `(.L_x_366) ;  /* 0x0000000400708947 */ /* 0x000fea0003800000 */
[----:B------:R-:W0:Y:S01]  /*1910*/  LDC.64 R2, c[0x0][0x380] ;  /* 0x0000e000ff027b82 */ /* 0x000e220000000a00 */
[----:B------:R-:W-:-:S07]  /*1920*/  IMAD.MOV.U32 R7, RZ, RZ, RZ ;  /* 0x000000ffff077224 */ /* 0x000fce00078e00ff */
.L_x_383:
[----:B0-----:R-:W-:Y:S01]  /*1930*/  IMAD R9, R7, 0x400, R0 ;  /* 0x0000040007097824 */ /* 0x001fe200078e0200 */
[----:B------:R-:W-:Y:S04]  /*1940*/  BSSY.RECONVERGENT B1, `(.L_x_367) ;  /* 0x000000f000017945 */ /* 0x000fe80003800200 */
[----:B-1234-:R-:W1:Y:S04]  /*1950*/  LDS R12, [R9] ;  /* 0x00000000090c7984 */ /* 0x01ee680000000800 */
[----:B------:R2:W3:Y:S04]  /*1960*/  LDS R15, [R9+0x400] ;  /* 0x00040000090f7984 */ /* 0x0004e80000000800 */
[----:B------:R2:W4:Y:S04]  /*1970*/  LDS R16, [R9+0x800] ;  /* 0x0008000009107984 */ /* 0x0005280000000800 */
[----:B------:R2:W0:Y:S04]  /*1980*/  LDS R17, [R9+0xc00] ;  /* 0x000c000009117984 */ /* 0x0004280000000800 */
[----:B------:R2:W0:Y:S04]  /*1990*/  LDS R18, [R9+0x1000] ;  /* 0x0010000009127984 */ /* 0x0004280000000800 */
[----:B------:R2:W0:Y:S04]  /*19a0*/  LDS R19, [R9+0x1400] ;  /* 0x0014000009137984 */ /* 0x0004280000000800 */
[----:B------:R2:W0:Y:S04]  /*19b0*/  LDS R8, [R9+0x1800] ;  /* 0x0018000009087984 */ /* 0x0004280000000800 */
[----:B------:R2:W0:Y:S01]  /*19c0*/  LDS R6, [R9+0x1c00] ;  /* 0x001c000009067984 */ /* 0x0004220000000800 */
[----:B-1----:R-:W-:-:S13]  /*19d0*/  ISETP.NE.AND P0, PT, R12, RZ, PT ;  /* 0x000000ff0c00720c */ /* 0x002fda0003f05270 */
[----:B--234-:R-:W-:Y:S05]  /*19e0*/  @!P0 BRA `(.L_x_368) ;  /* 0x0000000000108947 */ /* 0x01cfea0003800000 */
[----:B------:R-:W-:Y:S02]  /*19f0*/  IMAD R11, R7, 0x100, R36 ;  /* 0x00000100070b7824 */ /* 0x000fe400078e0224 */
[----:B------:R-:W-:Y:S02]  /*1a00*/  IMAD.MOV.U32 R13, RZ, RZ, RZ ;  /* 0x000000ffff0d7224 */ /* 0x000fe400078e00ff */
[----:B0-----:R-:W-:-:S05]  /*1a10*/  IMAD.WIDE.U32 R10, R11, 0x8, R2 ;  /* 0x000000080b0a7825 */ /* 0x001fca00078e0002 */
[----:B------:R1:W-:Y:S02]  /*1a20*/  REDG.E.ADD.64.STRONG.GPU desc[UR16][R10.64], R12 ;  /* 0x0000000c0a00798e */ /* 0x0003e4000c12e510 */
.L_x_368:
[----:B------:R-:W-:Y:S05]  /*1a30*/  BSYNC.RECONVERGENT B1 ;  /* 0x0000000000017941 */ /* 0x000fea0003800200 */
.L_x_367:
[----:B------:R-:W-:Y:S01]  /*1a40*/  ISETP.NE.AND P6, PT, R15, RZ, PT ;  /* 0x000000ff0f00720c */ /* 0x000fe20003fc5270 */
[----:B------:R-:W-:Y:S01]  /*1a50*/  BSSY.RECONVERGENT B1, `(.L_x_369) ;  /* 0x000000e000017945 */ /* 0x000fe20003800200 */
[----:B------:R-:W-:Y:S02]  /*1a60*/  ISETP.NE.AND P0, PT, R16, RZ, PT ;  /* 0x000000ff1000720c */ /* 0x000fe40003f05270 */
[----:B0-----:R-:W-:Y:S02]  /*1a70*/  ISETP.NE.AND P1, PT, R17, RZ, PT ;  /* 0x000000ff1100720c */ /* 0x001fe40003f25270 */
[----:B------:R-:W-:Y:S02]  /*1a80*/  ISETP.NE.AND P2, PT, R18, RZ, PT ;  /* 0x000000ff1200720c */ /* 0x000fe40003f45270 */
[----:B------:R-:W-:Y:S02]  /*1a90*/  ISETP.NE.AND P3, PT, R19, RZ, PT ;  /* 0x000000ff1300720c */ /* 0x000fe40003f65270 */
[----:B------:R-:W-:-:S02]  /*1aa0*/  ISETP.NE.AND P4, PT, R8, RZ, PT ;  /* 0x000000ff0800720c */ /* 0x000fc40003f85270 */
[----:B------:R-:W-:Y:S01]  /*1ab0*/  ISETP.NE.AND P5, PT, R6, RZ, PT ;  /* 0x000000ff0600720c */ /* 0x000fe20003fa5270 */
[----:B------:R-:W-:-:S12]  /*1ac0*/  @!P6 BRA `(.L_x_370) ;  /* 0x000000000018e947 */ /* 0x000fd80003800000 */
[----:B-1----:R-:W-:Y:S01]  /*1ad0*/  LEA R11, R7, R36, 0x8 ;  /* 0x00000024070b7211 */ /* 0x002fe200078e40ff */
[----:B------:R-:W-:Y:S02]  /*1ae0*/  IMAD.MOV.U32 R12, RZ, RZ, R15 ;  /* 0x000000ffff0c7224 */ /* 0x000fe400078e000f */
[----:B------:R-:W-:Y:S02]  /*1af0*/  IMAD.MOV.U32 R13, RZ, RZ, RZ ;  /* 0x000000ffff0d7224 */ /* 0x000fe400078e00ff */
[----:B------:R-:W-:-:S04]  /*1b00*/  VIADD R11, R11, 0x100 ;  /* 0x000001000b0b7836 */ /* 0x000fc80000000000 */
[----:B------:R-:W-:-:S05]  /*1b10*/  IMAD.WIDE.U32 R10, R11, 0x8, R2 ;  /* 0x000000080b0a7825 */ /* 0x000fca00078e0002 */
[----:B------:R0:W-:Y:S02]  /*1b20*/  REDG.E.ADD.64.STRONG.GPU desc[UR16][R10.64], R12 ;  /* 0x0000000c0a00798e */ /* 0x0001e4000c12e510 */
.L_x_370:
[----:B------:R-:W-:Y:S05]  /*1b30*/  BSYNC.RECONVERGENT B1 ;  /* 0x0000000000017941 */ /* 0x000fea0003800200 */
.L_x_369:
[----:B------:R-:W-:Y:S04]  /*1b40*/  BSSY.RECONVERGENT B1, `(.L_x_371) ;  /* 0x0000008000017945 */ /* 0x000fe80003800200 */
[----:B------:R-:W-:Y:S05]  /*1b50*/  @!P0 BRA `(.L_x_372) ;  /* 0x0000000000188947 */ /* 0x000fea0003800000 */
[----:B01----:R-:W-:Y:S02]  /*1b60*/  IMAD R11, R7, 0x100, R36 ;  /* 0x00000100070b7824 */ /* 0x003fe400078e0224 */
[----:B------:R-:W-:Y:S02]  /*1b70*/  IMAD.MOV.U32 R12, RZ, RZ, R16 ;  /* 0x000000ffff0c7224 */ /* 0x000fe400078e0010 */
[----:B------:R-:W-:Y:S02]  /*1b80*/  VIADD R11, R11, 0x200 ;  /* 0x000002000b0b7836 */ /* 0x000fe40000000000 */
[----:B------:R-:W-:Y:S02]  /*1b90*/  IMAD.MOV.U32 R13, RZ, RZ, RZ ;  /* 0x000000ffff0d7224 */ /* 0x000fe400078e00ff */
[----:B------:R-:W-:-:S05]  /*1ba0*/  IMAD.WIDE.U32 R10, R11, 0x8, R2 ;  /* 0x000000080b0a7825 */ /* 0x000fca00078e0002 */
[----:B------:R2:W-:Y:S02]  /*1bb0*/  REDG.E.ADD.64.STRONG.GPU desc[UR16][R10.64], R12 ;  /* 0x0000000c0a00798e */ /* 0x0005e4000c12e510 */
.L_x_372:
[----:B------:R-:W-:Y:S05]  /*1bc0*/  BSYNC.RECONVERGENT B1 ;  /* 0x0000000000017941 */ /* 0x000fea0003800200 */
.L_x_371:
[----:B------:R-:W-:Y:S04]  /*1bd0*/  BSSY.RECONVERGENT B1, `(.L_x_373) ;  /* 0x0000008000017945 */ /* 0x000fe80003800200 */
[----:B------:R-:W-:Y:S05]  /*1be0*/  @!P1 BRA `(.L_x_374) ;  /* 0x0000000000189947 */ /* 0x000fea0003800000 */
[----:B012---:R-:W-:Y:S01]  /*1bf0*/  IMAD R11, R7, 0x100, R36 ;  /* 0x00000100070b7824 */ /* 0x007fe200078e0224 */
[----:B------:R-:W-:Y:S01]  /*1c00*/  MOV R12, R17 ;  /* 0x00000011000c7202 */ /* 0x000fe20000000f00 */
[----:B------:R-:W-:Y:S02]  /*1c10*/  IMAD.MOV.U32 R13, RZ, RZ, RZ ;  /* 0x000000ffff0d7224 */ /* 0x000fe400078e00ff */
[----:B------:R-:W-:-:S04]  /*1c20*/  VIADD R11, R11, 0x300 ;  /* 0x000003000b0b7836 */ /* 0x000fc80000000000 */
[----:B------:R-:W-:-:S05]  /*1c30*/  IMAD.WIDE.U32 R10, R11, 0x8, R2 ;  /* 0x000000080b0a7825 */ /* 0x000fca00078e0002 */
[----:B------:R3:W-:Y:S02]  /*1c40*/  REDG.E.ADD.64.STRONG.GPU desc[UR16][R10.64], R12 ;  /* 0x0000000c0a00798e */ /* 0x0007e4000c12e510 */
.L_x_374:
[----:B------:R-:W-:Y:S05]  /*1c50*/  BSYNC.RECONVERGENT B1 ;  /* 0x0000000000017941 */ /* 0x000fea0003800200 */
.L_x_373:
[----:B------:R-:W-:Y:S04]  /*1c60*/  BSSY.RECONVERGENT B1, `(.L_x_375) ;  /* 0x0000008000017945 */ /* 0x000fe80003800200 */
[----:B------:R-:W-:Y:S05]  /*1c70*/  @!P2 BRA `(.L_x_376) ;  /* 0x000000000018a947 */ /* 0x000fea0003800000 */
[----:B0123--:R-:W-:Y:S02]  /*1c80*/  IMAD R11, R7, 0x100, R36 ;  /* 0x00000100070b7824 */ /* 0x00ffe400078e0224 */
[----:B------:R-:W-:Y:S02]  /*1c90*/  IMAD.MOV.U32 R12, RZ, RZ, R18 ;  /* 0x000000ffff0c7224 */ /* 0x000fe400078e0012 */
[----:B------:R-:W-:Y:S02]  /*1ca0*/  VIADD R11, R11, 0x400 ;  /* 0x000004000b0b7836 */ /* 0x000fe40000000000 */
[----:B------:R-:W-:Y:S02]  /*1cb0*/  IMAD.MOV.U32 R13, RZ, RZ, RZ ;  /* 0x000000ffff0d7224 */ /* 0x000fe400078e00ff */
[----:B------:R-:W-:-:S05]  /*1cc0*/  IMAD.WIDE.U32 R10, R11, 0x8, R2 ;  /* 0x000000080b0a7825 */ /* 0x000fca00078e0002 */
[----:B------:R4:W-:Y:S02]  /*1cd0*/  REDG.E.ADD.64.STRONG.GPU desc[UR16][R10.64], R12 ;  /* 0x0000000c0a00798e */ /* 0x0009e4000c12e510 */
.L_x_376:
[----:B------:R-:W-:Y:S05]  /*1ce0*/  BSYNC.RECONVERGENT B1 ;  /* 0x0000000000017941 */ /* 0x000fea0003800200 */
.L_x_375:
[----:B------:R-:W-:Y:S04]  /*1cf0*/  BSSY.RECONVERGENT B1, `(.L_x_377) ;  /* 0x0000008000017945 */ /* 0x000fe80003800200 */
[----:B------:R-:W-:Y:S05]  /*1d00*/  @!P3 BRA `(.L_x_378) ;  /* 0x000000000018b947 */ /* 0x000fea0003800000 */
[----:B01234-:R-:W-:Y:S02]  /*1d10*/  IMAD R11, R7, 0x100, R36 ;  /* 0x00000100070b7824 */ /* 0x01ffe400078e0224 */
[----:B------:R-:W-:Y:S02]  /*1d20*/  IMAD.MOV.U32 R12, RZ, RZ, R19 ;  /* 0x000000ffff0c7224 */ /* 0x000fe400078e0013 */
[----:B------:R-:W-:Y:S02]  /*1d30*/  VIADD R11, R11, 0x500 ;  /* 0x000005000b0b7836 */ /* 0x000fe40000000000 */
[----:B------:R-:W-:Y:S02]  /*1d40*/  IMAD.MOV.U32 R13, RZ, RZ, RZ ;  /* 0x000000ffff0d7224 */ /* 0x000fe400078e00ff */
[----:B------:R-:W-:-:S05]  /*1d50*/  IMAD.WIDE.U32 R10, R11, 0x8, R2 ;  /* 0x000000080b0a7825 */ /* 0x000fca00078e0002 */
[----:B------:R0:W-:Y:S02]  /*1d60*/  REDG.E.ADD.64.STRONG.GPU desc[UR16][R10.64], R12 ;  /* 0x0000000c0a00798e */ /* 0x0001e4000c12e510 */
.L_x_378:
[----:B------:R-:W-:Y:S05]  /*1d70*/  BSYNC.RECONVERGENT B1 ;  /* 0x0000000000017941 */ /* 0x000fea0003800200 */
.L_x_377:
[----:B------:R-:W-:Y:S04]  /*1d80*/  BSSY.RECONVERGENT B1, `(.L_x_379) ;  /* 0x0000007000017945 */ /* 0x000fe80003800200 */
[----:B------:R-:W-:Y:S05]  /*1d90*/  @!P4 BRA `(.L_x_380) ;  /* 0x000000000014c947 */ /* 0x000fea0003800000 */
[----:B01234-:R-:W-:Y:S01]  /*1da0*/  LEA R11, R7, R36, 0x8 ;  /* 0x00000024070b7211 */ /* 0x01ffe200078e40ff */
[----:B------:R-:W-:-:S04]  /*1db0*/  IMAD.MOV.U32 R9, RZ, RZ, RZ ;  /* 0x000000ffff097224 */ /* 0x000fc800078e00ff */
[----:B------:R-:W-:-:S04]  /*1dc0*/  VIADD R11, R11, 0x600 ;  /* 0x000006000b0b7836 */ /* 0x000fc80000000000 */
[----:B------:R-:W-:-:S05]  /*1dd0*/  IMAD.WIDE.U32 R10, R11, 0x8, R2 ;  /* 0x000000080b0a7825 */ /* 0x000fca00078e0002 */
[----:B------:R0:W-:Y:S02]  /*1de0*/  REDG.E.ADD.64.STRONG.GPU desc[UR16][R10.64], R8 ;  /* 0x000000080a00798e */ /* 0x0001e4000c12e510 */
.L_x_380:
[----:B------:R-:W-:Y:S05]  /*1df0*/  BSYNC.RECONVERGENT B1 ;  /* 0x0000000000017941 */ /* 0x000fea0003800200 */
.L_x_379:
[----:B------:R-:W-:Y:S04]  /*1e00*/  BSSY.RECONVERGENT B1, `(.L_x_381) ;  /* 0x0000008000017945 */ /* 0x000fe80003800200 */
[----:B------:R-:W-:Y:S05]  /*1e10*/  @!P5 BRA `(.L_x_382) ;  /* 0x000000000018d947 */ /* 0x000fea0003800000 */
[----:B0-----:R-:W-:Y:S02]  /*1e20*/  IMAD R9, R7, 0x100, R36 ;  /* 0x0000010007097824 */ /* 0x001fe400078e0224 */
[----:B-1234-:R-:W-:Y:S02]  /*1e30*/  IMAD.MOV.U32 R10, RZ, RZ, R6 ;  /* 0x000000ffff0a7224 */ /* 0x01efe400078e0006 */
[----:B------:R-:W-:Y:S02]  /*1e40*/  VIADD R9, R9, 0x700 ;  /* 0x0000070009097836 */ /* 0x000fe40000000000 */
[----:B------:R-:W-:Y:S02]  /*1e50*/  IMAD.MOV.U32 R11, RZ, RZ, RZ ;  /* 0x000000ffff0b7224 */ /* 0x000fe400078e00ff */
[----:B------:R-:W-:-:S05]  /*1e60*/  IMAD.WIDE.U32 R8, R9, 0x8, R2 ;  /* 0x0000000809087825 */ /* 0x000fca00078e0002 */
[----:B------:R0:W-:Y:S02]  /*1e70*/  REDG.E.ADD.64.STRONG.GPU desc[UR16][R8.64], R10 ;  /* 0x0000000a0800798e */ /* 0x0001e4000c12e510 */
.L_x_382:
[----:B------:R-:W-:Y:S05]  /*1e80*/  BSYNC.RECONVERGENT B1 ;  /* 0x0000000000017941 */ /* 0x000fea0003800200 */
.L_x_381:
[----:B------:R-:W-:-:S05]  /*1e90*/  VIADD R7, R7, 0x8 ;  /* 0x0000000807077836 */ /* 0x000fca0000000000 */
[----:B------:R-:W-:-:S13]  /*1ea0*/  ISETP.NE.AND P0, PT, R7, R4, PT ;  /* 0x000000040700720c */ /* 0x000fda0003f05270 */
[----:B------:R-:W-:Y:S05]  /*1eb0*/  @P0 BRA `(.L_x_383) ;  /* 0xfffffff8009c0947 */ /* 0x000fea000383ffff */
[----:B------:R-:W-:-:S07]  /*1ec0*/  IMAD.MOV.U32 R3, RZ, RZ, R4 ;  /* 0x000000ffff037224 */ /* 0x000fce00078e0004 */
.L_x_366:
[C---:B01234-:R-:W-:Y:S02]  /*1ed0*/  LOP3.LUT R12, R5.reuse, 0x7, RZ, 0xc0, !PT ;  /* 0x00000007050c7812 */ /* 0x05ffe400078ec0ff */
[C---:B------:R-:W-:Y:S02]  /*1ee0*/  LOP3.LUT R13, R5.reuse, 0x3, RZ, 0xc0, !PT ;  /* 0x00000003050d7812 */ /* 0x040fe400078ec0ff */
[C---:B------:R-:W-:Y:S02]  /*1ef0*/  ISETP.NE.AND P0, PT, R12.reuse, RZ, PT ;  /* 0x000000ff0c00720c */ /* 0x040fe40003f05270 */
[----:B------:R-:W-:Y:S01]  /*1f00*/  LOP3.LUT R2, R5, 0x1, RZ, 0xc0, !PT ;  /* 0x0000000105027812 */ /* 0x000fe200078ec0ff */
[----:B------:R-:W-:Y:S01]  /*1f10*/  VIADD R5, R12, 0xffffffff ;  /* 0xffffffff0c057836 */ /* 0x000fe20000000000 */
[----:B------:R-:W-:-:S09]  /*1f20*/  IADD3 R15, PT, PT, R13, -0x1, RZ ;  /* 0xffffffff0d0f7810 */ /* 0x000fd20007ffe0ff */
[----:B------:R-:W-:Y:S05]  /*1f30*/  @!P0 BRA `(.L_x_384) ;  /* 0x0000000400708947 */ /* 0x000fea0003800000 */
[----:B------:R-:W-:-:S13]  /*1f40*/  ISETP.GE.U32.AND P0, PT, R5, 0x3, PT ;  /* 0x000000030500780c */ /* 0x000fda0003f06070 */
[----:B------:R-:W-:Y:S05]  /*1f50*/  @!P0 BRA `(.L_x_385) ;  /* 0x0000000000c08947 */ /* 0x000fea0003800000 */
[----:B------:R-:W-:Y:S01]  /*1f60*/  IMAD R6, R3, 0x400, R0 ;  /* 0x0000040003067824 */ /* 0x000fe200078e0200 */
[----:B------:R-:W-:Y:S04]  /*1f70*/  BSSY.RECONVERGENT B1, `(.L_x_386) ;  /* 0x000000f000017945 */ /* 0x000fe80003800200 */
[----:B------:R-:W0:Y:S04]  /*1f80*/  LDS R8, [R6] ;  /* 0x0000000006087984 */ /* 0x000e280000000800 */
[----:B------:R-:W1:Y:S04]  /*1f90*/  LDS R10, [R6+0x400] ;  /* 0x00040000060a7984 */ /* 0x000e680000000800 */
[----:B------:R-:W2:Y:S04]  /*1fa0*/  LDS R11, [R6+0x800] ;  /* 0x00080000060b7984 */ /* 0x000ea80000000800 */
[----:B------:R-:W3:Y:S01]  /*1fb0*/  LDS R16, [R6+0xc00] ;  /* 0x000c000006107984 */ /* 0x000ee20000000800 */
[----:B0-----:R-:W-:-:S02]  /*1fc0*/  ISETP.NE.AND P0, PT, R8, RZ, PT ;  /* 0x000000ff0800720c */ /* 0x001fc40003f05270 */
[----:B-1----:R-:W-:Y:S02]  /*1fd0*/  ISETP.NE.AND P1, PT, R10, RZ, PT ;  /* 0x000000ff0a00720c */ /* 0x002fe40003f25270 */
[----:B--2---:R-:W-:Y:S02]  /*1fe0*/  ISETP.NE.AND P2, PT, R11, RZ, PT ;  /* 0x000000ff0b00720c */ /* 0x004fe40003f45270 */
[----:B---3--:R-:W-:-:S07]  /*1ff0*/  ISETP.NE.AND P3, PT, R16, RZ, PT ;  /* 0x000000ff1000720c */ /* 0x008fce0003f65270 */
[----:B------:R-:W-:Y:S06]  /*2000*/  @!P0 BRA `(.L_x_387) ;  /* 0x0000000000148947 */ /* 0x000fec0003800000 */
[----:B------:R-:W0:Y:S01]  /*2010*/  LDC.64 R6, c[0x0][0x380] ;  /* 0x0000e000ff067b82 */ /* 0x000e220000000a00 */
[----:B------:R-:W-:-:S04]  /*2020*/  IMAD R9, R3, 0x100, R36 ;  /* 0x0000010003097824 */ /* 0x000fc800078e0224 */
[----:B0-----:R-:W-:-:S04]  /*2030*/  IMAD.WIDE.U32 R6, R9, 0x8, R6 ;  /* 0x0000000809067825 */ /* 0x001fc800078e0006 */
[----:B------:R-:W-:-:S05]  /*2040*/  IMAD.MOV.U32 R9, RZ, RZ, RZ ;  /* 0x000000ffff097224 */ /* 0x000fca00078e00ff */
[----:B------:R0:W-:Y:S02]  /*2050*/  REDG.E.ADD.64.STRONG.GPU desc[UR16][R6.64], R8 ;  /* 0x000000080600798e */ /* 0x0001e4000c12e510 */
.L_x_387:
[----:B------:R-:W-:Y:S05]  /*2060*/  BSYNC.RECONVERGENT B1 ;  /* 0x0000000000017941 */ /* 0x000fea0003800200 */
.L_x_386:
[----:B------:R-:W-:Y:S04]  /*2070*/  BSSY.RECONVERGENT B1, `(.L_x_388) ;  /* 0x0000009000017945 */ /* 0x000fe80003800200 */
[----:B------:R-:W-:Y:S05]  /*2080*/  @!P1 BRA `(.L_x_389) ;  /* 0x00000000001c9947 */ /* 0x000fea0003800000 */
[----:B0-----:R-:W0:Y:S01]  /*2090*/  LDC.64 R6, c[0x0][0x380] ;  /* 0x0000e000ff067b82 */ /* 0x001e220000000a00 */
[----:B------:R-:W-:Y:S02]  /*20a0*/  IMAD R9, R3, 0x100, R36 ;  /* 0x0000010003097824 */ /* 0x000fe400078e0224 */
[----:B------:R-:W-:Y:S02]  /*20b0*/  IMAD.MOV.U32 R8, RZ, RZ, R10 ;  /* 0x000000ffff087224 */ /* 0x000fe400078e000a */
[----:B------:R-:W-:-:S04]  /*20c0*/  VIADD R9, R9, 0x100 ;  /* 0x0000010009097836 */ /* 0x000fc80000000000 */
[----:B0-----:R-:W-:-:S04]  /*20d0*/  IMAD.WIDE.U32 R6, R9, 0x8, R6 ;  /* 0x0000000809067825 */ /* 0x001fc800078e0006 */
[----:B------:R-:W-:-:S05]  /*20e0*/  IMAD.MOV.U32 R9, RZ, RZ, RZ ;  /* 0x000000ffff097224 */ /* 0x000fca00078e00ff */
[----:B------:R1:W-:Y:S02]  /*20f0*/  REDG.E.ADD.64.STRONG.GPU desc[UR16][R6.64], R8 ;  /* 0x000000080600798e */ /* 0x0003e4000c12e510 */
.L_x_389:
[----:B------:R-:W-:Y:S05]  /*2100*/  BSYNC.RECONVERGENT B1 ;  /* 0x0000000000017941 */ /* 0x000fea0003800200 */
.L_x_388:
[----:B------:R-:W-:Y:S04]  /*2110*/  BSSY.RECONVERGENT B1, `(.L_x_390) ;  /* 0x0000009000017945 */ /* 0x000fe80003800200 */
[----:B------:R-:W-:Y:S05]  /*2120*/  @!P2 BRA `(.L_x_391) ;  /* 0x00000000001ca947 */ /* 0x000fea0003800000 */
[----:B01----:R-:W0:Y:S01]  /*2130*/  LDC.64 R6, c[0x0][0x380] ;  /* 0x0000e000ff067b82 */ /* 0x003e220000000a00 */
[----:B------:R-:W-:Y:S02]  /*2140*/  IMAD R9, R3, 0x100, R36 ;  /* 0x0000010003097824 */ /* 0x000fe400078e0224 */
[----:B------:R-:W-:-:S03]  /*2150*/  IMAD.MOV.U32 R8, RZ, RZ, R11 ;  /* 0x000000ffff087224 */ /* 0x000fc600078e000b */
[----:B------:R-:W-:-:S05]  /*2160*/  IADD3 R9, PT, PT, R9, 0x200, RZ ;  /* 0x0000020009097810 */ /* 0x000fca0007ffe0ff */
[----:B0-----:R-:W-:-:S04]  /*2170*/  IMAD.WIDE.U32 R6, R9, 0x8, R6 ;  /* 0x0000000809067825 */ /* 0x001fc800078e0006 */
[----:B------:R-:W-:-:S05]  /*2180*/  IMAD.MOV.U32 R9, RZ, RZ, RZ ;  /* 0x000000ffff097224 */ /* 0x000fca00078e00ff */
[----:B------:R2:W-:Y:S02]  /*2190*/  REDG.E.ADD.64.STRONG.GPU desc[UR16][R6.64], R8 ;  /* 0x000000080600798e */ /* 0x0005e4000c12e510 */
.L_x_391:
[----:B------:R-:W-:Y:S05]  /*21a0*/  BSYNC.RECONVERGENT B1 ;  /* 0x0000000000017941 */ /* 0x000fea0003800200 */
.L_x_390:
[----:B------:R-:W-:Y:S04]  /*21b0*/  BSSY.RECONVERGENT B1, `(.L_x_392) ;  /* 0x0000009000017945 */ /* 0x000fe80003800200 */
[----:B------:R-:W-:Y:S05]  /*21c0*/  @!P3 BRA `(.L_x_393) ;  /* 0x00000000001cb947 */ /* 0x000fea0003800000 */
[----:B012---:R-:W0:Y:S01]  /*21d0*/  LDC.64 R6, c[0x0][0x380] ;  /* 0x0000e000ff067b82 */ /* 0x007e220000000a00 */
[----:B------:R-:W-:Y:S02]  /*21e0*/  IMAD R9, R3, 0x100, R36 ;  /* 0x0000010003097824 */ /* 0x000fe400078e0224 */
[----:B------:R-:W-:Y:S02]  /*21f0*/  IMAD.MOV.U32 R8, RZ, RZ, R16 ;  /* 0x000000ffff087224 */ /* 0x000fe400078e0010 */
[----:B------:R-:W-:-:S04]  /*2200*/  VIADD R9, R9, 0x300 ;  /* 0x0000030009097836 */ /* 0x000fc80000000000 */
[----:B0-----:R-:W-:-:S04]  /*2210*/  IMAD.WIDE.U32 R6, R9, 0x8, R6 ;  /* 0x0000000809067825 */ /* 0x001fc800078e0006 */
[----:B------:R-:W-:-:S05]  /*2220*/  IMAD.MOV.U32 R9, RZ, RZ, RZ ;  /* 0x000000ffff097224 */ /* 0x000fca00078e00ff */
[----:B------:R3:W-:Y:S02]  /*2230*/  REDG.E.ADD.64.STRONG.GPU desc[UR16][R6.64], R8 ;  /* 0x000000080600798e */ /* 0x0007e4000c12e510 */
.L_x_393:
[----:B------:R-:W-:Y:S05]  /*2240*/  BSYNC.RECONVERGENT B1 ;  /* 0x0000000000017941 */ /* 0x000fea0003800200 */
.L_x_392:
[----:B------:R-:W-:-:S07]  /*2250*/  VIADD R3, R3, 0x4 ;  /* 0x0000000403037836 */ /* 0x000fce0000000000 */
.L_x_385:
[----:B------:R-:W-:Y:S01]  /*2260*/  ISETP.NE.AND P0, PT, R13, RZ, PT ;  /* 0x000000ff0d00720c */ /* 0x000fe20003f05270 */
[----:B------:R-:W-:-:S12]  /*2270*/  BSSY.RECONVERGENT B1, `(.L_x_384) ;  /* 0x0000028000017945 */ /* 0x000fd80003800200 */
[----:B------:R-:W-:Y:S05]  /*2280*/  @!P0 BRA `(.L_x_394) ;  /* 0x0000000000988947 */ /* 0x000fea0003800000 */
[----:B------:R-:W-:-:S13]  /*2290*/  ISETP.NE.AND P0, PT, R15, RZ, PT ;  /* 0x000000ff0f00720c */ /* 0x000fda0003f05270 */
[----:B------:R-:W-:Y:S05]  /*22a0*/  @!P0 BRA `(.L_x_395) ;  /* 0x0000000000648947 */ /* 0x000fea0003800000 */
[----:B0123--:R-:W-:Y:S01]  /*22b0*/  IMAD R6, R3, 0x400, R0 ;  /* 0x0000040003067824 */ /* 0x00ffe200078e0200 */
[----:B------:R-:W-:Y:S04]  /*22c0*/  BSSY.RECONVERGENT B2, `(.L_x_396) ;  /* 0x000000c000027945 */ /* 0x000fe80003800200 */
[----:B------:R-:W0:Y:S04]  /*22d0*/  LDS R10, [R6] ;  /* 0x00000000060a7984 */ /* 0x000e280000000800 */
[----:B------:R-:W1:Y:S01]  /*22e0*/  LDS R11, [R6+0x400] ;  /* 0x00040000060b7984 */ /* 0x000e620000000800 */
[----:B0-----:R-:W-:-:S02]  /*22f0*/  ISETP.NE.AND P0, PT, R10, RZ, PT ;  /* 0x000000ff0a00720c */ /* 0x001fc40003f05270 */
[----:B-1----:R-:W-:-:S11]  /*2300*/  ISETP.NE.AND P1, PT, R11, RZ, PT ;  /* 0x000000ff0b00720c */ /* 0x002fd60003f25270 */
[----:B------:R-:W-:Y:S05]  /*2310*/  @!P0 BRA `(.L_x_397) ;  /* 0x0000000000188947 */ /* 0x000fea0003800000 */
[----:B------:R-:W0:Y:S01]  /*2320*/  LDC.64 R6, c[0x0][0x380] ;  /* 0x0000e000ff067b82 */ /* 0x000e220000000a00 */
[----:B------:R-:W-:-:S05]  /*2330*/  LEA R9, R3, R36, 0x8 ;  /* 0x0000002403097211 */ /* 0x000fca00078e40ff */
[----:B0-----:R-:W-:-:S04]  /*2340*/  IMAD.WIDE.U32 R8, R9, 0x8, R6 ;  /* 0x0000000809087825 */ /* 0x001fc800078e0006 */
[----:B------:R-:W-:Y:S02]  /*2350*/  IMAD.MOV.U32 R6, RZ, RZ, R10 ;  /* 0x000000ffff067224 */ /* 0x000fe400078e000a */
[----:B------:R-:W-:-:S05]  /*2360*/  IMAD.MOV.U32 R7, RZ, RZ, RZ ;  /* 0x000000ffff077224 */ /* 0x000fca00078e00ff */
[----:B------:R0:W-:Y:S02]  /*2370*/  REDG.E.ADD.64.STRONG.GPU desc[UR16][R8.64], R6 ;  /* 0x000000060800798e */ /* 0x0001e4000c12e510 */
.L_x_397:
[----:B------:R-:W-:Y:S05]  /*2380*/  BSYNC.RECONVERGENT B2 ;  /* 0x0000000000027941 */ /* 0x000fea0003800200 */
.L_x_396:
[----:B------:R-:W-:Y:S04]  /*2390*/  BSSY.RECONVERGENT B2, `(.L_x_398) ;  /* 0x0000009000027945 */ /* 0x000fe80003800200 */
[----:B------:R-:W-:Y:S05]  /*23a0*/  @!P1 BRA `(.L_x_399) ;  /* 0x00000000001c9947 */ /* 0x000fea0003800000 */
[----:B0-----:R-:W0:Y:S01]  /*23b0*/  LDC.64 R6, c[0x0][0x380] ;  /* 0x0000e000ff067b82 */ /* 0x001e220000000a00 */
[----:B------:R-:W-:-:S04]  /*23c0*/  IMAD R8, R3, 0x100, R36 ;  /* 0x0000010003087824 */ /* 0x000fc800078e0224 */
[----:B------:R-:W-:-:S04]  /*23d0*/  VIADD R9, R8, 0x100 ;  /* 0x0000010008097836 */ /* 0x000fc80000000000 */
[----:B0-----:R-:W-:-:S04]  /*23e0*/  IMAD.WIDE.U32 R8, R9, 0x8, R6 ;  /* 0x0000000809087825 */ /* 0x001fc800078e0006 */
[----:B------:R-:W-:Y:S02]  /*23f0*/  IMAD.MOV.U32 R6, RZ, RZ, R11 ;  /* 0x000000ffff067224 */ /* 0x000fe400078e000b */
[----:B------:R-:W-:-:S05]  /*2400*/  IMAD.MOV.U32 R7, RZ, RZ, RZ ;  /* 0x000000ffff077224 */ /* 0x000fca00078e00ff */
[----:B------:R1:W-:Y:S02]  /*2410*/  REDG.E.ADD.64.STRONG.GPU desc[UR16][R8.64], R6 ;  /* 0x000000060800798e */ /* 0x0003e4000c12e510 */
.L_x_399:
[----:B------:R-:W-:Y:S05]  /*2420*/  BSYNC.RECONVERGENT B2 ;  /* 0x0000000000027941 */ /* 0x000fea0003800200 */
.L_x_398:
[----:B------:R-:W-:-:S07]  /*2430*/  VIADD R3, R3, 0x2 ;  /* 0x0000000203037836 */ /* 0x000fce0000000000 */
.L_x_395:
[----:B------:R-:W-:-:S13]  /*2440*/  ISETP.NE.AND P0, PT, R2, RZ, PT ;  /* 0x000000ff0200720c */ /* 0x000fda0003f05270 */
[----:B------:R-:W-:Y:S05]  /*2450*/  @!P0 BRA `(.L_x_394) ;  /* 0x0000000000248947 */ /* 0x000fea0003800000 */
[----:B0123--:R-:W-:-:S05]  /*2460*/  IMAD R6, R3, 0x400, R0 ;  /* 0x0000040003067824 */ /* 0x00ffca00078e0200 */
[----:B------:R-:W0:Y:S02]  /*2470*/  LDS R8, [R6] ;  /* 0x0000000006087984 */ /* 0x000e240000000800 */
[----:B0-----:R-:W-:-:S13]  /*2480*/  ISETP.NE.AND P0, PT, R8, RZ, PT ;  /* 0x000000ff0800720c */ /* 0x001fda0003f05270 */
[----:B------:R-:W-:Y:S05]  /*2490*/  @!P0 BRA `(.L_x_394) ;  /* 0x0000000000148947 */ /* 0x000fea0003800000 */
[----:B------:R-:W0:Y:S01]  /*24a0*/  LDC.64 R6, c[0x0][0x380] ;  /* 0x0000e000ff067b82 */ /* 0x000e220000000a00 */
[----:B------:R-:W-:Y:S01]  /*24b0*/  LEA R3, R3, R36, 0x8 ;  /* 0x0000002403037211 */ /* 0x000fe200078e40ff */
[----:B------:R-:W-:-:S04]  /*24c0*/  IMAD.MOV.U32 R9, RZ, RZ, RZ ;  /* 0x000000ffff097224 */ /* 0x000fc800078e00ff */
[----:B0-----:R-:W-:-:S05]  /*24d0*/  IMAD.WIDE.U32 R6, R3, 0x8, R6 ;  /* 0x0000000803067825 */ /* 0x001fca00078e0006 */
[----:B------:R4:W-:Y:S02]  /*24e0*/  REDG.E.ADD.64.STRONG.GPU desc[UR16][R6.64], R8 ;  /* 0x000000080600798e */ /* 0x0009e4000c12e510 */
.L_x_394:
[----:B------:R-:W-:Y:S05]  /*24f0*/  BSYNC.RECONVERGENT B1 ;  /* 0x0000000000017941 */ /* 0x000fea0003800200 */
.L_x_384:
[----:B------:R-:W-:-:S13]  /*2500*/  ISETP.GT.U32.AND P0, PT, R36, 0x7f, PT ;  /* 0x0000007f2400780c */ /* 0x000fda0003f04070 */
[----:B------:R-:W-:Y:S05]  /*2510*/  @P0 BRA `(.L_x_365) ;  /* 0x0000000800a40947 */ /* 0x000fea0003800000 */
[----:B------:R-:W-:Y:S01]  /*2520*/  ISETP.GE.U32.AND P0, PT, R14, 0x7, PT ;  /* 0x000000070e00780c */ /* 0x000fe20003f06070 */
[----:B------:R-:W-:-:S12]  /*2530*/  IMAD.MOV.U32 R3, RZ, RZ, RZ ;  /* 0x000000ffff037224 */ /* 0x000fd800078e00ff */
[----:B------:R-:W-:Y:S05]  /*2540*/  @!P0 BRA `(.L_x_400) ;  /* 0x0000000400248947 */ /* 0x000fea0003800000 */
[----:B01234-:R-:W0:Y:S01]  /*2550*/  LDC.64 R6, c[0x0][0x380] ;  /* 0x0000e000ff067b82 */ /* 0x01fe220000000a00 */
[----:B------:R-:W-:-:S07]  /*2560*/  IMAD.MOV.U32 R3, RZ, RZ, RZ ;  /* 0x000000ffff037224 */ /* 0x000fce00078e00ff */
.L_x_417:
[C---:B01234-:R-:W-:Y:S01]  /*2570*/  IMAD R10, R3.reuse, 0x400, R0 ;  /* 0x00000400030a7824 */ /* 0x05ffe200078e0200 */
[----:B------:R-:W-:Y:S01]  /*2580*/  BSSY.RECONVERGENT B1, `(.L_x_401) ;  /* 0x0000012000017945 */ /* 0x000fe20003800200 */
[C---:B------:R-:W-:Y:S02]  /*2590*/  IMAD R9, R3.reuse, 0x100, R36 ;  /* 0x0000010003097824 */ /* 0x040fe400078e0224 */
[----:B------:R-:W-:Y:S01]  /*25a0*/  VIADD R3, R3, 0x8 ;  /* 0x0000000803037836 */ /* 0x000fe20000000000 */
[----:B------:R-:W1:Y:S01]  /*25b0*/  LDS R14, [R10+0x200] ;  /* 0x000200000a0e7984 */ /* 0x000e620000000800 */
[----:B0-----:R-:W-:-:S03]  /*25c0*/  IMAD.WIDE.U32 R8, R9, 0x8, R6 ;  /* 0x0000000809087825 */ /* 0x001fc600078e0006 */
[----:B------:R-:W0:Y:S04]  /*25d0*/  LDS R16, [R10+0x600] ;  /* 0x000600000a107984 */ /* 0x000e280000000800 */
[----:B------:R2:W3:Y:S04]  /*25e0*/  LDS R17, [R10+0xa00] ;  /* 0x000a00000a117984 */ /* 0x0004e80000000800 */
[----:B------:R2:W4:Y:S04]  /*25f0*/  LDS R18, [R10+0xe00] ;  /* 0x000e00000a127984 */ /* 0x0005280000000800 */
[----:B------:R2:W2:Y:S04]  /*2600*/  LDS R19, [R10+0x1200] ;  /* 0x001200000a137984 */ /* 0x0004a80000000800 */
[----:B------:R0:W2:Y:S04]  /*2610*/  LDS R20, [R10+0x1600] ;  /* 0x001600000a147984 */ /* 0x0000a80000000800 */
[----:B------:R0:W2:Y:S04]  /*2620*/  LDS R21, [R10+0x1a00] ;  /* 0x001a00000a157984 */ /* 0x0000a80000000800 */
[----:B------:R0:W2:Y:S01]  /*2630*/  LDS R22, [R10+0x1e00] ;  /* 0x001e00000a167984 */ /* 0x0000a20000000800 */
[----:B-1----:R-:W-:-:S02]  /*2640*/  ISETP.NE.AND P0, PT, R14, RZ, PT ;  /* 0x000000ff0e00720c */ /* 0x002fc40003f05270 */
[----:B0-----:R-:W-:-:S11]  /*2650*/  ISETP.NE.AND P1, PT, R16, RZ, PT ;  /* 0x000000ff1000720c */ /* 0x001fd60003f25270 */
[----:B---34-:R-:W-:Y:S05]  /*2660*/  @!P0 BRA `(.L_x_402) ;  /* 0x00000000000c8947 */ /* 0x018fea0003800000 */
[----:B--2---:R-:W-:Y:S02]  /*2670*/  IMAD.MOV.U32 R10, RZ, RZ, R14 ;  /* 0x000000ffff0a7224 */ /* 0x004fe400078e000e */
[----:B------:R-:W-:-:S05]  /*2680*/  IMAD.MOV.U32 R11, RZ, RZ, RZ ;  /* 0x000000ffff0b7224 */ /* 0x000fca00078e00ff */
[----:B------:R0:W-:Y:S02]  /*2690*/  REDG.E.ADD.64.STRONG.GPU desc[UR16][R8.64+0x400], R10 ;  /* 0x0004000a0800798e */ /* 0x0001e4000c12e510 */
.L_x_402:
[----:B------:R-:W-:Y:S05]  /*26a0*/  BSYNC.RECONVERGENT B1 ;  /* 0x0000000000017941 */ /* 0x000fea0003800200 */
.L_x_401:
[----:B------:R-:W-:Y:S04]  /*26b0*/  BSSY.RECONVERGENT B1, `(.L_x_403) ;  /* 0x0000005000017945 */ /* 0x000fe80003800200 */
[----:B------:R-:W-:Y:S05]  /*26c0*/  @!P1 BRA `(.L_x_404) ;  /* 0x00000000000c9947 */ /* 0x000fea0003800000 */
[----:B0-2---:R-:W-:Y:S01]  /*26d0*/  MOV R10, R16 ;  /* 0x00000010000a7202 */ /* 0x005fe20000000f00 */
[----:B------:R-:W-:-:S05]  /*26e0*/  IMAD.MOV.U32 R11, RZ, RZ, RZ ;  /* 0x000000ffff0b7224 */ /* 0x000fca00078e00ff */
[----:B------:R1:W-:Y:S02]  /*26f0*/  REDG.E.ADD.64.STRONG.GPU desc[UR16][R8.64+0xc00], R10 ;  /* 0x000c000a0800798e */ /* 0x0003e4000c12e510 */
.L_x_404:
[----:B------:R-:W-:Y:S05]  /*2700*/  BSYNC.RECONVERGENT B1 ;  /* 0x0000000000017941 */ /* 0x000fea0003800200 */
.L_x_403:
[----:B------:R-:W-:Y:S01]  /*2710*/  ISETP.NE.AND P6, PT, R17, RZ, PT ;  /* 0x000000ff1100720c */ /* 0x000fe20003fc5270 */
[----:B------:R-:W-:Y:S01]  /*2720*/  BSSY.RECONVERGENT B1, `(.L_x_405) ;  /* 0x000000b000017945 */ /* 0x000fe20003800200 */
[----:B------:R-:W-:Y:S02]  /*2730*/  ISETP.NE.AND P0, PT, R3, R4, PT ;  /* 0x000000040300720c */ /* 0x000fe40003f05270 */
[----:B------:R-:W-:Y:S02]  /*2740*/  ISETP.NE.AND P1, PT, R18, RZ, PT ;  /* 0x000000ff1200720c */ /* 0x000fe40003f25270 */
[----:B--2---:R-:W-:Y:S02]  /*2750*/  ISETP.NE.AND P2, PT, R19, RZ, PT ;  /* 0x000000ff1300720c */ /* 0x004fe40003f45270 */
[----:B------:R-:W-:Y:S02]  /*2760*/  ISETP.NE.AND P3, PT, R20, RZ, PT ;  /* 0x000000ff1400720c */ /* 0x000fe40003f65270 */
[----:B------:R-:W-:-:S02]  /*2770*/  ISETP.NE.AND P4, PT, R21, RZ, PT ;  /* 0x000000ff1500720c */ /* 0x000fc40003f85270 */
[----:B------:R-:W-:Y:S01]  /*2780*/  ISETP.NE.AND P5, PT, R22, RZ, PT ;  /* 0x000000ff1600720c */ /* 0x000fe20003fa5270 */
[----:B------:R-:W-:-:S12]  /*2790*/  @!P6 BRA `(.L_x_406) ;  /* 0x00000000000ce947 */ /* 0x000fd80003800000 */
[----:B01----:R-:W-:Y:S02]  /*27a0*/  IMAD.MOV.U32 R10, RZ, RZ, R17 ;  /* 0x000000ffff0a7224 */ /* 0x003fe400078e0011 */
[----:B------:R-:W-:-:S05]  /*27b0*/  IMAD.MOV.U32 R11, RZ, RZ, RZ ;  /* 0x000000ffff0b7224 */ /* 0x000fca00078e00ff */
[----:B------:R2:W-:Y:S02]  /*27c0*/  REDG.E.ADD.64.STRONG.GPU desc[UR16][R8.64+0x1400], R10 ;  /* 0x0014000a0800798e */ /* 0x0005e4000c12e510 */
.L_x_406:
[----:B------:R-:W-:Y:S05]  /*27d0*/  BSYNC.RECONVERGENT B1 ;  /* 0x0000000000017941 */ /* 0x000fea0003800200 */
.L_x_405:
[----:B------:R-:W-:Y:S04]  /*27e0*/  BSSY.RECONVERGENT B1, `(.L_x_407) ;  /* 0x0000005000017945 */ /* 0x000fe80003800200 */
[----:B------:R-:W-:Y:S05]  /*27f0*/  @!P1 BRA `(.L_x_408) ;  /* 0x00000000000c9947 */ /* 0x000fea0003800000 */
[----:B012---:R-:W-:Y:S02]  /*2800*/  IMAD.MOV.U32 R10, RZ, RZ, R18 ;  /* 0x000000ffff0a7224 */ /* 0x007fe400078e0012 */
[----:B------:R-:W-:-:S05]  /*2810*/  IMAD.MOV.U32 R11, RZ, RZ, RZ ;  /* 0x000000ffff0b7224 */ /* 0x000fca00078e00ff */
[----:B------:R3:W-:Y:S02]  /*2820*/  REDG.E.ADD.64.STRONG.GPU desc[UR16][R8.64+0x1c00], R10 ;  /* 0x001c000a0800798e */ /* 0x0007e4000c12e510 */
.L_x_408:
[----:B------:R-:W-:Y:S05]  /*2830*/  BSYNC.RECONVERGENT B1 ;  /* 0x0000000000017941 */ /* 0x000fea0003800200 */
.L_x_407:
[----:B------:R-:W-:Y:S04]  /*2840*/  BSSY.RECONVERGENT B1, `(.L_x_409) ;  /* 0x0000005000017945 */ /* 0x000fe80003800200 */
[----:B------:R-:W-:Y:S05]  /*2850*/  @!P2 BRA `(.L_x_410) ;  /* 0x00000000000ca947 */ /* 0x000fea0003800000 */
[----:B0123--:R-:W-:Y:S02]  /*2860*/  IMAD.MOV.U32 R10, RZ, RZ, R19 ;  /* 0x000000ffff0a7224 */ /* 0x00ffe400078e0013 */
[----:B------:R-:W-:-:S05]  /*2870*/  IMAD.MOV.U32 R11, RZ, RZ, RZ ;  /* 0x000000ffff0b7224 */ /* 0x000fca00078e00ff */
[----:B------:R4:W-:Y:S02]  /*2880*/  REDG.E.ADD.64.STRONG.GPU desc[UR16][R8.64+0x2400], R10 ;  /* 0x0024000a0800798e */ /* 0x0009e4000c12e510 */
.L_x_410:
[----:B------:R-:W-:Y:S05]  /*2890*/  BSYNC.RECONVERGENT B1 ;  /* 0x0000000000017941 */ /* 0x000fea0003800200 */
.L_x_409:
[----:B------:R-:W-:Y:S04]  /*28a0*/  BSSY.RECONVERGENT B1, `(.L_x_411) ;  /* 0x0000005000017945 */ /* 0x000fe80003800200 */
[----:B------:R-:W-:Y:S05]  /*28b0*/  @!P3 BRA `(.L_x_412) ;  /* 0x00000000000cb947 */ /* 0x000fea0003800000 */
[----:B01234-:R-:W-:Y:S02]  /*28c0*/  HFMA2 R11, -RZ, RZ, 0, 0 ;  /* 0x00000000ff0b7431 */ /* 0x01ffe400000001ff */
[----:B------:R-:W-:-:S05]  /*28d0*/  IMAD.MOV.U32 R10, RZ, RZ, R20 ;  /* 0x000000ffff0a7224 */ /* 0x000fca00078e0014 */
[----:B------:R0:W-:Y:S02]  /*28e0*/  REDG.E.ADD.64.STRONG.GPU desc[UR16][R8.64+0x2c00], R10 ;  /* 0x002c000a0800798e */ /* 0x0001e4000c12e510 */
.L_x_412:
[----:B------:R-:W-:Y:S05]  /*28f0*/  BSYNC.RECONVERGENT B1 ;  /* 0x0000000000017941 */ /* 0x000fea0003800200 */
.L_x_411:
[----:B------:R-:W-:Y:S04]  /*2900*/  BSSY.RECONVERGENT B1, `(.L_x_413) ;  /* 0x0000005000017945 */ /* 0x000fe80003800200 */
[----:B------:R-:W-:Y:S05]  /*2910*/  @!P4 BRA `(.L_x_414) ;  /* 0x00000000000cc947 */ /* 0x000fea0003800000 */
[----:B01234-:R-:W-:Y:S02]  /*2920*/  IMAD.MOV.U32 R10, RZ, RZ, R21 ;  /* 0x000000ffff0a7224 */ /* 0x01ffe400078e0015 */
[----:B------:R-:W-:-:S05]  /*2930*/  IMAD.MOV.U32 R11, RZ, RZ, RZ ;  /* 0x000000ffff0b7224 */ /* 0x000fca00078e00ff */
[----:B------:R0:W-:Y:S02]  /*2940*/  REDG.E.ADD.64.STRONG.GPU desc[UR16][R8.64+0x3400], R10 ;  /* 0x0034000a0800798e */ /* 0x0001e4000c12e510 */
.L_x_414:
[----:B------:R-:W-:Y:S05]  /*2950*/  BSYNC.RECONVERGENT B1 ;  /* 0x0000000000017941 */ /* 0x000fea0003800200 */
.L_x_413:
[----:B------:R-:W-:Y:S04]  /*2960*/  BSSY.RECONVERGENT B1, `(.L_x_415) ;  /* 0x0000005000017945 */ /* 0x000fe80003800200 */
[----:B------:R-:W-:Y:S05]  /*2970*/  @!P5 BRA `(.L_x_416) ;  /* 0x00000000000cd947 */ /* 0x000fea0003800000 */
[----:B01234-:R-:W-:Y:S02]  /*2980*/  IMAD.MOV.U32 R10, RZ, RZ, R22 ;  /* 0x000000ffff0a7224 */ /* 0x01ffe400078e0016 */
[----:B------:R-:W-:-:S05]  /*2990*/  IMAD.MOV.U32 R11, RZ, RZ, RZ ;  /* 0x000000ffff0b7224 */ /* 0x000fca00078e00ff */
[----:B------:R0:W-:Y:S02]  /*29a0*/  REDG.E.ADD.64.STRONG.GPU desc[UR16][R8.64+0x3c00], R10 ;  /* 0x003c000a0800798e */ /* 0x0001e4000c12e510 */
.L_x_416:
[----:B------:R-:W-:Y:S05]  /*29b0*/  BSYNC.RECONVERGENT B1 ;  /* 0x0000000000017941 */ /* 0x000fea0003800200 */
.L_x_415:
[----:B------:R-:W-:Y:S05]  /*29c0*/  @P0 BRA `(.L_x_417) ;  /* 0xfffffff800e80947 */ /* 0x000fea000383ffff */
[----:B------:R-:W-:-:S07]  /*29d0*/  IMAD.MOV.U32 R3, RZ, RZ, R4 ;  /* 0x000000ffff037224 */ /* 0x000fce00078e0004 */
.L_x_400:
[----:B------:R-:W-:-:S13]  /*29e0*/  ISETP.NE.AND P0, PT, R12, RZ, PT ;  /* 0x000000ff0c00720c */ /* 0x000fda0003f05270 */
[----:B------:R-:W-:Y:S05]  /*29f0*/  @!P0 BRA `(.L_x_365) ;  /* 0x00000004006c8947 */ /* 0x000fea0003800000 */
[----:B------:R-:W-:-:S13]  /*2a00*/  ISETP.GE.U32.AND P0, PT, R5, 0x3, PT ;  /* 0x000000030500780c */ /* 0x000fda0003f06070 */
[----:B------:R-:W-:Y:S05]  /*2a10*/  @!P0 BRA `(.L_x_418) ;  /* 0x0000000000c08947 */ /* 0x000fea0003800000 */
[----:B------:R-:W-:Y:S01]  /*2a20*/  IMAD R4, R3, 0x400, R0 ;  /* 0x0000040003047824 */ /* 0x000fe200078e0200 */
[----:B------:R-:W-:Y:S04]  /*2a30*/  BSSY.RECONVERGENT B1, `(.L_x_419) ;  /* 0x000000f000017945 */ /* 0x000fe80003800200 */
[----:B01234-:R-:W0:Y:S04]  /*2a40*/  LDS R6, [R4+0x200] ;  /* 0x0002000004067984 */ /* 0x01fe280000000800 */
        /* <DEDUP_REMOVED lines=13> */
.L_x_420:
[----:B------:R-:W-:Y:S05]  /*2b20*/  BSYNC.RECONVERGENT B1 ;  /* 0x0000000000017941 */ /* 0x000fea0003800200 */
.L_x_419:
[----:B------:R-:W-:Y:S04]  /*2b30*/  BSSY.RECONVERGENT B1, `(.L_x_421) ;  /* 0x0000009000017945 */ /* 0x000fe80003800200 */
[----:B------:R-:W-:Y:S05]  /*2b40*/  @!P1 BRA `(.L_x_422) ;  /* 0x00000000001c9947 */ /* 0x000fea0003800000 */
[----:B0-----:R-:W0:Y:S01]  /*2b50*/  LDC.64 R4, c[0x0][0x380] ;  /* 0x0000e000ff047b82 */ /* 0x001e220000000a00 */
[----:B------:R-:W-:Y:S01]  /*2b60*/  LEA R7, R3, R36, 0x8 ;  /* 0x0000002403077211 */ /* 0x000fe200078e40ff */
[----:B------:R-:W-:-:S04]  /*2b70*/  IMAD.MOV.U32 R6, RZ, RZ, R8 ;  /* 0x000000ffff067224 */ /* 0x000fc800078e0008 */
[----:B------:R-:W-:-:S04]  /*2b80*/  VIADD R7, R7, 0x100 ;  /* 0x0000010007077836 */ /* 0x000fc80000000000 */
[----:B0-----:R-:W-:-:S04]  /*2b90*/  IMAD.WIDE.U32 R4, R7, 0x8, R4 ;  /* 0x0000000807047825 */ /* 0x001fc800078e0004 */
[----:B------:R-:W-:-:S05]  /*2ba0*/  IMAD.MOV.U32 R7, RZ, RZ, RZ ;  /* 0x000000ffff077224 */ /* 0x000fca00078e00ff */
[----:B------:R1:W-:Y:S02]  /*2bb0*/  REDG.E.ADD.64.STRONG.GPU desc[UR16][R4.64+0x400], R6 ;  /* 0x000400060400798e */ /* 0x0003e4000c12e510 */
.L_x_422:
[----:B------:R-:W-:Y:S05]  /*2bc0*/  BSYNC.RECONVERGENT B1 ;  /* 0x0000000000017941 */ /* 0x000fea0003800200 */
.L_x_421:
[----:B------:R-:W-:Y:S04]  /*2bd0*/  BSSY.RECONVERGENT B1, `(.L_x_423) ;  /* 0x0000009000017945 */ /* 0x000fe80003800200 */
[----:B------:R-:W-:Y:S05]  /*2be0*/  @!P2 BRA `(.L_x_424) ;  /* 0x00000000001ca947 */ /* 0x000fea0003800000 */
[----:B01----:R-:W0:Y:S01]  /*2bf0*/  LDC.64 R4, c[0x0][0x380] ;  /* 0x0000e000ff047b82 */ /* 0x003e220000000a00 */
[----:B------:R-:W-:Y:S02]  /*2c00*/  IMAD R7, R3, 0x100, R36 ;  /* 0x0000010003077824 */ /* 0x000fe400078e0224 */
[----:B------:R-:W-:Y:S02]  /*2c10*/  IMAD.MOV.U32 R6, RZ, RZ, R9 ;  /* 0x000000ffff067224 */ /* 0x000fe400078e0009 */
[----:B------:R-:W-:-:S04]  /*2c20*/  VIADD R7, R7, 0x200 ;  /* 0x0000020007077836 */ /* 0x000fc80000000000 */
[----:B0-----:R-:W-:-:S04]  /*2c30*/  IMAD.WIDE.U32 R4, R7, 0x8, R4 ;  /* 0x0000000807047825 */ /* 0x001fc800078e0004 */
[----:B------:R-:W-:-:S05]  /*2c40*/  IMAD.MOV.U32 R7, RZ, RZ, RZ ;  /* 0x000000ffff077224 */ /* 0x000fca00078e00ff */
[----:B------:R2:W-:Y:S02]  /*2c50*/  REDG.E.ADD.64.STRONG.GPU desc[UR16][R4.64+0x400], R6 ;  /* 0x000400060400798e */ /* 0x0005e4000c12e510 */
.L_x_424:
[----:B------:R-:W-:Y:S05]  /*2c60*/  BSYNC.RECONVERGENT B1 ;  /* 0x0000000000017941 */ /* 0x000fea0003800200 */
.L_x_423:
[----:B------:R-:W-:Y:S04]  /*2c70*/  BSSY.RECONVERGENT B1, `(.L_x_425) ;  /* 0x0000009000017945 */ /* 0x000fe80003800200 */
[----:B------:R-:W-:Y:S05]  /*2c80*/  @!P3 BRA `(.L_x_426) ;  /* 0x00000000001cb947 */ /* 0x000fea0003800000 */
[----:B012---:R-:W0:Y:S01]  /*2c90*/  LDC.64 R4, c[0x0][0x380] ;  /* 0x0000e000ff047b82 */ /* 0x007e220000000a00 */
[----:B------:R-:W-:Y:S02]  /*2ca0*/  IMAD R7, R3, 0x100, R36 ;  /* 0x0000010003077824 */ /* 0x000fe400078e0224 */
[----:B------:R-:W-:-:S03]  /*2cb0*/  IMAD.MOV.U32 R6, RZ, RZ, R10 ;  /* 0x000000ffff067224 */ /* 0x000fc600078e000a */
[----:B------:R-:W-:-:S05]  /*2cc0*/  IADD3 R7, PT, PT, R7, 0x300, RZ ;  /* 0x0000030007077810 */ /* 0x000fca0007ffe0ff */
[----:B0-----:R-:W-:-:S04]  /*2cd0*/  IMAD.WIDE.U32 R4, R7, 0x8, R4 ;  /* 0x0000000807047825 */ /* 0x001fc800078e0004 */
[----:B------:R-:W-:-:S05]  /*2ce0*/  IMAD.MOV.U32 R7, RZ, RZ, RZ ;  /* 0x000000ffff077224 */ /* 0x000fca00078e00ff */
[----:B------:R3:W-:Y:S02]  /*2cf0*/  REDG.E.ADD.64.STRONG.GPU desc[UR16][R4.64+0x400], R6 ;  /* 0x000400060400798e */ /* 0x0007e4000c12e510 */
.L_x_426:
[----:B------:R-:W-:Y:S05]  /*2d00*/  BSYNC.RECONVERGENT B1 ;  /* 0x0000000000017941 */ /* 0x000fea0003800200 */
.L_x_425:
[----:B------:R-:W-:-:S07]  /*2d10*/  VIADD R3, R3, 0x4 ;  /* 0x0000000403037836 */ /* 0x000fce0000000000 */
.L_x_418:
[----:B------:R-:W-:-:S13]  /*2d20*/  ISETP.NE.AND P0, PT, R13, RZ, PT ;  /* 0x000000ff0d00720c */ /* 0x000fda0003f05270 */
[----:B------:R-:W-:Y:S05]  /*2d30*/  @!P0 BRA `(.L_x_365) ;  /* 0x00000000009c8947 */ /* 0x000fea0003800000 */
[----:B------:R-:W-:-:S13]  /*2d40*/  ISETP.NE.AND P0, PT, R15, RZ, PT ;  /* 0x000000ff0f00720c */ /* 0x000fda0003f05270 */
[----:B------:R-:W-:Y:S05]  /*2d50*/  @!P0 BRA `(.L_x_427) ;  /* 0x0000000000648947 */ /* 0x000fea0003800000 */
[----:B0123--:R-:W-:Y:S01]  /*2d60*/  IMAD R4, R3, 0x400, R0 ;  /* 0x0000040003047824 */ /* 0x00ffe200078e0200 */
[----:B------:R-:W-:Y:S04]  /*2d70*/  BSSY.RECONVERGENT B1, `(.L_x_428) ;  /* 0x000000c000017945 */ /* 0x000fe80003800200 */
[----:B----4-:R-:W0:Y:S04]  /*2d80*/  LDS R8, [R4+0x200] ;  /* 0x0002000004087984 */ /* 0x010e280000000800 */
[----:B------:R-:W1:Y:S01]  /*2d90*/  LDS R9, [R4+0x600] ;  /* 0x0006000004097984 */ /* 0x000e620000000800 */
[----:B0-----:R-:W-:-:S02]  /*2da0*/  ISETP.NE.AND P0, PT, R8, RZ, PT ;  /* 0x000000ff0800720c */ /* 0x001fc40003f05270 */
[----:B-1----:R-:W-:-:S11]  /*2db0*/  ISETP.NE.AND P1, PT, R9, RZ, PT ;  /* 0x000000ff0900720c */ /* 0x002fd60003f25270 */
[----:B------:R-:W-:Y:S05]  /*2dc0*/  @!P0 BRA `(.L_x_429) ;  /* 0x0000000000188947 */ /* 0x000fea0003800000 */
[----:B------:R-:W0:Y:S01]  /*2dd0*/  LDC.64 R4, c[0x0][0x380] ;  /* 0x0000e000ff047b82 */ /* 0x000e220000000a00 */
[----:B------:R-:W-:-:S04]  /*2de0*/  IMAD R7, R3, 0x100, R36 ;  /* 0x0000010003077824 */ /* 0x000fc800078e0224 */
[----:B0-----:R-:W-:-:S04]  /*2df0*/  IMAD.WIDE.U32 R6, R7, 0x8, R4 ;  /* 0x0000000807067825 */ /* 0x001fc800078e0004 */
[----:B------:R-:W-:Y:S02]  /*2e00*/  IMAD.MOV.U32 R4, RZ, RZ, R8 ;  /* 0x000000ffff047224 */ /* 0x000fe400078e0008 */
[----:B------:R-:W-:-:S05]  /*2e10*/  IMAD.MOV.U32 R5, RZ, RZ, RZ ;  /* 0x000000ffff057224 */ /* 0x000fca00078e00ff */
[----:B------:R0:W-:Y:S02]  /*2e20*/  REDG.E.ADD.64.STRONG.GPU desc[UR16][R6.64+0x400], R4 ;  /* 0x000400040600798e */ /* 0x0001e4000c12e510 */
.L_x_429:
[----:B------:R-:W-:Y:S05]  /*2e30*/  BSYNC.RECONVERGENT B1 ;  /* 0x0000000000017941 */ /* 0x000fea0003800200 */
.L_x_428:
[----:B------:R-:W-:Y:S04]  /*2e40*/  BSSY.RECONVERGENT B1, `(.L_x_430) ;  /* 0x0000009000017945 */ /* 0x000fe80003800200 */
[----:B------:R-:W-:Y:S05]  /*2e50*/  @!P1 BRA `(.L_x_431) ;  /* 0x00000000001c9947 */ /* 0x000fea0003800000 */
[----:B0-----:R-:W0:Y:S01]  /*2e60*/  LDC.64 R4, c[0x0][0x380] ;  /* 0x0000e000ff047b82 */ /* 0x001e220000000a00 */
[----:B------:R-:W-:-:S05]  /*2e70*/  IMAD R6, R3, 0x100, R36 ;  /* 0x0000010003067824 */ /* 0x000fca00078e0224 */
[----:B------:R-:W-:-:S05]  /*2e80*/  IADD3 R7, PT, PT, R6, 0x100, RZ ;  /* 0x0000010006077810 */ /* 0x000fca0007ffe0ff */
[----:B0-----:R-:W-:-:S04]  /*2e90*/  IMAD.WIDE.U32 R6, R7, 0x8, R4 ;  /* 0x0000000807067825 */ /* 0x001fc800078e0004 */
[----:B------:R-:W-:Y:S02]  /*2ea0*/  IMAD.MOV.U32 R4, RZ, RZ, R9 ;  /* 0x000000ffff047224 */ /* 0x000fe400078e0009 */
[----:B------:R-:W-:-:S05]  /*2eb0*/  IMAD.MOV.U32 R5, RZ, RZ, RZ ;  /* 0x000000ffff057224 */ /* 0x000fca00078e00ff */
[----:B------:R1:W-:Y:S02]  /*2ec0*/  REDG.E.ADD.64.STRONG.GPU desc[UR16][R6.64+0x400], R4 ;  /* 0x000400040600798e */ /* 0x0003e4000c12e510 */
.L_x_431:
[----:B------:R-:W-:Y:S05]  /*2ed0*/  BSYNC.RECONVERGENT B1 ;  /* 0x0000000000017941 */ /* 0x000fea0003800200 */
.L_x_430:
[----:B------:R-:W-:-:S07]  /*2ee0*/  VIADD R3, R3, 0x2 ;  /* 0x0000000203037836 */ /* 0x000fce0000000000 */
.L_x_427:
[----:B------:R-:W-:-:S13]  /*2ef0*/  ISETP.NE.AND P0, PT, R2, RZ, PT ;  /* 0x000000ff0200720c */ /* 0x000fda0003f05270 */
[----:B------:R-:W-:Y:S05]  /*2f00*/  @!P0 BRA `(.L_x_365) ;  /* 0x0000000000288947 */ /* 0x000fea0003800000 */
[----:B------:R-:W-:-:S05]  /*2f10*/  IMAD R2, R3, 0x400, R0 ;  /* 0x0000040003027824 */ /* 0x000fca00078e0200 */
[----:B01234-:R-:W0:Y:S02]  /*2f20*/  LDS R6, [R2+0x200] ;  /* 0x0002000002067984 */ /* 0x01fe240000000800 */
[----:B0-----:R-:W-:-:S13]  /*2f30*/  ISETP.NE.AND P0, PT, R6, RZ, PT ;  /* 0x000000ff0600720c */ /* 0x001fda0003f05270 */
[----:B------:R-:W-:Y:S05]  /*2f40*/  @!P0 BRA `(.L_x_365) ;  /* 0x0000000000188947 */ /* 0x000fea0003800000 */
[----:B------:R-:W0:Y:S01]  /*2f50*/  LDC.64 R4, c[0x0][0x380] ;  /* 0x0000e000ff047b82 */ /* 0x000e220000000a00 */
[----:B------:R-:W-:-:S04]  /*2f60*/  IMAD R3, R3, 0x100, R36 ;  /* 0x0000010003037824 */ /* 0x000fc800078e0224 */
[----:B0-----:R-:W-:-:S04]  /*2f70*/  IMAD.WIDE.U32 R2, R3, 0x8, R4 ;  /* 0x0000000803027825 */ /* 0x001fc800078e0004 */
[----:B------:R-:W-:Y:S02]  /*2f80*/  IMAD.MOV.U32 R4, RZ, RZ, R6 ;  /* 0x000000ffff047224 */ /* 0x000fe400078e0006 */
[----:B------:R-:W-:-:S05]  /*2f90*/  IMAD.MOV.U32 R5, RZ, RZ, RZ ;  /* 0x000000ffff057224 */ /* 0x000fca00078e00ff */
[----:B------:R0:W-:Y:S02]  /*2fa0*/  REDG.E.ADD.64.STRONG.GPU desc[UR16][R2.64+0x400], R4 ;  /* 0x000400040200798e */ /* 0x0001e4000c12e510 */
.L_x_365:
[----:B------:R-:W-:Y:S05]  /*2fb0*/  BSYNC.RECONVERGENT B0 ;  /* 0x0000000000007941 */ /* 0x000fea0003800200 */
.L_x_364:
[----:B------:R-:W1:Y:S01]  /*2fc0*/  LDCU.64 UR4, c[0x0][0x390] ;  /* 0x00007200ff0477ac */ /* 0x000e620008000a00 */
[----:B------:R-:W-:-:S04]  /*2fd0*/  UIADD3 UR6, UP1, UPT, UR6, 0x1, URZ ;  /* 0x0000000106067890 */ /* 0x000fc8000ff3e0ff */
[----:B------:R-:W-:Y:S02]  /*2fe0*/  UIADD3.X UR7, UPT, UPT, URZ, UR7, URZ, UP1, !UPT ;  /* 0x00000007ff077290 */ /* 0x000fe40008ffe4ff */
[----:B-1----:R-:W-:-:S04]  /*2ff0*/  UIADD3 UR9, UP0, UPT, UR4, -0x1, URZ ;  /* 0xffffffff04097890 */ /* 0x002fc8000ff1e0ff */
[----:B------:R-:W-:-:S04]  /*3000*/  UIADD3.X UR10, UPT, UPT, UR5, -0x1, URZ, UP0, !UPT ;  /* 0xffffffff050a7890 */ /* 0x000fc800087fe4ff */
[----:B------:R-:W-:-:S04]  /*3010*/  USHF.R.U64 UR9, UR9, 0x1e, UR10 ;  /* 0x0000001e09097899 */ /* 0x000fc8000800120a */
[----:B------:R-:W-:-:S04]  /*3020*/  UIADD3 UR9, UP0, UPT, UR9, 0x1, URZ ;  /* 0x0000000109097890 */ /* 0x000fc8000ff1e0ff */
[----:B------:R-:W-:Y:S02]  /*3030*/  ULEA.HI.X UR10, UR10, URZ, URZ, 0x2, UP0 ;  /* 0x000000ff0a0a7291 */ /* 0x000fe400080f14ff */
[----:B------:R-:W-:-:S04]  /*3040*/  UISETP.LT.U32.AND UP0, UPT, UR9, UR4, UPT ;  /* 0x000000040900728c */ /* 0x000fc8000bf01070 */
[----:B------:R-:W-:-:S04]  /*3050*/  UISETP.LT.U32.AND.EX UP0, UPT, UR10, UR5, UPT, UP0 ;  /* 0x000000050a00728c */ /* 0x000fc8000bf01100 */
[----:B------:R-:W-:Y:S02]  /*3060*/  USEL UR4, UR9, UR4, UP0 ;  /* 0x0000000409047287 */ /* 0x000fe40008000000 */
[----:B------:R-:W-:Y:S02]  /*3070*/  USEL UR5, UR10, UR5, UP0 ;  /* 0x000000050a057287 */ /* 0x000fe40008000000 */
[----:B------:R-:W-:-:S04]  /*3080*/  UISETP.NE.U32.AND UP0, UPT, UR6, UR4, UPT ;  /* 0x000000040600728c */ /* 0x000fc8000bf05070 */
[----:B------:R-:W-:Y:S01]  /*3090*/  UISETP.NE.AND.EX UP0, UPT, UR7, UR5, UPT, UP0 ;  /* 0x000000050700728c */ /* 0x000fe2000bf05300 */
[----:B------:R-:W-:Y:S08]  /*30a0*/  BAR.SYNC.DEFER_BLOCKING 0x0 ;  /* 0x0000000000007b1d */ /* 0x000ff00000010000 */
[----:B------:R-:W-:Y:S05]  /*30b0*/  BRA.U UP0, `(.L_x_432) ;  /* 0xffffffd1003c7547 */ /* 0x000fea000b83ffff */
[----:B------:R-:W-:Y:S05]  /*30c0*/  EXIT ;  /* 0x000000000000794d */ /* 0x000fea0003800000 */
.L_x_433:
        /* <DEDUP_REMOVED lines=11> */
.L_x_1090:


//--------------------- .text._ZN3cub18CUB_300001_SM_10006detail10radix_sort31DeviceRadixSortSingleTileKernelINS1_5radix10policy_hubIxxyE10Policy1000ELNS0_9SortOrderE0ExxyNS1_21identity_decomposer_tEEEvPKT1_PSA_PKT2_PSE_T3_iiT4_ --------------------------
	.section	.text._ZN3cub18CUB_300001_SM_10006detail10radix_sort31DeviceRadixSortSingleTileKernelINS1_5radix10policy_hubIxxyE10Policy1000ELNS0_9SortOrderE0ExxyNS1_21identity_decomposer_tEEEvPKT1_PSA_PKT2_PSE_T3_iiT4_,"ax",@progbits
	.align	128
        .global         _ZN3cub18CUB_300001_SM_10006detail10radix_sort31DeviceRadixSortSingleTileKernelINS1_5radix10policy_hubIxxyE10Policy1000ELNS0_9SortOrderE0ExxyNS1_21identity_decomposer_tEEEvPKT1_PSA_PKT2_PSE_T3_iiT4_
        .type           _ZN3cub18CUB_300001_SM_10006detail10radix_sort31DeviceRadixSortSingleTileKernelINS1_5radix10policy_hubIxxyE10Policy1000ELNS0_9SortOrderE0ExxyNS1_21identity_decomposer_tEEEvPKT1_PSA_PKT2_PSE_T3_iiT4_,@function
        .size           _ZN3cub18CUB_300001_SM_10006detail10radix_sort31DeviceRadixSortSingleTileKernelINS1_5radix10policy_hubIxxyE10Policy1000ELNS0_9SortOrderE0ExxyNS1_21identity_decomposer_tEEEvPKT1_PSA_PKT2_PSE_T3_iiT4_,(.L_x_1091 - _ZN3cub18CUB_300001_SM_10006detail10radix_sort31DeviceRadixSortSingleTileKernelINS1_5radix10policy_hubIxxyE10Policy1000ELNS0_9SortOrderE0ExxyNS1_21identity_decomposer_tEEEvPKT1_PSA_PKT2_PSE_T3_iiT4_)
        .other          _ZN3cub18CUB_300001_SM_10006detail10radix_sort31DeviceRadixSortSingleTileKernelINS1_5radix10policy_hubIxxyE10Policy1000ELNS0_9SortOrderE0ExxyNS1_21identity_decomposer_tEEEvPKT1_PSA_PKT2_PSE_T3_iiT4_,@"STO_CUDA_ENTRY STV_DEFAULT"
_ZN3cub18CUB_300001_SM_10006detail10radix_sort31DeviceRadixSortSingleTileKernelINS1_5radix10policy_hubIxxyE10Policy1000ELNS0_9SortOrderE0ExxyNS1_21identity_decomposer_tEEEvPKT1_PSA_PKT2_PSE_T3_iiT4_:
.text._ZN3cub18CUB_300001_SM_10006detail10radix_sort31DeviceRadixSortSingleTileKernelINS1_5radix10policy_hubIxxyE10Policy1000ELNS0_9SortOrderE0ExxyNS1_21identity_decomposer_tEEEvPKT1_PSA_PKT2_PSE_T3_iiT4_:
[----:B------:R-:W-:Y:S01]  /*0000*/  LDC R1, c[0x0][0x37c] ;  /* 0x0000df00ff017b82 */ /* 0x000fe20000000800 */
[----:B------:R-:W0:Y:S01]  /*0010*/  S2R R0, SR_TID.X ;  /* 0x0000000000007919 */ /* 0x000e220000002100 */
[----:B------:R-:W1:Y:S06]  /*0020*/  LDCU UR4, c[0x0][0x3a0] ;  /* 0x00007400ff0477ac */ /* 0x000e6c0008000800 */
[----:B------:R-:W2:Y:S01]  /*0030*/  LDC.64 R4, c[0x0][0x380] ;  /* 0x0000e000ff047b82 */ /* 0x000ea20000000a00 */
[----:B------:R-:W3:Y:S01]  /*0040*/  LDCU.64 UR10, c[0x0][0x358] ;  /* 0x00006b00ff0a77ac */ /* 0x000ee20008000a00 */
[----:B------:R-:W-:-:S06]  /*0050*/  IMAD.MOV.U32 R29, RZ, RZ, -0x1 ;  /* 0xffffffffff1d7424 */ /* 0x000fcc00078e00ff */
[----:B------:R-:W4:Y:S01]  /*0060*/  S2UR UR6, SR_CgaCtaId ;  /* 0x00000000000679c3 */ /* 0x000f220000008800 */
[----:B------:R-:W-:Y:S01]  /*0070*/  IMAD.MOV.U32 R33, RZ, RZ, -0x1 ;  /* 0xffffffffff217424 */ /* 0x000fe200078e00ff */
[----:B------:R-:W1:Y:S01]  /*0080*/  S2R R101, SR_LANEID ;  /* 0x0000000000657919 */ /* 0x000e620000000000 */
[----:B------:R-:W-:Y:S01]  /*0090*/  IMAD.MOV.U32 R75, RZ, RZ, -0x1 ;  /* 0xffffffffff4b7424 */ /* 0x000fe200078e00ff */
[----:B------:R-:W-:Y:S01]  /*00a0*/  MOV R61, 0xffffffff ;  /* 0xffffffff003d7802 */ /* 0x000fe20000000f00 */
[----:B------:R-:W-:Y:S01]  /*00b0*/  IMAD.MOV.U32 R74, RZ, RZ, -0x1 ;  /* 0xffffffffff4a7424 */ /* 0x000fe200078e00ff */
[----:B------:R-:W1:Y:S01]  /*00c0*/  LDCU UR9, c[0x0][0x3ac] ;  /* 0x00007580ff0977ac */ /* 0x000e620008000800 */
[----:B0-----:R-:W-:-:S04]  /*00d0*/  IMAD R9, R0, 0x9, RZ ;  /* 0x0000000900097824 */ /* 0x001fc800078e02ff */
[C---:B--2---:R-:W-:Y:S01]  /*00e0*/  IMAD.WIDE.U32 R4, R9.reuse, 0x8, R4 ;  /* 0x0000000809047825 */ /* 0x044fe200078e0004 */
[----:B-1----:R-:W-:-:S13]  /*00f0*/  ISETP.GE.AND P0, PT, R9, UR4, PT ;  /* 0x0000000409007c0c */ /* 0x002fda000bf06270 */
[----:B---3--:R-:W2:Y:S01]  /*0100*/  @!P0 LDG.E.64 R36, desc[UR10][R4.64] ;  /* 0x0000000a04248981 */ /* 0x008ea2000c1e1b00 */
[----:B------:R-:W-:-:S05]  /*0110*/  VIADD R6, R9, 0x1 ;  /* 0x0000000109067836 */ /* 0x000fca0000000000 */
[----:B------:R-:W-:Y:S01]  /*0120*/  ISETP.GE.AND P1, PT, R6, UR4, PT ;  /* 0x0000000406007c0c */ /* 0x000fe2000bf26270 */
[----:B------:R-:W-:-:S05]  /*0130*/  VIADD R6, R9, 0x2 ;  /* 0x0000000209067836 */ /* 0x000fca0000000000 */
[----:B------:R-:W-:Y:S02]  /*0140*/  ISETP.GE.AND P0, PT, R6, UR4, PT ;  /* 0x0000000406007c0c */ /* 0x000fe4000bf06270 */
[----:B------:R-:W-:Y:S02]  /*0150*/  P2R R6, PR, RZ, 0x2 ;  /* 0x00000002ff067803 */ /* 0x000fe40000000000 */
[----:B------:R-:W-:-:S03]  /*0160*/  P2R R44, PR, RZ, 0x1 ;  /* 0x00000001ff2c7803 */ /* 0x000fc60000000000 */
[----:B------:R-:W3:Y:S06]  /*0170*/  @!P1 LDG.E.64 R30, desc[UR10][R4.64+0x8] ;  /* 0x0000080a041e9981 */ /* 0x000eec000c1e1b00 */
[----:B------:R-:W4:Y:S01]  /*0180*/  @!P0 LDG.E.64 R34, desc[UR10][R4.64+0x10] ;  /* 0x0000100a04228981 */ /* 0x000f22000c1e1b00 */
[----:B------:R-:W-:Y:S01]  /*0190*/  ISETP.NE.AND P0, PT, R6, RZ, PT ;  /* 0x000000ff0600720c */ /* 0x000fe20003f05270 */
[C---:B------:R-:W-:Y:S01]  /*01a0*/  VIADD R8, R9.reuse, 0x3 ;  /* 0x0000000309087836 */ /* 0x040fe20000000000 */
[----:B------:R-:W0:Y:S01]  /*01b0*/  LDC.64 R6, c[0x0][0x390] ;  /* 0x0000e400ff067b82 */ /* 0x000e220000000a00 */
[C---:B------:R-:W-:Y:S01]  /*01c0*/  VIADD R10, R9.reuse, 0x4 ;  /* 0x00000004090a7836 */ /* 0x040fe20000000000 */
[----:B------:R-:W-:Y:S01]  /*01d0*/  P2R R32, PR, RZ, 0x1 ;  /* 0x00000001ff207803 */ /* 0x000fe20000000000 */
[C---:B------:R-:W-:Y:S01]  /*01e0*/  VIADD R11, R9.reuse, 0x5 ;  /* 0x00000005090b7836 */ /* 0x040fe20000000000 */
[----:B------:R-:W-:Y:S01]  /*01f0*/  ISETP.GE.AND P1, PT, R8, UR4, PT ;  /* 0x0000000408007c0c */ /* 0x000fe2000bf26270 */
[C---:B------:R-:W-:Y:S01]  /*0200*/  VIADD R28, R9.reuse, 0x6 ;  /* 0x00000006091c7836 */ /* 0x040fe20000000000 */
[C---:B------:R-:W-:Y:S01]  /*0210*/  ISETP.GE.AND P0, PT, R9.reuse, UR4, PT ;  /* 0x0000000409007c0c */ /* 0x040fe2000bf06270 */
[----:B------:R-:W-:Y:S01]  /*0220*/  VIADD R8, R9, 0x7 ;  /* 0x0000000709087836 */ /* 0x000fe20000000000 */
[----:B------:R-:W-:-:S02]  /*0230*/  ISETP.GE.AND P2, PT, R10, UR4, PT ;  /* 0x000000040a007c0c */ /* 0x000fc4000bf46270 */
[----:B------:R-:W-:Y:S02]  /*0240*/  ISETP.GE.AND P3, PT, R11, UR4, PT ;  /* 0x000000040b007c0c */ /* 0x000fe4000bf66270 */
[----:B------:R-:W-:Y:S01]  /*0250*/  ISETP.GE.AND P4, PT, R28, UR4, PT ;  /* 0x000000041c007c0c */ /* 0x000fe2000bf86270 */
[----:B------:R-:W-:Y:S01]  /*0260*/  IMAD.MOV.U32 R28, RZ, RZ, -0x1 ;  /* 0xffffffffff1c7424 */ /* 0x000fe200078e00ff */
[----:B------:R-:W-:-:S03]  /*0270*/  ISETP.GE.AND P5, PT, R8, UR4, PT ;  /* 0x0000000408007c0c */ /* 0x000fc6000bfa6270 */
[----:B------:R-:W4:Y:S04]  /*0280*/  @!P1 LDG.E.64 R46, desc[UR10][R4.64+0x18] ;  /* 0x0000180a042e9981 */ /* 0x000f28000c1e1b00 */
[----:B------:R-:W4:Y:S01]  /*0290*/  @!P2 LDG.E.64 R10, desc[UR10][R4.64+0x20] ;  /* 0x0000200a040aa981 */ /* 0x000f22000c1e1b00 */
[C---:B0-----:R-:W-:Y:S01]  /*02a0*/  IMAD.WIDE.U32 R6, R9.reuse, 0x8, R6 ;  /* 0x0000000809067825 */ /* 0x041fe200078e0006 */
[----:B------:R-:W-:Y:S02]  /*02b0*/  IADD3 R9, PT, PT, R9, 0x8, RZ ;  /* 0x0000000809097810 */ /* 0x000fe40007ffe0ff */
[----:B------:R-:W4:Y:S02]  /*02c0*/  @!P4 LDG.E.64 R38, desc[UR10][R4.64+0x30] ;  /* 0x0000300a0426c981 */ /* 0x000f24000c1e1b00 */
[----:B------:R-:W-:-:S02]  /*02d0*/  ISETP.GE.AND P6, PT, R9, UR4, PT ;  /* 0x0000000409007c0c */ /* 0x000fc4000bfc6270 */
[----:B------:R-:W4:Y:S01]  /*02e0*/  @!P5 LDG.E.64 R40, desc[UR10][R4.64+0x38] ;  /* 0x0000380a0428d981 */ /* 0x000f22000c1e1b00 */
[----:B------:R-:W0:Y:S10]  /*02f0*/  LDCU.64 UR4, c[0x0][0x3a8] ;  /* 0x00007500ff0477ac */ /* 0x000e340008000a00 */
[----:B------:R-:W4:Y:S01]  /*0300*/  @!P6 LDG.E.64 R42, desc[UR10][R4.64+0x40] ;  /* 0x0000400a042ae981 */ /* 0x000f22000c1e1b00 */
[----:B--2---:R-:W-:Y:S01]  /*0310*/  @!P0 IMAD.MOV.U32 R28, RZ, RZ, R36 ;  /* 0x000000ffff1c8224 */ /* 0x004fe200078e0024 */
[----:B------:R-:W-:-:S02]  /*0320*/  @!P0 LOP3.LUT R29, R37, 0x80000000, RZ, 0x3c, !PT ;  /* 0x80000000251d8812 */ /* 0x000fc400078e3cff */
[----:B------:R1:W2:Y:S01]  /*0330*/  @!P3 LDG.E.64 R36, desc[UR10][R4.64+0x28] ;  /* 0x0000280a0424b981 */ /* 0x0002a2000c1e1b00 */
[----:B------:R-:W-:Y:S06]  /*0340*/  BAR.SYNC.DEFER_BLOCKING 0x0 ;  /* 0x0000000000007b1d */ /* 0x000fec0000010000 */
[----:B------:R-:W5:Y:S01]  /*0350*/  @!P0 LDG.E.64 R2, desc[UR10][R6.64] ;  /* 0x0000000a06028981 */ /* 0x000f62000c1e1b00 */
[----:B------:R-:W-:Y:S01]  /*0360*/  ISETP.NE.AND P0, PT, R32, RZ, PT ;  /* 0x000000ff2000720c */ /* 0x000fe20003f05270 */
[----:B------:R-:W-:Y:S02]  /*0370*/  IMAD.MOV.U32 R32, RZ, RZ, -0x1 ;  /* 0xffffffffff207424 */ /* 0x000fe400078e00ff */
[----:B------:R-:W5:Y:S01]  /*0380*/  @!P1 LDG.E.64 R16, desc[UR10][R6.64+0x18] ;  /* 0x0000180a06109981 */ /* 0x000f62000c1e1b00 */
[----:B0-----:R-:W-:-:S03]  /*0390*/  UIADD3 UR7, UPT, UPT, UR4, 0x6, URZ ;  /* 0x0000000604077890 */ /* 0x001fc6000fffe0ff */
[----:B------:R-:W5:Y:S01]  /*03a0*/  @!P2 LDG.E.64 R18, desc[UR10][R6.64+0x20] ;  /* 0x0000200a0612a981 */ /* 0x000f62000c1e1b00 */
[----:B------:R-:W-:-:S03]  /*03b0*/  UIADD3 UR5, UPT, UPT, -UR4, UR5, URZ ;  /* 0x0000000504057290 */ /* 0x000fc6000fffe1ff */
[----:B------:R-:W5:Y:S02]  /*03c0*/  @!P3 LDG.E.64 R20, desc[UR10][R6.64+0x28] ;  /* 0x0000280a0614b981 */ /* 0x000f64000c1e1b00 */
[----:B---3--:R-:W-:Y:S01]  /*03d0*/  @!P0 IMAD.MOV.U32 R32, RZ, RZ, R30 ;  /* 0x000000ffff208224 */ /* 0x008fe200078e001e */
[----:B------:R-:W-:Y:S01]  /*03e0*/  @!P0 LOP3.LUT R33, R31, 0x80000000, RZ, 0x3c, !PT ;  /* 0x800000001f218812 */ /* 0x000fe200078e3cff */
[----:B------:R-:W5:Y:S01]  /*03f0*/  @!P0 LDG.E.64 R12, desc[UR10][R6.64+0x8] ;  /* 0x0000080a060c8981 */ /* 0x000f62000c1e1b00 */
[----:B------:R-:W-:-:S03]  /*0400*/  ISETP.NE.AND P0, PT, R44, RZ, PT ;  /* 0x000000ff2c00720c */ /* 0x000fc60003f05270 */
[----:B------:R-:W5:Y:S04]  /*0410*/  @!P4 LDG.E.64 R22, desc[UR10][R6.64+0x30] ;  /* 0x0000300a0616c981 */ /* 0x000f68000c1e1b00 */
[----:B------:R-:W5:Y:S04]  /*0420*/  @!P5 LDG.E.64 R24, desc[UR10][R6.64+0x38] ;  /* 0x0000380a0618d981 */ /* 0x000f68000c1e1b00 */
[----:B------:R-:W5:Y:S04]  /*0430*/  @!P6 LDG.E.64 R26, desc[UR10][R6.64+0x40] ;  /* 0x0000400a061ae981 */ /* 0x000f68000c1e1b00 */
[----:B------:R0:W5:Y:S01]  /*0440*/  @!P0 LDG.E.64 R14, desc[UR10][R6.64+0x10] ;  /* 0x0000100a060e8981 */ /* 0x000162000c1e1b00 */
[----:B------:R-:W-:-:S02]  /*0450*/  UMOV UR4, 0x400 ;  /* 0x0000040000047882 */ /* 0x000fc40000000000 */
[----:B----4-:R-:W-:Y:S01]  /*0460*/  ULEA UR4, UR6, UR4, 0x18 ;  /* 0x0000000406047291 */ /* 0x010fe2000f8ec0ff */
[----:B------:R-:W-:Y:S01]  /*0470*/  @!P0 LOP3.LUT R75, R35, 0x80000000, RZ, 0x3c, !PT ;  /* 0x80000000234b8812 */ /* 0x000fe200078e3cff */
[----:B------:R-:W-:Y:S01]  /*0480*/  IMAD.MOV.U32 R35, RZ, RZ, -0x1 ;  /* 0xffffffffff237424 */ /* 0x000fe200078e00ff */
[----:B------:R-:W-:-:S03]  /*0490*/  @!P1 LOP3.LUT R35, R47, 0x80000000, RZ, 0x3c, !PT ;  /* 0x800000002f239812 */ /* 0x000fc600078e3cff */
[C---:B------:R-:W-:Y:S01]  /*04a0*/  LEA R47, R0.reuse, UR4, 0x2 ;  /* 0x00000004002f7c11 */ /* 0x040fe2000f8e10ff */
[----:B------:R-:W-:Y:S01]  /*04b0*/  @!P0 IMAD.MOV.U32 R74, RZ, RZ, R34 ;  /* 0x000000ffff4a8224 */ /* 0x000fe200078e0022 */
[----:B------:R-:W-:Y:S01]  /*04c0*/  SHF.R.U32.HI R102, RZ, 0x5, R0 ;  /* 0x00000005ff667819 */ /* 0x000fe20000011600 */
[----:B------:R-:W-:Y:S02]  /*04d0*/  IMAD.MOV.U32 R60, RZ, RZ, -0x1 ;  /* 0xffffffffff3c7424 */ /* 0x000fe400078e00ff */
[----:B------:R-:W-:Y:S01]  /*04e0*/  IMAD R49, R0, 0x80, R47 ;  /* 0x0000008000317824 */ /* 0x000fe200078e022f */
[----:B------:R-:W-:Y:S01]  /*04f0*/  @!P2 LOP3.LUT R61, R11, 0x80000000, RZ, 0x3c, !PT ;  /* 0x800000000b3da812 */ /* 0x000fe200078e3cff */
[----:B------:R-:W-:Y:S01]  /*0500*/  IMAD.MOV.U32 R34, RZ, RZ, -0x1 ;  /* 0xffffffffff227424 */ /* 0x000fe200078e00ff */
[----:B-1----:R-:W-:Y:S01]  /*0510*/  MOV R4, 0xffffffff ;  /* 0xffffffff00047802 */ /* 0x002fe20000000f00 */
[----:B------:R-:W-:Y:S02]  /*0520*/  @!P2 IMAD.MOV.U32 R60, RZ, RZ, R10 ;  /* 0x000000ffff3ca224 */ /* 0x000fe400078e000a */
[----:B------:R-:W-:Y:S01]  /*0530*/  @!P1 IMAD.MOV.U32 R34, RZ, RZ, R46 ;  /* 0x000000ffff229224 */ /* 0x000fe200078e002e */
[----:B------:R-:W-:Y:S01]  /*0540*/  LEA R46, R102, UR4, 0x2 ;  /* 0x00000004662e7c11 */ /* 0x000fe2000f8e10ff */
[----:B------:R-:W-:-:S02]  /*0550*/  IMAD.MOV.U32 R10, RZ, RZ, -0x1 ;  /* 0xffffffffff0a7424 */ /* 0x000fc400078e00ff */
[----:B------:R-:W-:Y:S02]  /*0560*/  IMAD.MOV.U32 R11, RZ, RZ, -0x1 ;  /* 0xffffffffff0b7424 */ /* 0x000fe400078e00ff */
[----:B------:R-:W-:Y:S02]  /*0570*/  IMAD.MOV.U32 R8, RZ, RZ, -0x1 ;  /* 0xffffffffff087424 */ /* 0x000fe400078e00ff */
[----:B------:R-:W-:Y:S01]  /*0580*/  IMAD.MOV.U32 R9, RZ, RZ, -0x1 ;  /* 0xffffffffff097424 */ /* 0x000fe200078e00ff */
[----:B------:R-:W-:Y:S01]  /*0590*/  @!P4 LOP3.LUT R9, R39, 0x80000000, RZ, 0x3c, !PT ;  /* 0x800000002709c812 */ /* 0x000fe200078e3cff */
[----:B0-----:R-:W-:Y:S02]  /*05a0*/  IMAD.MOV.U32 R6, RZ, RZ, -0x1 ;  /* 0xffffffffff067424 */ /* 0x001fe400078e00ff */
[----:B------:R-:W-:Y:S01]  /*05b0*/  IMAD.MOV.U32 R7, RZ, RZ, -0x1 ;  /* 0xffffffffff077424 */ /* 0x000fe200078e00ff */
[----:B------:R-:W-:Y:S01]  /*05c0*/  @!P5 LOP3.LUT R7, R41, 0x80000000, RZ, 0x3c, !PT ;  /* 0x800000002907d812 */ /* 0x000fe200078e3cff */
[----:B------:R-:W-:Y:S01]  /*05d0*/  IMAD.MOV.U32 R5, RZ, RZ, -0x1 ;  /* 0xffffffffff057424 */ /* 0x000fe200078e00ff */
[----:B------:R-:W-:Y:S01]  /*05e0*/  @!P6 LOP3.LUT R5, R43, 0x80000000, RZ, 0x3c, !PT ;  /* 0x800000002b05e812 */ /* 0x000fe200078e3cff */
[----:B------:R-:W-:-:S02]  /*05f0*/  @!P4 IMAD.MOV.U32 R8, RZ, RZ, R38 ;  /* 0x000000ffff08c224 */ /* 0x000fc400078e0026 */
[----:B------:R-:W-:Y:S02]  /*0600*/  @!P5 IMAD.MOV.U32 R6, RZ, RZ, R40 ;  /* 0x000000ffff06d224 */ /* 0x000fe400078e0028 */
[----:B------:R-:W-:Y:S02]  /*0610*/  @!P6 IMAD.MOV.U32 R4, RZ, RZ, R42 ;  /* 0x000000ffff04e224 */ /* 0x000fe400078e002a */
[----:B------:R-:W-:Y:S01]  /*0620*/  IMAD R51, R0, -0x3c, R49 ;  /* 0xffffffc400337824 */ /* 0x000fe200078e0231 */
[----:B------:R-:W-:Y:S01]  /*0630*/  BAR.SYNC.DEFER_BLOCKING 0x0 ;  /* 0x0000000000007b1d */ /* 0x000fe20000010000 */
[----:B--2---:R-:W-:Y:S01]  /*0640*/  @!P3 IMAD.MOV.U32 R10, RZ, RZ, R36 ;  /* 0x000000ffff0ab224 */ /* 0x004fe200078e0024 */
[----:B------:R-:W-:-:S07]  /*0650*/  @!P3 LOP3.LUT R11, R37, 0x80000000, RZ, 0x3c, !PT ;  /* 0x80000000250bb812 */ /* 0x000fce00078e3cff */
.L_x_435:
[----:B------:R-:W-:Y:S01]  /*0660*/  UISETP.LT.AND UP0, UPT, UR5, 0x6, UPT ;  /* 0x000000060500788c */ /* 0x000fe2000bf01270 */
[----:B------:R-:W-:Y:S01]  /*0670*/  STS [R47], RZ ;  /* 0x000000ff2f007388 */ /* 0x000fe20000000800 */
[----:B------:R-:W-:Y:S01]  /*0680*/  UMOV UR6, 0x1 ;  /* 0x0000000100067882 */ /* 0x000fe20000000000 */
[----:B------:R-:W-:Y:S01]  /*0690*/  UIADD3 UR8, UPT, UPT, UR7, -0x6, URZ ;  /* 0xfffffffa07087890 */ /* 0x000fe2000fffe0ff */
[----:B0-----:R-:W-:Y:S01]  /*06a0*/  IMAD.MOV.U32 R41, RZ, RZ, R9 ;  /* 0x000000ffff297224 */ /* 0x001fe200078e0009 */
[----:B------:R-:W-:Y:S01]  /*06b0*/  USEL UR4, UR5, 0x6, UP0 ;  /* 0x0000000605047887 */ /* 0x000fe20008000000 */
[----:B------:R-:W-:Y:S01]  /*06c0*/  STS [R47+0x400], RZ ;  /* 0x000400ff2f007388 */ /* 0x000fe20000000800 */
[----:B------:R-:W-:Y:S01]  /*06d0*/  IMAD.MOV.U32 R43, RZ, RZ, R7 ;  /* 0x000000ffff2b7224 */ /* 0x000fe200078e0007 */
[----:B------:R-:W-:Y:S01]  /*06e0*/  MOV R45, R5 ;  /* 0x00000005002d7202 */ /* 0x000fe20000000f00 */
[----:B------:R-:W-:Y:S01]  /*06f0*/  USHF.L.U32 UR4, UR6, UR4, URZ ;  /* 0x0000000406047299 */ /* 0x000fe200080006ff */
[----:B------:R-:W-:Y:S01]  /*0700*/  SHF.R.U64 R30, R28, UR8, R29 ;  /* 0x000000081c1e7c19 */ /* 0x000fe2000800121d */
[----:B------:R-:W-:Y:S01]  /*0710*/  STS [R47+0x800], RZ ;  /* 0x000800ff2f007388 */ /* 0x000fe20000000800 */
[----:B------:R-:W-:Y:S01]  /*0720*/  IMAD.MOV.U32 R44, RZ, RZ, R4 ;  /* 0x000000ffff2c7224 */ /* 0x000fe200078e0004 */
[----:B------:R-:W-:Y:S01]  /*0730*/  UIADD3 UR4, UPT, UPT, UR4, -0x1, URZ ;  /* 0xffffffff04047890 */ /* 0x000fe2000fffe0ff */
[----:B------:R-:W-:Y:S01]  /*0740*/  ISETP.NE.AND P1, PT, R101, 0x1f, PT ;  /* 0x0000001f6500780c */ /* 0x000fe20003f25270 */
[----:B------:R-:W-:Y:S01]  /*0750*/  STS [R47+0xc00], RZ ;  /* 0x000c00ff2f007388 */ /* 0x000fe20000000800 */
[----:B------:R-:W0:Y:S01]  /*0760*/  S2UR UR6, SR_CgaCtaId ;  /* 0x00000000000679c3 */ /* 0x000e220000008800 */
[----:B------:R-:W-:Y:S01]  /*0770*/  SHF.R.U64 R4, R44, UR8, R45 ;  /* 0x000000082c047c19 */ /* 0x000fe2000800122d */
[----:B------:R-:W-:Y:S01]  /*0780*/  UISETP.GE.AND UP0, UPT, UR7, UR9, UPT ;  /* 0x000000090700728c */ /* 0x000fe2000bf06270 */
[----:B------:R-:W-:Y:S01]  /*0790*/  LOP3.LUT R30, R30, UR4, RZ, 0xc0, !PT ;  /* 0x000000041e1e7c12 */ /* 0x000fe2000f8ec0ff */
[----:B------:R-:W-:Y:S01]  /*07a0*/  STS [R47+0x1000], RZ ;  /* 0x001000ff2f007388 */ /* 0x000fe20000000800 */
[----:B------:R-:W-:-:S02]  /*07b0*/  LOP3.LUT R4, R4, UR4, RZ, 0xc0, !PT ;  /* 0x0000000404047c12 */ /* 0x000fc4000f8ec0ff */
[----:B------:R-:W-:Y:S01]  /*07c0*/  ISETP.NE.AND P2, PT, R102, 0x6, PT ;  /* 0x000000066600780c */ /* 0x000fe20003f45270 */
[----:B------:R-:W-:Y:S01]  /*07d0*/  IMAD.SHL.U32 R31, R30, 0x400, RZ ;  /* 0x000004001e1f7824 */ /* 0x000fe200078e00ff */
[----:B------:R-:W-:Y:S01]  /*07e0*/  SHF.R.U32.HI R30, RZ, 0x4, R30 ;  /* 0x00000004ff1e7819 */ /* 0x000fe2000001161e */
[----:B------:R-:W-:Y:S01]  /*07f0*/  STS [R47+0x1400], RZ ;  /* 0x001400ff2f007388 */ /* 0x000fe20000000800 */
[----:B------:R-:W-:Y:S01]  /*0800*/  IMAD.SHL.U32 R5, R4, 0x400, RZ ;  /* 0x0000040004057824 */ /* 0x000fe200078e00ff */
[----:B------:R-:W-:Y:S02]  /*0810*/  SHF.R.U32.HI R4, RZ, 0x4, R4 ;  /* 0x00000004ff047819 */ /* 0x000fe40000011604 */
[----:B------:R-:W-:Y:S01]  /*0820*/  LOP3.LUT R50, R31, 0x7c00, RZ, 0xc0, !PT ;  /* 0x00007c001f327812 */ /* 0x000fe200078ec0ff */
[----:B------:R-:W-:Y:S01]  /*0830*/  STS [R47+0x1800], RZ ;  /* 0x001800ff2f007388 */ /* 0x000fe20000000800 */
[----:B------:R-:W-:Y:S01]  /*0840*/  LOP3.LUT R30, R30, 0xffffffe, RZ, 0xc0, !PT ;  /* 0x0ffffffe1e1e7812 */ /* 0x000fe200078ec0ff */
[----:B------:R-:W-:Y:S01]  /*0850*/  IMAD.MOV.U32 R31, RZ, RZ, R33 ;  /* 0x000000ffff1f7224 */ /* 0x000fe200078e0021 */
[----:B------:R-:W-:Y:S01]  /*0860*/  LOP3.LUT R67, R4, 0xffffffe, RZ, 0xc0, !PT ;  /* 0x0ffffffe04437812 */ /* 0x000fe200078ec0ff */
[----:B------:R-:W-:Y:S01]  /*0870*/  STS [R47+0x1c00], RZ ;  /* 0x001c00ff2f007388 */ /* 0x000fe20000000800 */
[----:B------:R-:W-:Y:S01]  /*0880*/  IADD3 R50, PT, PT, R30, R47, R50 ;  /* 0x0000002f1e327210 */ /* 0x000fe20007ffe032 */
[----:B------:R-:W-:Y:S01]  /*0890*/  IMAD.MOV.U32 R30, RZ, RZ, R32 ;  /* 0x000000ffff1e7224 */ /* 0x000fe200078e0020 */
[----:B------:R-:W-:Y:S01]  /*08a0*/  ISETP.NE.AND P3, PT, R102, 0x7, PT ;  /* 0x000000076600780c */ /* 0x000fe20003f65270 */
[----:B------:R-:W-:Y:S03]  /*08b0*/  STS [R47+0x2000], RZ ;  /* 0x002000ff2f007388 */ /* 0x000fe60000000800 */
[----:B------:R-:W-:Y:S01]  /*08c0*/  SHF.R.U64 R32, R30, UR8, R31 ;  /* 0x000000081e207c19 */ /* 0x000fe2000800121f */
[----:B------:R-:W-:Y:S03]  /*08d0*/  STS [R47+0x2400], RZ ;  /* 0x002400ff2f007388 */ /* 0x000fe60000000800 */
[----:B------:R-:W-:Y:S01]  /*08e0*/  LOP3.LUT R32, R32, UR4, RZ, 0xc0, !PT ;  /* 0x0000000420207c12 */ /* 0x000fe2000f8ec0ff */
[----:B------:R-:W-:Y:S04]  /*08f0*/  STS [R47+0x2800], RZ ;  /* 0x002800ff2f007388 */ /* 0x000fe80000000800 */
[----:B------:R-:W-:Y:S01]  /*0900*/  STS [R47+0x2c00], RZ ;  /* 0x002c00ff2f007388 */ /* 0x000fe20000000800 */
[----:B------:R-:W-:Y:S01]  /*0910*/  IMAD.SHL.U32 R33, R32, 0x400, RZ ;  /* 0x0000040020217824 */ /* 0x000fe200078e00ff */
[----:B------:R-:W-:-:S02]  /*0920*/  SHF.R.U32.HI R32, RZ, 0x4, R32 ;  /* 0x00000004ff207819 */ /* 0x000fc40000011620 */
[----:B------:R-:W-:Y:S02]  /*0930*/  STS [R47+0x3000], RZ ;  /* 0x003000ff2f007388 */ /* 0x000fe40000000800 */
[----:B------:R-:W-:Y:S02]  /*0940*/  LOP3.LUT R52, R33, 0x7c00, RZ, 0xc0, !PT ;  /* 0x00007c0021347812 */ /* 0x000fe400078ec0ff */
[----:B------:R-:W-:Y:S01]  /*0950*/  STS [R47+0x3400], RZ ;  /* 0x003400ff2f007388 */ /* 0x000fe20000000800 */
[----:B------:R-:W-:-:S03]  /*0960*/  LOP3.LUT R32, R32, 0xffffffe, RZ, 0xc0, !PT ;  /* 0x0ffffffe20207812 */ /* 0x000fc600078ec0ff */
[----:B------:R-:W-:Y:S01]  /*0970*/  STS [R47+0x3800], RZ ;  /* 0x003800ff2f007388 */ /* 0x000fe20000000800 */
[----:B------:R-:W-:Y:S01]  /*0980*/  IADD3 R52, PT, PT, R32, R47, R52 ;  /* 0x0000002f20347210 */ /* 0x000fe20007ffe034 */
[----:B------:R-:W-:Y:S02]  /*0990*/  IMAD.MOV.U32 R32, RZ, RZ, R74 ;  /* 0x000000ffff207224 */ /* 0x000fe400078e004a */
[----:B------:R-:W-:Y:S04]  /*09a0*/  STS [R47+0x3c00], RZ ;  /* 0x003c00ff2f007388 */ /* 0x000fe80000000800 */
        /* <DEDUP_REMOVED lines=17> */
[----:B------:R-:W1:Y:S02]  /*0ac0*/  LDS.U16 R48, [R50] ;  /* 0x0000000032307984 */ /* 0x000e640000000400 */
[----:B-1----:R-:W-:-:S05]  /*0ad0*/  VIADD R33, R48, 0x1 ;  /* 0x0000000130217836 */ /* 0x002fca0000000000 */
[----:B------:R1:W-:Y:S04]  /*0ae0*/  STS.U16 [R50], R33 ;  /* 0x0000002132007388 */ /* 0x0003e80000000400 */
[----:B------:R-:W2:Y:S01]  /*0af0*/  LDS.U16 R54, [R52] ;  /* 0x0000000034367984 */ /* 0x000ea20000000400 */
[----:B-1----:R-:W-:-:S05]  /*0b00*/  IMAD.MOV.U32 R33, RZ, RZ, R75 ;  /* 0x000000ffff217224 */ /* 0x002fca00078e004b */
[----:B------:R-:W-:-:S04]  /*0b10*/  SHF.R.U64 R36, R32, UR8, R33 ;  /* 0x0000000820247c19 */ /* 0x000fc80008001221 */
[----:B------:R-:W-:-:S04]  /*0b20*/  LOP3.LUT R36, R36, UR4, RZ, 0xc0, !PT ;  /* 0x0000000424247c12 */ /* 0x000fc8000f8ec0ff */
[----:B------:R-:W-:Y:S02]  /*0b30*/  SHF.L.U32 R37, R36, 0xa, RZ ;  /* 0x0000000a24257819 */ /* 0x000fe400000006ff */
[----:B------:R-:W-:Y:S02]  /*0b40*/  SHF.R.U32.HI R38, RZ, 0x4, R36 ;  /* 0x00000004ff267819 */ /* 0x000fe40000011624 */
[----:B------:R-:W-:Y:S02]  /*0b50*/  LOP3.LUT R36, R37, 0x7c00, RZ, 0xc0, !PT ;  /* 0x00007c0025247812 */ /* 0x000fe400078ec0ff */
[----:B------:R-:W-:-:S04]  /*0b60*/  LOP3.LUT R38, R38, 0xffffffe, RZ, 0xc0, !PT ;  /* 0x0ffffffe26267812 */ /* 0x000fc800078ec0ff */
[----:B------:R-:W-:Y:S02]  /*0b70*/  IADD3 R55, PT, PT, R38, R47, R36 ;  /* 0x0000002f26377210 */ /* 0x000fe40007ffe024 */
[----:B------:R-:W-:-:S04]  /*0b80*/  SHF.R.U64 R36, R34, UR8, R35 ;  /* 0x0000000822247c19 */ /* 0x000fc80008001223 */
[----:B------:R-:W-:Y:S01]  /*0b90*/  LOP3.LUT R36, R36, UR4, RZ, 0xc0, !PT ;  /* 0x0000000424247c12 */ /* 0x000fe2000f8ec0ff */
[----:B--2---:R-:W-:-:S04]  /*0ba0*/  VIADD R37, R54, 0x1 ;  /* 0x0000000136257836 */ /* 0x004fc80000000000 */
[----:B------:R-:W-:Y:S01]  /*0bb0*/  IMAD.SHL.U32 R38, R36, 0x400, RZ ;  /* 0x0000040024267824 */ /* 0x000fe200078e00ff */
[----:B------:R-:W-:Y:S01]  /*0bc0*/  SHF.R.U32.HI R36, RZ, 0x4, R36 ;  /* 0x00000004ff247819 */ /* 0x000fe20000011624 */
[----:B------:R1:W-:Y:S03]  /*0bd0*/  STS.U16 [R52], R37 ;  /* 0x0000002534007388 */ /* 0x0003e60000000400 */
[----:B------:R-:W-:Y:S01]  /*0be0*/  LOP3.LUT R38, R38, 0x7c00, RZ, 0xc0, !PT ;  /* 0x00007c0026267812 */ /* 0x000fe200078ec0ff */
[----:B------:R-:W2:Y:S01]  /*0bf0*/  LDS.U16 R56, [R55] ;  /* 0x0000000037387984 */ /* 0x000ea20000000400 */
[----:B------:R-:W-:-:S04]  /*0c00*/  LOP3.LUT R57, R36, 0xffffffe, RZ, 0xc0, !PT ;  /* 0x0ffffffe24397812 */ /* 0x000fc800078ec0ff */
[----:B------:R-:W-:Y:S01]  /*0c10*/  IADD3 R57, PT, PT, R57, R47, R38 ;  /* 0x0000002f39397210 */ /* 0x000fe20007ffe026 */
[----:B-1----:R-:W-:Y:S02]  /*0c20*/  IMAD.MOV.U32 R37, RZ, RZ, R61 ;  /* 0x000000ffff257224 */ /* 0x002fe400078e003d */
[----:B--2---:R-:W-:-:S05]  /*0c30*/  VIADD R36, R56, 0x1 ;  /* 0x0000000138247836 */ /* 0x004fca0000000000 */
[----:B------:R1:W-:Y:S04]  /*0c40*/  STS.U16 [R55], R36 ;  /* 0x0000002437007388 */ /* 0x0003e80000000400 */
[----:B------:R-:W2:Y:S01]  /*0c50*/  LDS.U16 R58, [R57] ;  /* 0x00000000393a7984 */ /* 0x000ea20000000400 */
[----:B-1----:R-:W-:-:S05]  /*0c60*/  IMAD.MOV.U32 R36, RZ, RZ, R60 ;  /* 0x000000ffff247224 */ /* 0x002fca00078e003c */
[----:B------:R-:W-:-:S04]  /*0c70*/  SHF.R.U64 R38, R36, UR8, R37 ;  /* 0x0000000824267c19 */ /* 0x000fc80008001225 */
[----:B------:R-:W-:-:S05]  /*0c80*/  LOP3.LUT R38, R38, UR4, RZ, 0xc0, !PT ;  /* 0x0000000426267c12 */ /* 0x000fca000f8ec0ff */
[----:B------:R-:W-:Y:S01]  /*0c90*/  IMAD.SHL.U32 R39, R38, 0x400, RZ ;  /* 0x0000040026277824 */ /* 0x000fe200078e00ff */
[----:B------:R-:W-:-:S04]  /*0ca0*/  SHF.R.U32.HI R38, RZ, 0x4, R38 ;  /* 0x00000004ff267819 */ /* 0x000fc80000011626 */
[----:B------:R-:W-:Y:S01]  /*0cb0*/  LOP3.LUT R40, R39, 0x7c00, RZ, 0xc0, !PT ;  /* 0x00007c0027287812 */ /* 0x000fe200078ec0ff */
[----:B------:R-:W-:Y:S01]  /*0cc0*/  IMAD.MOV.U32 R39, RZ, RZ, R11 ;  /* 0x000000ffff277224 */ /* 0x000fe200078e000b */
[----:B------:R-:W-:-:S04]  /*0cd0*/  LOP3.LUT R59, R38, 0xffffffe, RZ, 0xc0, !PT ;  /* 0x0ffffffe263b7812 */ /* 0x000fc800078ec0ff */
[----:B------:R-:W-:Y:S01]  /*0ce0*/  IADD3 R59, PT, PT, R59, R47, R40 ;  /* 0x0000002f3b3b7210 */ /* 0x000fe20007ffe028 */
        /* <DEDUP_REMOVED lines=8> */
[----:B------:R-:W-:Y:S02]  /*0d70*/  LOP3.LUT R40, R11, 0x7c00, RZ, 0xc0, !PT ;  /* 0x00007c000b287812 */ /* 0x000fe400078ec0ff */
[----:B------:R-:W-:-:S04]  /*0d80*/  LOP3.LUT R61, R10, 0xffffffe, RZ, 0xc0, !PT ;  /* 0x0ffffffe0a3d7812 */ /* 0x000fc800078ec0ff */
[----:B------:R-:W-:Y:S01]  /*0d90*/  IADD3 R61, PT, PT, R61, R47, R40 ;  /* 0x0000002f3d3d7210 */ /* 0x000fe20007ffe028 */
[----:B------:R-:W-:-:S05]  /*0da0*/  IMAD.MOV.U32 R40, RZ, RZ, R8 ;  /* 0x000000ffff287224 */ /* 0x000fca00078e0008 */
[----:B------:R-:W-:Y:S02]  /*0db0*/  SHF.R.U64 R8, R40, UR8, R41 ;  /* 0x0000000828087c19 */ /* 0x000fe40008001229 */
[----:B--2---:R-:W-:Y:S02]  /*0dc0*/  IADD3 R10, PT, PT, R60, 0x1, RZ ;  /* 0x000000013c0a7810 */ /* 0x004fe40007ffe0ff */
[----:B------:R-:W-:-:S03]  /*0dd0*/  LOP3.LUT R8, R8, UR4, RZ, 0xc0, !PT ;  /* 0x0000000408087c12 */ /* 0x000fc6000f8ec0ff */
[----:B------:R1:W-:Y:S02]  /*0de0*/  STS.U16 [R59], R10 ;  /* 0x0000000a3b007388 */ /* 0x0003e40000000400 */
[----:B------:R-:W-:Y:S01]  /*0df0*/  IMAD.SHL.U32 R9, R8, 0x400, RZ ;  /* 0x0000040008097824 */ /* 0x000fe200078e00ff */
[----:B------:R-:W-:Y:S01]  /*0e00*/  SHF.R.U32.HI R8, RZ, 0x4, R8 ;  /* 0x00000004ff087819 */ /* 0x000fe20000011608 */
[----:B------:R-:W2:Y:S03]  /*0e10*/  LDS.U16 R62, [R61] ;  /* 0x000000003d3e7984 */ /* 0x000ea60000000400 */
[----:B------:R-:W-:Y:S02]  /*0e20*/  LOP3.LUT R42, R9, 0x7c00, RZ, 0xc0, !PT ;  /* 0x00007c00092a7812 */ /* 0x000fe400078ec0ff */
[----:B------:R-:W-:-:S04]  /*0e30*/  LOP3.LUT R63, R8, 0xffffffe, RZ, 0xc0, !PT ;  /* 0x0ffffffe083f7812 */ /* 0x000fc800078ec0ff */
[----:B------:R-:W-:Y:S01]  /*0e40*/  IADD3 R63, PT, PT, R63, R47, R42 ;  /* 0x0000002f3f3f7210 */ /* 0x000fe20007ffe02a */
[----:B------:R-:W-:-:S05]  /*0e50*/  IMAD.MOV.U32 R42, RZ, RZ, R6 ;  /* 0x000000ffff2a7224 */ /* 0x000fca00078e0006 */
[----:B------:R-:W-:-:S04]  /*0e60*/  SHF.R.U64 R6, R42, UR8, R43 ;  /* 0x000000082a067c19 */ /* 0x000fc8000800122b */
[----:B------:R-:W-:Y:S01]  /*0e70*/  LOP3.LUT R6, R6, UR4, RZ, 0xc0, !PT ;  /* 0x0000000406067c12 */ /* 0x000fe2000f8ec0ff */
[----:B------:R-:W-:Y:S02]  /*0e80*/  UMOV UR4, 0x400 ;  /* 0x0000040000047882 */ /* 0x000fe40000000000 */
[----:B0-----:R-:W-:Y:S02]  /*0e90*/  ULEA UR4, UR6, UR4, 0x18 ;  /* 0x0000000406047291 */ /* 0x001fe4000f8ec0ff */
[----:B------:R-:W-:Y:S01]  /*0ea0*/  IMAD.SHL.U32 R7, R6, 0x400, RZ ;  /* 0x0000040006077824 */ /* 0x000fe200078e00ff */
[----:B------:R-:W-:-:S04]  /*0eb0*/  SHF.R.U32.HI R6, RZ, 0x4, R6 ;  /* 0x00000004ff067819 */ /* 0x000fc80000011606 */
[----:B-1----:R-:W-:Y:S02]  /*0ec0*/  LOP3.LUT R10, R7, 0x7c00, RZ, 0xc0, !PT ;  /* 0x00007c00070a7812 */ /* 0x002fe400078ec0ff */
[----:B------:R-:W-:-:S04]  /*0ed0*/  LOP3.LUT R65, R6, 0xffffffe, RZ, 0xc0, !PT ;  /* 0x0ffffffe06417812 */ /* 0x000fc800078ec0ff */
[----:B------:R-:W-:Y:S01]  /*0ee0*/  IADD3 R65, PT, PT, R65, R47, R10 ;  /* 0x0000002f41417210 */ /* 0x000fe20007ffe00a */
[----:B--2---:R-:W-:-:S05]  /*0ef0*/  VIADD R8, R62, 0x1 ;  /* 0x000000013e087836 */ /* 0x004fca0000000000 */
[----:B------:R0:W-:Y:S04]  /*0f00*/  STS.U16 [R61], R8 ;  /* 0x000000083d007388 */ /* 0x0001e80000000400 */
[----:B------:R-:W1:Y:S01]  /*0f10*/  LDS.U16 R64, [R63] ;  /* 0x000000003f407984 */ /* 0x000e620000000400 */
[----:B0-----:R-:W-:-:S04]  /*0f20*/  LOP3.LUT R8, R5, 0x7c00, RZ, 0xc0, !PT ;  /* 0x00007c0005087812 */ /* 0x001fc800078ec0ff */
[----:B------:R-:W-:Y:S01]  /*0f30*/  IADD3 R67, PT, PT, R67, R47, R8 ;  /* 0x0000002f43437210 */ /* 0x000fe20007ffe008 */
[----:B-1----:R-:W-:-:S05]  /*0f40*/  VIADD R6, R64, 0x1 ;  /* 0x0000000140067836 */ /* 0x002fca0000000000 */
[----:B------:R-:W-:Y:S04]  /*0f50*/  STS.U16 [R63], R6 ;  /* 0x000000063f007388 */ /* 0x000fe80000000400 */
[----:B------:R-:W0:Y:S02]  /*0f60*/  LDS.U16 R66, [R65] ;  /* 0x0000000041427984 */ /* 0x000e240000000400 */
[----:B0-----:R-:W-:-:S05]  /*0f70*/  VIADD R4, R66, 0x1 ;  /* 0x0000000142047836 */ /* 0x001fca0000000000 */
[----:B------:R-:W-:Y:S04]  /*0f80*/  STS.U16 [R65], R4 ;  /* 0x0000000441007388 */ /* 0x000fe80000000400 */
[----:B------:R-:W0:Y:S02]  /*0f90*/  LDS.U16 R68, [R67] ;  /* 0x0000000043447984 */ /* 0x000e240000000400 */
[----:B0-----:R-:W-:-:S05]  /*0fa0*/  VIADD R6, R68, 0x1 ;  /* 0x0000000144067836 */ /* 0x001fca0000000000 */
[----:B------:R-:W-:Y:S01]  /*0fb0*/  STS.U16 [R67], R6 ;  /* 0x0000000643007388 */ /* 0x000fe20000000400 */
[----:B------:R-:W-:Y:S06]  /*0fc0*/  BAR.SYNC.DEFER_BLOCKING 0x0 ;  /* 0x0000000000007b1d */ /* 0x000fec0000010000 */
[----:B------:R-:W-:Y:S04]  /*0fd0*/  LDS R69, [R49] ;  /* 0x0000000031457984 */ /* 0x000fe80000000800 */
[----:B------:R-:W0:Y:S04]  /*0fe0*/  LDS R70, [R49+0x4] ;  /* 0x0000040031467984 */ /* 0x000e280000000800 */
[----:B------:R-:W1:Y:S04]  /*0ff0*/  LDS R71, [R49+0x8] ;  /* 0x0000080031477984 */ /* 0x000e680000000800 */
[----:B------:R-:W2:Y:S04]  /*1000*/  LDS R72, [R49+0xc] ;  /* 0x00000c0031487984 */ /* 0x000ea80000000800 */
[----:B------:R-:W3:Y:S04]  /*1010*/  LDS R73, [R49+0x10] ;  /* 0x0000100031497984 */ /* 0x000ee80000000800 */
[----:B------:R-:W4:Y:S04]  /*1020*/  LDS R74, [R49+0x14] ;  /* 0x00001400314a7984 */ /* 0x000f280000000800 */
[----:B------:R-:W4:Y:S04]  /*1030*/  LDS R75, [R49+0x18] ;  /* 0x00001800314b7984 */ /* 0x000f280000000800 */
[----:B------:R-:W4:Y:S04]  /*1040*/  LDS R76, [R49+0x1c] ;  /* 0x00001c00314c7984 */ /* 0x000f280000000800 */
[----:B------:R-:W4:Y:S04]  /*1050*/  LDS R77, [R49+0x20] ;  /* 0x00002000314d7984 */ /* 0x000f280000000800 */
[----:B------:R-:W4:Y:S04]  /*1060*/  LDS R78, [R49+0x24] ;  /* 0x00002400314e7984 */ /* 0x000f280000000800 */
[----:B------:R-:W4:Y:S01]  /*1070*/  LDS R79, [R49+0x28] ;  /* 0x00002800314f7984 */ /* 0x000f220000000800 */
[----:B0-----:R-:W-:-:S03]  /*1080*/  IMAD.IADD R70, R69, 0x1, R70 ;  /* 0x0000000145467824 */ /* 0x001fc600078e0246 */
[----:B------:R-:W0:Y:S01]  /*1090*/  LDS R80, [R49+0x2c] ;  /* 0x00002c0031507984 */ /* 0x000e220000000800 */
[----:B-1----:R-:W-:-:S03]  /*10a0*/  IMAD.IADD R71, R71, 0x1, R70 ;  /* 0x0000000147477824 */ /* 0x002fc600078e0246 */
[----:B------:R-:W1:Y:S01]  /*10b0*/  LDS R81, [R49+0x30] ;  /* 0x0000300031517984 */ /* 0x000e620000000800 */
[----:B--2---:R-:W-:-:S03]  /*10c0*/  IMAD.IADD R72, R72, 0x1, R71 ;  /* 0x0000000148487824 */ /* 0x004fc600078e0247 */
[----:B------:R-:W2:Y:S01]  /*10d0*/  LDS R82, [R49+0x34] ;  /* 0x0000340031527984 */ /* 0x000ea20000000800 */
[----:B---3--:R-:W-:-:S03]  /*10e0*/  IMAD.IADD R73, R73, 0x1, R72 ;  /* 0x0000000149497824 */ /* 0x008fc600078e0248 */
[----:B------:R-:W3:Y:S01]  /*10f0*/  LDS R83, [R49+0x38] ;  /* 0x0000380031537984 */ /* 0x000ee20000000800 */
[----:B----4-:R-:W-:-:S03]  /*1100*/  IMAD.IADD R74, R74, 0x1, R73 ;  /* 0x000000014a4a7824 */ /* 0x010fc600078e0249 */
[----:B------:R-:W4:Y:S01]  /*1110*/  LDS R84, [R49+0x3c] ;  /* 0x00003c0031547984 */ /* 0x000f220000000800 */
[----:B------:R-:W-:-:S03]  /*1120*/  IMAD.IADD R75, R75, 0x1, R74 ;  /* 0x000000014b4b7824 */ /* 0x000fc600078e024a */
[----:B------:R-:W4:Y:S02]  /*1130*/  LDS R85, [R49+0x40] ;  /* 0x0000400031557984 */ /* 0x000f240000000800 */
[----:B------:R-:W-:Y:S02]  /*1140*/  IADD3 R76, PT, PT, R76, R75, RZ ;  /* 0x0000004b4c4c7210 */ /* 0x000fe40007ffe0ff */
[----:B------:R-:W4:Y:S03]  /*1150*/  LDS R86, [R49+0x44] ;  /* 0x0000440031567984 */ /* 0x000f260000000800 */
[----:B------:R-:W-:Y:S01]  /*1160*/  IMAD.IADD R77, R77, 0x1, R76 ;  /* 0x000000014d4d7824 */ /* 0x000fe200078e024c */
[----:B------:R-:W4:Y:S03]  /*1170*/  LDS R87, [R49+0x48] ;  /* 0x0000480031577984 */ /* 0x000f260000000800 */
[----:B------:R-:W-:Y:S01]  /*1180*/  IMAD.IADD R78, R78, 0x1, R77 ;  /* 0x000000014e4e7824 */ /* 0x000fe200078e024d */
[----:B------:R-:W4:Y:S03]  /*1190*/  LDS R88, [R49+0x4c] ;  /* 0x00004c0031587984 */ /* 0x000f260000000800 */
[----:B------:R-:W-:Y:S01]  /*11a0*/  IMAD.IADD R79, R79, 0x1, R78 ;  /* 0x000000014f4f7824 */ /* 0x000fe200078e024e */
[----:B------:R-:W4:Y:S03]  /*11b0*/  LDS R89, [R49+0x50] ;  /* 0x0000500031597984 */ /* 0x000f260000000800 */
[----:B0-----:R-:W-:Y:S01]  /*11c0*/  IMAD.IADD R80, R80, 0x1, R79 ;  /* 0x0000000150507824 */ /* 0x001fe200078e024f */
[----:B------:R-:W0:Y:S03]  /*11d0*/  LDS R90, [R49+0x54] ;  /* 0x00005400315a7984 */ /* 0x000e260000000800 */
[----:B-1----:R-:W-:Y:S01]  /*11e0*/  IMAD.IADD R81, R81, 0x1, R80 ;  /* 0x0000000151517824 */ /* 0x002fe200078e0250 */
[----:B------:R-:W1:Y:S03]  /*11f0*/  LDS R91, [R49+0x58] ;  /* 0x00005800315b7984 */ /* 0x000e660000000800 */
[----:B--2---:R-:W-:Y:S01]  /*1200*/  IMAD.IADD R82, R82, 0x1, R81 ;  /* 0x0000000152527824 */ /* 0x004fe200078e0251 */
[----:B------:R-:W2:Y:S03]  /*1210*/  LDS R92, [R49+0x5c] ;  /* 0x00005c00315c7984 */ /* 0x000ea60000000800 */
[----:B---3--:R-:W-:Y:S01]  /*1220*/  IMAD.IADD R83, R83, 0x1, R82 ;  /* 0x0000000153537824 */ /* 0x008fe200078e0252 */
[----:B------:R-:W3:Y:S03]  /*1230*/  LDS R93, [R49+0x60] ;  /* 0x00006000315d7984 */ /* 0x000ee60000000800 */
[----:B----4-:R-:W-:Y:S01]  /*1240*/  IMAD.IADD R84, R84, 0x1, R83 ;  /* 0x0000000154547824 */ /* 0x010fe200078e0253 */
[----:B------:R-:W4:Y:S03]  /*1250*/  LDS R94, [R49+0x64] ;  /* 0x00006400315e7984 */ /* 0x000f260000000800 */
[----:B------:R-:W-:Y:S01]  /*1260*/  IMAD.IADD R85, R85, 0x1, R84 ;  /* 0x0000000155557824 */ /* 0x000fe200078e0254 */
[----:B------:R-:W4:Y:S04]  /*1270*/  LDS R95, [R49+0x68] ;  /* 0x00006800315f7984 */ /* 0x000f280000000800 */
[----:B------:R-:W-:Y:S01]  /*1280*/  IADD3 R86, PT, PT, R86, R85, RZ ;  /* 0x0000005556567210 */ /* 0x000fe20007ffe0ff */
[----:B------:R-:W4:Y:S04]  /*1290*/  LDS R96, [R49+0x6c] ;  /* 0x00006c0031607984 */ /* 0x000f280000000800 */
        /* <DEDUP_REMOVED lines=10> */
[----:B--2---:R-:W-:-:S04]  /*1340*/  IMAD.IADD R92, R92, 0x1, R91 ;  /* 0x000000015c5c7824 */ /* 0x004fc800078e025b */
[----:B---3--:R-:W-:-:S04]  /*1350*/  IMAD.IADD R93, R93, 0x1, R92 ;  /* 0x000000015d5d7824 */ /* 0x008fc800078e025c */
[----:B----4-:R-:W-:-:S04]  /*1360*/  IMAD.IADD R94, R94, 0x1, R93 ;  /* 0x000000015e5e7824 */ /* 0x010fc800078e025d */
[----:B------:R-:W-:-:S05]  /*1370*/  IMAD.IADD R95, R95, 0x1, R94 ;  /* 0x000000015f5f7824 */ /* 0x000fca00078e025e */
[----:B------:R-:W-:-:S05]  /*1380*/  IADD3 R96, PT, PT, R96, R95, RZ ;  /* 0x0000005f60607210 */ /* 0x000fca0007ffe0ff */
[----:B------:R-:W-:-:S04]  /*1390*/  IMAD.IADD R97, R97, 0x1, R96 ;  /* 0x0000000161617824 */ /* 0x000fc800078e0260 */
[----:B------:R-:W-:-:S04]  /*13a0*/  IMAD.IADD R98, R98, 0x1, R97 ;  /* 0x0000000162627824 */ /* 0x000fc800078e0261 */
[----:B------:R-:W-:-:S04]  /*13b0*/  IMAD.IADD R99, R99, 0x1, R98 ;  /* 0x0000000163637824 */ /* 0x000fc800078e0262 */
[----:B0-----:R-:W-:-:S04]  /*13c0*/  IMAD.IADD R100, R100, 0x1, R99 ;  /* 0x0000000164647824 */ /* 0x001fc800078e0263 */
[----:B-1----:R-:W-:-:S05]  /*13d0*/  IMAD.IADD R103, R5, 0x1, R100 ;  /* 0x0000000105677824 */ /* 0x002fca00078e0264 */
        /* <DEDUP_REMOVED lines=8> */
[----:B------:R-:W0:Y:S02]  /*1460*/  SHFL.UP P0, R104, R105, 0x10, RZ ;  /* 0x0600000069687989 */ /* 0x000e2400000000ff */
[----:B0-----:R-:W-:Y:S02]  /*1470*/  @P0 IADD3 R104, PT, PT, R105, R104, RZ ;  /* 0x0000006869680210 */ /* 0x001fe40007ffe0ff */
[----:B------:R-:W-:-:S03]  /*1480*/  ISETP.NE.AND P0, PT, R102, 0x1, PT ;  /* 0x000000016600780c */ /* 0x000fc60003f05270 */
[----:B------:R-:W-:Y:S01]  /*1490*/  @!P1 STS [R46+0x8400], R104 ;  /* 0x008400682e009388 */ /* 0x000fe20000000800 */
[----:B------:R-:W-:Y:S01]  /*14a0*/  BAR.SYNC.DEFER_BLOCKING 0x0 ;  /* 0x0000000000007b1d */ /* 0x000fe20000010000 */
[----:B------:R-:W-:Y:S01]  /*14b0*/  ISETP.NE.AND P1, PT, R102, 0x4, PT ;  /* 0x000000046600780c */ /* 0x000fe20003f25270 */
[----:B------:R-:W-:-:S04]  /*14c0*/  IMAD.IADD R103, R104, 0x1, -R103 ;  /* 0x0000000168677824 */ /* 0x000fc800078e0a67 */
[----:B------:R-:W0:Y:S04]  /*14d0*/  LDS.128 R4, [UR4+0x8400] ;  /* 0x00840004ff047984 */ /* 0x000e280008000c00 */
[----:B------:R-:W1:Y:S01]  /*14e0*/  LDS.128 R8, [UR4+0x8410] ;  /* 0x00841004ff087984 */ /* 0x000e620008000c00 */
[C---:B0-----:R-:W-:Y:S01]  /*14f0*/  SEL R53, R4.reuse, R53, !P0 ;  /* 0x0000003504357207 */ /* 0x041fe20004000000 */
[----:B------:R-:W-:Y:S01]  /*1500*/  IMAD.IADD R5, R4, 0x1, R5 ;  /* 0x0000000104057824 */ /* 0x000fe200078e0205 */
[----:B------:R-:W-:-:S03]  /*1510*/  ISETP.NE.AND P0, PT, R102, 0x2, PT ;  /* 0x000000026600780c */ /* 0x000fc60003f05270 */
[----:B------:R-:W-:Y:S01]  /*1520*/  IMAD.IADD R6, R6, 0x1, R5 ;  /* 0x0000000106067824 */ /* 0x000fe200078e0205 */
[----:B------:R-:W-:Y:S02]  /*1530*/  SEL R53, R5, R53, !P0 ;  /* 0x0000003505357207 */ /* 0x000fe40004000000 */
[----:B------:R-:W-:Y:S01]  /*1540*/  ISETP.NE.AND P0, PT, R102, 0x3, PT ;  /* 0x000000036600780c */ /* 0x000fe20003f05270 */
[----:B------:R-:W-:-:S03]  /*1550*/  IMAD.IADD R7, R7, 0x1, R6 ;  /* 0x0000000107077824 */ /* 0x000fc600078e0206 */
[----:B------:R-:W-:Y:S01]  /*1560*/  SEL R53, R6, R53, !P0 ;  /* 0x0000003506357207 */ /* 0x000fe20004000000 */
[C---:B-1----:R-:W-:Y:S01]  /*1570*/  IMAD.IADD R8, R7.reuse, 0x1, R8 ;  /* 0x0000000107087824 */ /* 0x042fe200078e0208 */
[----:B------:R-:W-:Y:S02]  /*1580*/  ISETP.NE.AND P0, PT, R102, 0x5, PT ;  /* 0x000000056600780c */ /* 0x000fe40003f05270 */
[----:B------:R-:W-:Y:S01]  /*1590*/  SEL R53, R7, R53, !P1 ;  /* 0x0000003507357207 */ /* 0x000fe20004800000 */
[----:B------:R-:W-:Y:S01]  /*15a0*/  IMAD.IADD R9, R9, 0x1, R8 ;  /* 0x0000000109097824 */ /* 0x000fe200078e0208 */
[----:B------:R-:W-:Y:S02]  /*15b0*/  ISETP.NE.AND P1, PT, R101, RZ, PT ;  /* 0x000000ff6500720c */ /* 0x000fe40003f25270 */
[----:B------:R-:W-:Y:S01]  /*15c0*/  SEL R53, R8, R53, !P0 ;  /* 0x0000003508357207 */ /* 0x000fe20004000000 */
[----:B------:R-:W-:Y:S01]  /*15d0*/  IMAD.IADD R10, R10, 0x1, R9 ;  /* 0x000000010a0a7824 */ /* 0x000fe200078e0209 */
[----:B------:R-:W-:-:S02]  /*15e0*/  ISETP.GT.U32.AND P0, PT, R0, 0x1f, PT ;  /* 0x0000001f0000780c */ /* 0x000fc40003f04070 */
[----:B------:R-:W-:Y:S01]  /*15f0*/  SEL R53, R9, R53, !P2 ;  /* 0x0000003509357207 */ /* 0x000fe20005000000 */
[----:B------:R-:W-:Y:S01]  /*1600*/  IMAD.IADD R11, R11, 0x1, R10 ;  /* 0x000000010b0b7824 */ /* 0x000fe200078e020a */
[----:B------:R-:W-:Y:S02]  /*1610*/  ISETP.GT.U32.OR P2, PT, R0, 0x1f, P1 ;  /* 0x0000001f0000780c */ /* 0x000fe40000f44470 */
[----:B------:R-:W-:Y:S02]  /*1620*/  SEL R4, R103, RZ, P1 ;  /* 0x000000ff67047207 */ /* 0x000fe40000800000 */
[----:B------:R-:W-:-:S05]  /*1630*/  SEL R53, R10, R53, !P3 ;  /* 0x000000350a357207 */ /* 0x000fca0005800000 */
[----:B------:R-:W-:Y:S01]  /*1640*/  @P0 IMAD.IADD R103, R53, 0x1, R4 ;  /* 0x0000000135670824 */ /* 0x000fe200078e0204 */
[----:B------:R-:W-:-:S03]  /*1650*/  ISETP.NE.AND P0, PT, R0, RZ, PT ;  /* 0x000000ff0000720c */ /* 0x000fc60003f05270 */
[----:B------:R-:W-:-:S05]  /*1660*/  @!P2 SHF.L.U32 R103, R11, 0x10, RZ ;  /* 0x000000100b67a819 */ /* 0x000fca00000006ff */
[----:B------:R-:W-:Y:S01]  /*1670*/  @!P2 STS [UR4+0x8428], R103 ;  /* 0x00842867ff00a988 */ /* 0x000fe20008000804 */
[----:B------:R-:W-:Y:S06]  /*1680*/  BAR.SYNC.DEFER_BLOCKING 0x0 ;  /* 0x0000000000007b1d */ /* 0x000fec0000010000 */
[----:B------:R-:W0:Y:S02]  /*1690*/  LDS R4, [UR4+0x8428] ;  /* 0x00842804ff047984 */ /* 0x000e240008000800 */
[----:B0-----:R-:W-:-:S05]  /*16a0*/  SEL R4, R4, RZ, P0 ;  /* 0x000000ff04047207 */ /* 0x001fca0000000000 */
[----:B------:R-:W-:-:S04]  /*16b0*/  IMAD.IADD R4, R4, 0x1, R103 ;  /* 0x0000000104047824 */ /* 0x000fc800078e0267 */
[--C-:B------:R-:W-:Y:S01]  /*16c0*/  IMAD.IADD R6, R69, 0x1, R4.reuse ;  /* 0x0000000145067824 */ /* 0x100fe200078e0204 */
[-C--:B------:R-:W-:Y:S01]  /*16d0*/  IADD3 R106, PT, PT, R77, R4.reuse, RZ ;  /* 0x000000044d6a7210 */ /* 0x080fe20007ffe0ff */
[--C-:B------:R-:W-:Y:S01]  /*16e0*/  IMAD.IADD R70, R70, 0x1, R4.reuse ;  /* 0x0000000146467824 */ /* 0x100fe200078e0204 */
[-C--:B------:R-:W-:Y:S01]  /*16f0*/  IADD3 R116, PT, PT, R87, R4.reuse, RZ ;  /* 0x0000000457747210 */ /* 0x080fe20007ffe0ff */
[--C-:B------:R-:W-:Y:S01]  /*1700*/  IMAD.IADD R8, R71, 0x1, R4.reuse ;  /* 0x0000000147087824 */ /* 0x100fe200078e0204 */
[----:B------:R-:W-:Y:S01]  /*1710*/  IADD3 R97, PT, PT, R97, R4, RZ ;  /* 0x0000000461617210 */ /* 0x000fe20007ffe0ff */
[--C-:B------:R-:W-:Y:S01]  /*1720*/  IMAD.IADD R72, R72, 0x1, R4.reuse ;  /* 0x0000000148487824 */ /* 0x100fe200078e0204 */
[----:B------:R-:W-:Y:S01]  /*1730*/  STS [R49], R4 ;  /* 0x0000000431007388 */ /* 0x000fe20000000800 */
[--C-:B------:R-:W-:Y:S02]  /*1740*/  IMAD.IADD R10, R73, 0x1, R4.reuse ;  /* 0x00000001490a7824 */ /* 0x100fe400078e0204 */
[--C-:B------:R-:W-:Y:S01]  /*1750*/  IMAD.IADD R74, R74, 0x1, R4.reuse ;  /* 0x000000014a4a7824 */ /* 0x100fe200078e0204 */
[----:B------:R-:W-:Y:S01]  /*1760*/  STS [R49+0x4], R6 ;  /* 0x0000040631007388 */ /* 0x000fe20000000800 */
[----:B------:R-:W-:-:S02]  /*1770*/  IMAD.IADD R104, R75, 0x1, R4 ;  /* 0x000000014b687824 */ /* 0x000fc400078e0204 */
[--C-:B------:R-:W-:Y:S01]  /*1780*/  IMAD.IADD R76, R76, 0x1, R4.reuse ;  /* 0x000000014c4c7824 */ /* 0x100fe200078e0204 */
[----:B------:R-:W-:Y:S01]  /*1790*/  STS [R49+0x8], R70 ;  /* 0x0000084631007388 */ /* 0x000fe20000000800 */
[--C-:B------:R-:W-:Y:S02]  /*17a0*/  IMAD.IADD R78, R78, 0x1, R4.reuse ;  /* 0x000000014e4e7824 */ /* 0x100fe400078e0204 */
[--C-:B------:R-:W-:Y:S01]  /*17b0*/  IMAD.IADD R108, R79, 0x1, R4.reuse ;  /* 0x000000014f6c7824 */ /* 0x100fe200078e0204 */
[----:B------:R-:W-:Y:S01]  /*17c0*/  STS [R49+0xc], R8 ;  /* 0x00000c0831007388 */ /* 0x000fe20000000800 */
        /* <DEDUP_REMOVED lines=27> */
[----:B------:R-:W-:-:S03]  /*1980*/  IMAD.IADD R100, R100, 0x1, R4 ;  /* 0x0000000164647824 */ /* 0x000fc600078e0204 */
[----:B------:R-:W-:Y:S04]  /*1990*/  STS [R49+0x34], R110 ;  /* 0x0000346e31007388 */ /* 0x000fe80000000800 */
        /* <DEDUP_REMOVED lines=18> */
[----:B------:R-:W-:Y:S01]  /*1ac0*/  STS [R49+0x80], R100 ;  /* 0x0000806431007388 */ /* 0x000fe20000000800 */
[----:B------:R-:W-:Y:S06]  /*1ad0*/  BAR.SYNC.DEFER_BLOCKING 0x0 ;  /* 0x0000000000007b1d */ /* 0x000fec0000010000 */
[----:B------:R-:W0:Y:S04]  /*1ae0*/  LDS.U16 R5, [R50] ;  /* 0x0000000032057984 */ /* 0x000e280000000400 */
[----:B------:R-:W1:Y:S04]  /*1af0*/  LDS.U16 R7, [R52] ;  /* 0x0000000034077984 */ /* 0x000e680000000400 */
[----:B------:R-:W2:Y:S04]  /*1b00*/  LDS.U16 R55, [R55] ;  /* 0x0000000037377984 */ /* 0x000ea80000000400 */
[----:B------:R-:W3:Y:S04]  /*1b10*/  LDS.U16 R57, [R57] ;  /* 0x0000000039397984 */ /* 0x000ee80000000400 */
[----:B------:R-:W4:Y:S04]  /*1b20*/  LDS.U16 R59, [R59] ;  /* 0x000000003b3b7984 */ /* 0x000f280000000400 */
[----:B------:R-:W4:Y:S04]  /*1b30*/  LDS.U16 R61, [R61] ;  /* 0x000000003d3d7984 */ /* 0x000f280000000400 */
[----:B------:R-:W4:Y:S04]  /*1b40*/  LDS.U16 R63, [R63] ;  /* 0x000000003f3f7984 */ /* 0x000f280000000400 */
[----:B------:R-:W4:Y:S04]  /*1b50*/  LDS.U16 R65, [R65] ;  /* 0x0000000041417984 */ /* 0x000f280000000400 */
[----:B------:R-:W4:Y:S01]  /*1b60*/  LDS.U16 R67, [R67] ;  /* 0x0000000043437984 */ /* 0x000f220000000400 */
[----:B0-----:R-:W-:-:S02]  /*1b70*/  IMAD.IADD R5, R48, 0x1, R5 ;  /* 0x0000000130057824 */ /* 0x001fc400078e0205 */
[----:B-1----:R-:W-:Y:S02]  /*1b80*/  IMAD.IADD R7, R54, 0x1, R7 ;  /* 0x0000000136077824 */ /* 0x002fe400078e0207 */
[----:B--2---:R-:W-:Y:S02]  /*1b90*/  IMAD.IADD R56, R56, 0x1, R55 ;  /* 0x0000000138387824 */ /* 0x004fe400078e0237 */
[----:B---3--:R-:W-:Y:S02]  /*1ba0*/  IMAD.IADD R58, R58, 0x1, R57 ;  /* 0x000000013a3a7824 */ /* 0x008fe400078e0239 */
[----:B----4-:R-:W-:Y:S02]  /*1bb0*/  IMAD.IADD R60, R60, 0x1, R59 ;  /* 0x000000013c3c7824 */ /* 0x010fe400078e023b */
[----:B------:R-:W-:Y:S01]  /*1bc0*/  IMAD.IADD R61, R62, 0x1, R61 ;  /* 0x000000013e3d7824 */ /* 0x000fe200078e023d */
[----:B------:R-:W-:Y:S01]  /*1bd0*/  IADD3 R64, PT, PT, R64, R63, RZ ;  /* 0x0000003f40407210 */ /* 0x000fe20007ffe0ff */
[----:B------:R-:W-:-:S02]  /*1be0*/  IMAD.IADD R66, R66, 0x1, R65 ;  /* 0x0000000142427824 */ /* 0x000fc400078e0241 */
[----:B------:R-:W-:Y:S01]  /*1bf0*/  IMAD.IADD R68, R68, 0x1, R67 ;  /* 0x0000000144447824 */ /* 0x000fe200078e0243 */
[----:B------:R-:W-:Y:S06]  /*1c00*/  BAR.SYNC.DEFER_BLOCKING 0x0 ;  /* 0x0000000000007b1d */ /* 0x000fec0000010000 */
[----:B------:R-:W-:Y:S05]  /*1c10*/  BRA.U UP0, `(.L_x_434) ;  /* 0x0000000100d07547 */ /* 0x000fea000b800000 */
[----:B------:R-:W-:Y:S01]  /*1c20*/  LEA R55, R5, UR4, 0x3 ;  /* 0x0000000405377c11 */ /* 0x000fe2000f8e18ff */
[----:B------:R-:W-:Y:S01]  /*1c30*/  UIADD3 UR7, UPT, UPT, UR7, 0x6, URZ ;  /* 0x0000000607077890 */ /* 0x000fe2000fffe0ff */
[----:B------:R-:W-:Y:S01]  /*1c40*/  LEA R57, R7, UR4, 0x3 ;  /* 0x0000000407397c11 */ /* 0x000fe2000f8e18ff */
[----:B------:R-:W-:Y:S01]  /*1c50*/  UIADD3 UR5, UPT, UPT, UR5, -0x6, URZ ;  /* 0xfffffffa05057890 */ /* 0x000fe2000fffe0ff */
[----:B------:R-:W-:Y:S01]  /*1c60*/  LEA R59, R56, UR4, 0x3 ;  /* 0x00000004383b7c11 */ /* 0x000fe2000f8e18ff */
[----:B------:R0:W-:Y:S01]  /*1c70*/  STS.64 [R55], R28 ;  /* 0x0000001c37007388 */ /* 0x0001e20000000a00 */
[----:B------:R-:W-:Y:S02]  /*1c80*/  LEA R63, R58, UR4, 0x3 ;  /* 0x000000043a3f7c11 */ /* 0x000fe4000f8e18ff */
[----:B------:R-:W-:Y:S01]  /*1c90*/  LEA R65, R60, UR4, 0x3 ;  /* 0x000000043c417c11 */ /* 0x000fe2000f8e18ff */
[----:B------:R0:W-:Y:S01]  /*1ca0*/  STS.64 [R57], R30 ;  /* 0x0000001e39007388 */ /* 0x0001e20000000a00 */
[----:B------:R-:W-:-:S02]  /*1cb0*/  LEA R67, R61, UR4, 0x3 ;  /* 0x000000043d437c11 */ /* 0x000fc4000f8e18ff */
[----:B------:R-:W-:Y:S01]  /*1cc0*/  LEA R69, R64, UR4, 0x3 ;  /* 0x0000000440457c11 */ /* 0x000fe2000f8e18ff */
[----:B------:R0:W-:Y:S01]  /*1cd0*/  STS.64 [R59], R32 ;  /* 0x000000203b007388 */ /* 0x0001e20000000a00 */
[----:B------:R-:W-:Y:S02]  /*1ce0*/  LEA R71, R66, UR4, 0x3 ;  /* 0x0000000442477c11 */ /* 0x000fe4000f8e18ff */
[----:B------:R-:W-:Y:S01]  /*1cf0*/  LEA R73, R68, UR4, 0x3 ;  /* 0x0000000444497c11 */ /* 0x000fe2000f8e18ff */
[----:B------:R0:W-:Y:S04]  /*1d00*/  STS.64 [R63], R34 ;  /* 0x000000223f007388 */ /* 0x0001e80000000a00 */
[----:B------:R0:W-:Y:S04]  /*1d10*/  STS.64 [R65], R36 ;  /* 0x0000002441007388 */ /* 0x0001e80000000a00 */
[----:B------:R0:W-:Y:S04]  /*1d20*/  STS.64 [R67], R38 ;  /* 0x0000002643007388 */ /* 0x0001e80000000a00 */
[----:B------:R0:W-:Y:S04]  /*1d30*/  STS.64 [R69], R40 ;  /* 0x0000002845007388 */ /* 0x0001e80000000a00 */
[----:B------:R0:W-:Y:S04]  /*1d40*/  STS.64 [R71], R42 ;  /* 0x0000002a47007388 */ /* 0x0001e80000000a00 */
[----:B------:R0:W-:Y:S01]  /*1d50*/  STS.64 [R73], R44 ;  /* 0x0000002c49007388 */ /* 0x0001e20000000a00 */
[----:B------:R-:W-:Y:S06]  /*1d60*/  BAR.SYNC.DEFER_BLOCKING 0x0 ;  /* 0x0000000000007b1d */ /* 0x000fec0000010000 */
[----:B------:R0:W1:Y:S04]  /*1d70*/  LDS.64 R28, [R51] ;  /* 0x00000000331c7984 */ /* 0x0000680000000a00 */
[----:B------:R0:W2:Y:S04]  /*1d80*/  LDS.64 R32, [R51+0x8] ;  /* 0x0000080033207984 */ /* 0x0000a80000000a00 */
[----:B------:R0:W3:Y:S04]  /*1d90*/  LDS.64 R74, [R51+0x10] ;  /* 0x00001000334a7984 */ /* 0x0000e80000000a00 */
[----:B------:R0:W4:Y:S04]  /*1da0*/  LDS.64 R34, [R51+0x18] ;  /* 0x0000180033227984 */ /* 0x0001280000000a00 */
[----:B------:R0:W0:Y:S04]  /*1db0*/  LDS.64 R60, [R51+0x20] ;  /* 0x00002000333c7984 */ /* 0x0000280000000a00 */
[----:B------:R0:W0:Y:S04]  /*1dc0*/  LDS.64 R10, [R51+0x28] ;  /* 0x00002800330a7984 */ /* 0x0000280000000a00 */
[----:B------:R0:W0:Y:S04]  /*1dd0*/  LDS.64 R8, [R51+0x30] ;  /* 0x0000300033087984 */ /* 0x0000280000000a00 */
[----:B------:R0:W0:Y:S04]  /*1de0*/  LDS.64 R6, [R51+0x38] ;  /* 0x0000380033067984 */ /* 0x0000280000000a00 */
[----:B------:R0:W0:Y:S01]  /*1df0*/  LDS.64 R4, [R51+0x40] ;  /* 0x0000400033047984 */ /* 0x0000220000000a00 */
[----:B------:R-:W-:Y:S06]  /*1e00*/  BAR.SYNC.DEFER_BLOCKING 0x0 ;  /* 0x0000000000007b1d */ /* 0x000fec0000010000 */
[----:B-----5:R0:W-:Y:S04]  /*1e10*/  STS.64 [R55], R2 ;  /* 0x0000000237007388 */ /* 0x0201e80000000a00 */
[----:B------:R0:W-:Y:S04]  /*1e20*/  STS.64 [R57], R12 ;  /* 0x0000000c39007388 */ /* 0x0001e80000000a00 */
[----:B------:R0:W-:Y:S04]  /*1e30*/  STS.64 [R59], R14 ;  /* 0x0000000e3b007388 */ /* 0x0001e80000000a00 */
[----:B------:R0:W-:Y:S04]  /*1e40*/  STS.64 [R63], R16 ;  /* 0x000000103f007388 */ /* 0x0001e80000000a00 */
[----:B------:R0:W-:Y:S04]  /*1e50*/  STS.64 [R65], R18 ;  /* 0x0000001241007388 */ /* 0x0001e80000000a00 */
[----:B------:R0:W-:Y:S04]  /*1e60*/  STS.64 [R67], R20 ;  /* 0x0000001443007388 */ /* 0x0001e80000000a00 */
[----:B------:R0:W-:Y:S04]  /*1e70*/  STS.64 [R69], R22 ;  /* 0x0000001645007388 */ /* 0x0001e80000000a00 */
[----:B------:R0:W-:Y:S04]  /*1e80*/  STS.64 [R71], R24 ;  /* 0x0000001847007388 */ /* 0x0001e80000000a00 */
[----:B------:R0:W-:Y:S01]  /*1e90*/  STS.64 [R73], R26 ;  /* 0x0000001a49007388 */ /* 0x0001e20000000a00 */
[----:B------:R-:W-:Y:S06]  /*1ea0*/  BAR.SYNC.DEFER_BLOCKING 0x0 ;  /* 0x0000000000007b1d */ /* 0x000fec0000010000 */
[----:B------:R0:W0:Y:S04]  /*1eb0*/  LDS.64 R2, [R51] ;  /* 0x0000000033027984 */ /* 0x0000280000000a00 */
[----:B------:R0:W0:Y:S04]  /*1ec0*/  LDS.64 R12, [R51+0x8] ;  /* 0x00000800330c7984 */ /* 0x0000280000000a00 */
[----:B------:R0:W0:Y:S04]  /*1ed0*/  LDS.64 R14, [R51+0x10] ;  /* 0x00001000330e7984 */ /* 0x0000280000000a00 */
[----:B------:R0:W0:Y:S04]  /*1ee0*/  LDS.64 R16, [R51+0x18] ;  /* 0x0000180033107984 */ /* 0x0000280000000a00 */
[----:B------:R0:W0:Y:S04]  /*1ef0*/  LDS.64 R18, [R51+0x20] ;  /* 0x0000200033127984 */ /* 0x0000280000000a00 */
[----:B------:R0:W0:Y:S04]  /*1f00*/  LDS.64 R20, [R51+0x28] ;  /* 0x0000280033147984 */ /* 0x0000280000000a00 */
[----:B------:R0:W0:Y:S04]  /*1f10*/  LDS.64 R22, [R51+0x30] ;  /* 0x0000300033167984 */ /* 0x0000280000000a00 */
[----:B------:R0:W0:Y:S04]  /*1f20*/  LDS.64 R24, [R51+0x38] ;  /* 0x0000380033187984 */ /* 0x0000280000000a00 */
[----:B------:R0:W0:Y:S01]  /*1f30*/  LDS.64 R26, [R51+0x40] ;  /* 0x00004000331a7984 */ /* 0x0000220000000a00 */
[----:B------:R-:W-:Y:S06]  /*1f40*/  BAR.SYNC.DEFER_BLOCKING 0x0 ;  /* 0x0000000000007b1d */ /* 0x000fec0000010000 */
[----:B-1234-:R-:W-:Y:S05]  /*1f50*/  BRA `(.L_x_435) ;  /* 0xffffffe400c07947 */ /* 0x01efea000383ffff */
.L_x_434:
[----:B------:R-:W-:Y:S01]  /*1f60*/  LEA R47, R5, UR4, 0x3 ;  /* 0x00000004052f7c11 */ /* 0x000fe2000f8e18ff */
[----:B------:R-:W0:Y:S01]  /*1f70*/  LDCU.64 UR6, c[0x0][0x3a0] ;  /* 0x00007400ff0677ac */ /* 0x000e220008000a00 */
[----:B------:R-:W-:Y:S01]  /*1f80*/  LEA R49, R7, UR4, 0x3 ;  /* 0x0000000407317c11 */ /* 0x000fe2000f8e18ff */
[----:B------:R-:W-:Y:S01]  /*1f90*/  IMAD R51, R0, -0x40, R51 ;  /* 0xffffffc000337824 */ /* 0x000fe200078e0233 */
[----:B------:R-:W-:Y:S01]  /*1fa0*/  LEA R53, R56, UR4, 0x3 ;  /* 0x0000000438357c11 */ /* 0x000fe2000f8e18ff */
[----:B------:R-:W-:Y:S01]  /*1fb0*/  STS.64 [R47], R28 ;  /* 0x0000001c2f007388 */ /* 0x000fe20000000a00 */
[----:B------:R-:W-:Y:S02]  /*1fc0*/  LEA R55, R58, UR4, 0x3 ;  /* 0x000000043a377c11 */ /* 0x000fe4000f8e18ff */
[----:B------:R-:W-:Y:S01]  /*1fd0*/  LEA R57, R60, UR4, 0x3 ;  /* 0x000000043c397c11 */ /* 0x000fe2000f8e18ff */
[----:B------:R-:W-:Y:S01]  /*1fe0*/  STS.64 [R49], R30 ;  /* 0x0000001e31007388 */ /* 0x000fe20000000a00 */
[----:B------:R-:W-:-:S02]  /*1ff0*/  LEA R61, R61, UR4, 0x3 ;  /* 0x000000043d3d7c11 */ /* 0x000fc4000f8e18ff */
[----:B------:R-:W-:Y:S01]  /*2000*/  LEA R59, R64, UR4, 0x3 ;  /* 0x00000004403b7c11 */ /* 0x000fe2000f8e18ff */
[----:B------:R-:W-:Y:S01]  /*2010*/  STS.64 [R53], R32 ;  /* 0x0000002035007388 */ /* 0x000fe20000000a00 */
[----:B------:R-:W-:Y:S02]  /*2020*/  LEA R63, R66, UR4, 0x3 ;  /* 0x00000004423f7c11 */ /* 0x000fe4000f8e18ff */
[----:B------:R-:W-:Y:S01]  /*2030*/  LEA R65, R68, UR4, 0x3 ;  /* 0x0000000444417c11 */ /* 0x000fe2000f8e18ff */
[----:B------:R-:W-:Y:S01]  /*2040*/  STS.64 [R55], R34 ;  /* 0x0000002237007388 */ /* 0x000fe20000000a00 */
[----:B0-----:R-:W-:Y:S01]  /*2050*/  IMAD.U32 R4, RZ, RZ, UR7 ;  /* 0x00000007ff047e24 */ /* 0x001fe2000f8e00ff */
[----:B------:R-:W-:Y:S02]  /*2060*/  ISETP.LT.U32.AND P2, PT, R0, UR6, PT ;  /* 0x0000000600007c0c */ /* 0x000fe4000bf41070 */
[----:B------:R-:W-:Y:S02]  /*2070*/  STS.64 [R57], R36 ;  /* 0x0000002439007388 */ /* 0x000fe40000000a00 */
[----:B------:R-:W-:-:S02]  /*2080*/  ISETP.GT.U32.AND.EX P2, PT, R4, RZ, PT, P2 ;  /* 0x000000ff0400720c */ /* 0x000fc40003f44120 */
[----:B------:R-:W-:Y:S04]  /*2090*/  STS.64 [R61], R38 ;  /* 0x000000263d007388 */ /* 0x000fe80000000a00 */
[----:B------:R0:W-:Y:S04]  /*20a0*/  STS.64 [R59], R40 ;  /* 0x000000283b007388 */ /* 0x0001e80000000a00 */
[----:B------:R-:W-:Y:S04]  /*20b0*/  STS.64 [R63], R42 ;  /* 0x0000002a3f007388 */ /* 0x000fe80000000a00 */
[----:B------:R-:W-:Y:S01]  /*20c0*/  STS.64 [R65], R44 ;  /* 0x0000002c41007388 */ /* 0x000fe20000000a00 */
[----:B------:R-:W-:Y:S08]  /*20d0*/  BAR.SYNC.DEFER_BLOCKING 0x0 ;  /* 0x0000000000007b1d */ /* 0x000ff00000010000 */
[----:B0-----:R-:W0:Y:S01]  /*20e0*/  LDC.64 R40, c[0x0][0x388] ;  /* 0x0000e200ff287b82 */ /* 0x001e220000000a00 */
[----:B------:R-:W1:Y:S04]  /*20f0*/  LDS.64 R10, [R51] ;  /* 0x00000000330a7984 */ /* 0x000e680000000a00 */
[----:B------:R-:W2:Y:S04]  /*2100*/  LDS.64 R28, [R51+0x800] ;  /* 0x00080000331c7984 */ /* 0x000ea80000000a00 */
[----:B------:R-:W3:Y:S04]  /*2110*/  LDS.64 R30, [R51+0x1000] ;  /* 0x00100000331e7984 */ /* 0x000ee80000000a00 */
[----:B------:R-:W4:Y:S04]  /*2120*/  LDS.64 R32, [R51+0x1800] ;  /* 0x0018000033207984 */ /* 0x000f280000000a00 */
[----:B------:R-:W4:Y:S04]  /*2130*/  LDS.64 R34, [R51+0x2000] ;  /* 0x0020000033227984 */ /* 0x000f280000000a00 */
[----:B------:R-:W4:Y:S04]  /*2140*/  LDS.64 R36, [R51+0x2800] ;  /* 0x0028000033247984 */ /* 0x000f280000000a00 */
[----:B------:R-:W4:Y:S04]  /*2150*/  LDS.64 R8, [R51+0x3000] ;  /* 0x0030000033087984 */ /* 0x000f280000000a00 */
[----:B------:R-:W-:Y:S04]  /*2160*/  LDS.64 R6, [R51+0x3800] ;  /* 0x0038000033067984 */ /* 0x000fe80000000a00 */
[----:B------:R-:W-:Y:S01]  /*2170*/  LDS.64 R4, [R51+0x4000] ;  /* 0x0040000033047984 */ /* 0x000fe20000000a00 */
[----:B------:R-:W-:Y:S06]  /*2180*/  BAR.SYNC.DEFER_BLOCKING 0x0 ;  /* 0x0000000000007b1d */ /* 0x000fec0000010000 */
[----:B-----5:R1:W-:Y:S04]  /*2190*/  STS.64 [R47], R2 ;  /* 0x000000022f007388 */ /* 0x0203e80000000a00 */
[----:B------:R2:W-:Y:S04]  /*21a0*/  STS.64 [R49], R12 ;  /* 0x0000000c31007388 */ /* 0x0005e80000000a00 */
[----:B------:R0:W-:Y:S04]  /*21b0*/  STS.64 [R53], R14 ;  /* 0x0000000e35007388 */ /* 0x0001e80000000a00 */
[----:B------:R3:W-:Y:S01]  /*21c0*/  STS.64 [R55], R16 ;  /* 0x0000001037007388 */ /* 0x0007e20000000a00 */
[----:B-1----:R-:W-:-:S02]  /*21d0*/  VIADD R2, R0, 0x100 ;  /* 0x0000010000027836 */ /* 0x002fc40000000000 */
[----:B------:R-:W-:Y:S01]  /*21e0*/  VIADD R3, R0, 0x200 ;  /* 0x0000020000037836 */ /* 0x000fe20000000000 */
[----:B------:R-:W-:Y:S01]  /*21f0*/  STS.64 [R57], R18 ;  /* 0x0000001239007388 */ /* 0x000fe20000000a00 */
[----:B--2---:R-:W1:Y:S01]  /*2200*/  LDC.64 R12, c[0x0][0x398] ;  /* 0x0000e600ff0c7b82 */ /* 0x004e620000000a00 */
[----:B------:R-:W-:Y:S02]  /*2210*/  ISETP.LT.U32.AND P1, PT, R2, UR6, PT ;  /* 0x0000000602007c0c */ /* 0x000fe4000bf21070 */
[----:B------:R-:W-:Y:S01]  /*2220*/  STS.64 [R61], R20 ;  /* 0x000000143d007388 */ /* 0x000fe20000000a00 */
[C---:B0-----:R-:W-:Y:S01]  /*2230*/  VIADD R14, R0.reuse, 0x300 ;  /* 0x00000300000e7836 */ /* 0x041fe20000000000 */
[----:B------:R-:W-:Y:S02]  /*2240*/  ISETP.LT.U32.AND P0, PT, R3, UR6, PT ;  /* 0x0000000603007c0c */ /* 0x000fe4000bf01070 */
[----:B------:R0:W-:Y:S01]  /*2250*/  STS.64 [R59], R22 ;  /* 0x000000163b007388 */ /* 0x0001e20000000a00 */
[----:B------:R-:W-:Y:S01]  /*2260*/  @P2 LOP3.LUT R15, R11, 0x80000000, RZ, 0x3c, !PT ;  /* 0x800000000b0f2812 */ /* 0x000fe200078e3cff */
[----:B---3--:R-:W-:Y:S01]  /*2270*/  VIADD R16, R0, 0x500 ;  /* 0x0000050000107836 */ /* 0x008fe20000000000 */
[----:B------:R-:W-:Y:S01]  /*2280*/  ISETP.LT.U32.AND P4, PT, R14, UR6, PT ;  /* 0x000000060e007c0c */ /* 0x000fe2000bf81070 */
[----:B------:R1:W-:Y:S01]  /*2290*/  STS.64 [R63], R24 ;  /* 0x000000183f007388 */ /* 0x0003e20000000a00 */
[----:B------:R-:W-:Y:S01]  /*22a0*/  LOP3.LUT R14, R0, 0x400, RZ, 0xfc, !PT ;  /* 0x00000400000e7812 */ /* 0x000fe200078efcff */
[----:B------:R-:W-:Y:S01]  /*22b0*/  IMAD.U32 R11, RZ, RZ, UR7 ;  /* 0x00000007ff0b7e24 */ /* 0x000fe2000f8e00ff */
[----:B------:R-:W-:Y:S01]  /*22c0*/  ISETP.LT.U32.AND P5, PT, R16, UR6, PT ;  /* 0x0000000610007c0c */ /* 0x000fe2000bfa1070 */
[----:B------:R2:W-:Y:S01]  /*22d0*/  STS.64 [R65], R26 ;  /* 0x0000001a41007388 */ /* 0x0005e20000000a00 */
[----:B------:R-:W-:Y:S01]  /*22e0*/  ISETP.LT.U32.AND P6, PT, R14, UR6, PT ;  /* 0x000000060e007c0c */ /* 0x000fe2000bfc1070 */
[----:B------:R-:W-:Y:S01]  /*22f0*/  @P2 IMAD.MOV.U32 R14, RZ, RZ, R10 ;  /* 0x000000ffff0e2224 */ /* 0x000fe200078e000a */
[C---:B------:R-:W-:Y:S01]  /*2300*/  IADD3 R10, PT, PT, R0.reuse, 0x700, RZ ;  /* 0x00000700000a7810 */ /* 0x040fe20007ffe0ff */
[----:B------:R-:W-:Y:S01]  /*2310*/  BAR.SYNC.DEFER_BLOCKING 0x0 ;  /* 0x0000000000007b1d */ /* 0x000fe20000010000 */
[----:B0-----:R-:W-:Y:S01]  /*2320*/  IMAD.WIDE.U32 R22, R0, 0x8, R40 ;  /* 0x0000000800167825 */ /* 0x001fe200078e0028 */
[----:B------:R-:W-:-:S03]  /*2330*/  ISETP.GT.U32.AND.EX P1, PT, R11, RZ, PT, P1 ;  /* 0x000000ff0b00720c */ /* 0x000fc60003f24110 */
[----:B-1----:R-:W-:-:S04]  /*2340*/  IMAD.WIDE.U32 R24, R0, 0x8, R12 ;  /* 0x0000000800187825 */ /* 0x002fc800078e000c */
[----:B------:R-:W-:Y:S02]  /*2350*/  IMAD.U32 R12, RZ, RZ, UR7 ;  /* 0x00000007ff0c7e24 */ /* 0x000fe4000f8e00ff */
[C---:B------:R-:W-:Y:S01]  /*2360*/  VIADD R17, R0.reuse, 0x600 ;  /* 0x0000060000117836 */ /* 0x040fe20000000000 */
[----:B------:R-:W-:Y:S01]  /*2370*/  LOP3.LUT R0, R0, 0x800, RZ, 0xfc, !PT ;  /* 0x0000080000007812 */ /* 0x000fe200078efcff */
[----:B------:R-:W-:Y:S01]  /*2380*/  IMAD.U32 R16, RZ, RZ, UR7 ;  /* 0x00000007ff107e24 */ /* 0x000fe2000f8e00ff */
[----:B------:R-:W-:Y:S01]  /*2390*/  ISETP.GT.U32.AND.EX P0, PT, R12, RZ, PT, P0 ;  /* 0x000000ff0c00720c */ /* 0x000fe20003f04100 */
[----:B------:R-:W-:Y:S01]  /*23a0*/  IMAD.U32 R18, RZ, RZ, UR7 ;  /* 0x00000007ff127e24 */ /* 0x000fe2000f8e00ff */
[----:B------:R-:W-:Y:S01]  /*23b0*/  ISETP.LT.U32.AND P3, PT, R17, UR6, PT ;  /* 0x0000000611007c0c */ /* 0x000fe2000bf61070 */
[----:B--2---:R-:W-:Y:S01]  /*23c0*/  IMAD.U32 R26, RZ, RZ, UR7 ;  /* 0x00000007ff1a7e24 */ /* 0x004fe2000f8e00ff */
[----:B------:R-:W-:Y:S01]  /*23d0*/  ISETP.GT.U32.AND.EX P4, PT, R16, RZ, PT, P4 ;  /* 0x000000ff1000720c */ /* 0x000fe20003f84140 */
[----:B------:R-:W-:Y:S01]  /*23e0*/  IMAD.U32 R27, RZ, RZ, UR7 ;  /* 0x00000007ff1b7e24 */ /* 0x000fe2000f8e00ff */
[----:B------:R-:W-:-:S02]  /*23f0*/  ISETP.GT.U32.AND.EX P6, PT, R18, RZ, PT, P6 ;  /* 0x000000ff1200720c */ /* 0x000fc40003fc4160 */
[----:B------:R-:W-:Y:S01]  /*2400*/  @P1 LOP3.LUT R29, R29, 0x80000000, RZ, 0x3c, !PT ;  /* 0x800000001d1d1812 */ /* 0x000fe200078e3cff */
[----:B------:R-:W0:Y:S01]  /*2410*/  @P2 LDS.64 R38, [R51] ;  /* 0x0000000033262984 */ /* 0x000e220000000a00 */
[----:B------:R-:W-:Y:S02]  /*2420*/  ISETP.GT.U32.AND.EX P5, PT, R26, RZ, PT, P5 ;  /* 0x000000ff1a00720c */ /* 0x000fe40003fa4150 */
[----:B------:R-:W-:Y:S01]  /*2430*/  ISETP.GT.U32.AND.EX P3, PT, R27, RZ, PT, P3 ;  /* 0x000000ff1b00720c */ /* 0x000fe20003f64130 */
[----:B------:R-:W1:Y:S01]  /*2440*/  LDS.64 R2, [R51+0x800] ;  /* 0x0008000033027984 */ /* 0x000e620000000a00 */
[----:B------:R-:W-:-:S03]  /*2450*/  @P0 LOP3.LUT R31, R31, 0x80000000, RZ, 0x3c, !PT ;  /* 0x800000001f1f0812 */ /* 0x000fc600078e3cff */
[----:B----4-:R-:W-:Y:S01]  /*2460*/  @P4 LOP3.LUT R33, R33, 0x80000000, RZ, 0x3c, !PT ;  /* 0x8000000021214812 */ /* 0x010fe200078e3cff */
[----:B------:R-:W-:Y:S01]  /*2470*/  @P2 STG.E.64 desc[UR10][R22.64], R14 ;  /* 0x0000000e16002986 */ /* 0x000fe2000c101b0a */
[----:B------:R-:W-:-:S03]  /*2480*/  @P6 LOP3.LUT R35, R35, 0x80000000, RZ, 0x3c, !PT ;  /* 0x8000000023236812 */ /* 0x000fc600078e3cff */
[----:B------:R-:W-:Y:S01]  /*2490*/  LDS.64 R12, [R51+0x1800] ;  /* 0x00180000330c7984 */ /* 0x000fe20000000a00 */
[----:B------:R-:W-:-:S03]  /*24a0*/  @P5 LOP3.LUT R37, R37, 0x80000000, RZ, 0x3c, !PT ;  /* 0x8000000025255812 */ /* 0x000fc600078e3cff */
[----:B------:R-:W-:Y:S01]  /*24b0*/  LDS.64 R14, [R51+0x2000] ;  /* 0x00200000330e7984 */ /* 0x000fe20000000a00 */
[----:B------:R-:W-:-:S03]  /*24c0*/  @P3 LOP3.LUT R9, R9, 0x80000000, RZ, 0x3c, !PT ;  /* 0x8000000009093812 */ /* 0x000fc600078e3cff */
[----:B------:R-:W-:Y:S04]  /*24d0*/  LDS.64 R16, [R51+0x2800] ;  /* 0x0028000033107984 */ /* 0x000fe80000000a00 */
[----:B------:R-:W-:Y:S04]  /*24e0*/  LDS.64 R18, [R51+0x3000] ;  /* 0x0030000033127984 */ /* 0x000fe80000000a00 */
[----:B------:R-:W-:Y:S04]  /*24f0*/  LDS.64 R20, [R51+0x3800] ;  /* 0x0038000033147984 */ /* 0x000fe80000000a00 */
[----:B0-----:R0:W-:Y:S01]  /*2500*/  @P2 STG.E.64 desc[UR10][R24.64], R38 ;  /* 0x0000002618002986 */ /* 0x0011e2000c101b0a */
[----:B------:R-:W-:-:S03]  /*2510*/  ISETP.LT.U32.AND P2, PT, R10, UR6, PT ;  /* 0x000000060a007c0c */ /* 0x000fc6000bf41070 */
[----:B------:R-:W2:Y:S04]  /*2520*/  LDS.64 R10, [R51+0x1000] ;  /* 0x00100000330a7984 */ /* 0x000ea80000000a00 */
[----:B------:R3:W-:Y:S04]  /*2530*/  @P1 STG.E.64 desc[UR10][R22.64+0x800], R28 ;  /* 0x0008001c16001986 */ /* 0x0007e8000c101b0a */
[----:B-1----:R3:W-:Y:S01]  /*2540*/  @P1 STG.E.64 desc[UR10][R24.64+0x800], R2 ;  /* 0x0008000218001986 */ /* 0x0027e2000c101b0a */
[----:B------:R-:W-:Y:S01]  /*2550*/  ISETP.LT.U32.AND P1, PT, R0, UR6, PT ;  /* 0x0000000600007c0c */ /* 0x000fe2000bf21070 */
[----:B0-----:R-:W-:-:S02]  /*2560*/  IMAD.U32 R38, RZ, RZ, UR7 ;  /* 0x00000007ff267e24 */ /* 0x001fc4000f8e00ff */
[----:B------:R-:W-:Y:S01]  /*2570*/  IMAD.U32 R0, RZ, RZ, UR7 ;  /* 0x00000007ff007e24 */ /* 0x000fe2000f8e00ff */
[----:B------:R3:W-:Y:S02]  /*2580*/  @P0 STG.E.64 desc[UR10][R22.64+0x1000], R30 ;  /* 0x0010001e16000986 */ /* 0x0007e4000c101b0a */
[----:B------:R-:W-:Y:S02]  /*2590*/  ISETP.GT.U32.AND.EX P2, PT, R38, RZ, PT, P2 ;  /* 0x000000ff2600720c */ /* 0x000fe40003f44120 */
[----:B------:R-:W-:-:S11]  /*25a0*/  ISETP.GT.U32.AND.EX P1, PT, R0, RZ, PT, P1 ;  /* 0x000000ff0000720c */ /* 0x000fd60003f24110 */
[----:B------:R-:W-:Y:S01]  /*25b0*/  @P2 LOP3.LUT R7, R7, 0x80000000, RZ, 0x3c, !PT ;  /* 0x8000000007072812 */ /* 0x000fe200078e3cff */
[----:B--2---:R3:W-:Y:S04]  /*25c0*/  @P0 STG.E.64 desc[UR10][R24.64+0x1000], R10 ;  /* 0x0010000a18000986 */ /* 0x0047e8000c101b0a */
[----:B------:R3:W-:Y:S04]  /*25d0*/  @P4 STG.E.64 desc[UR10][R22.64+0x1800], R32 ;  /* 0x0018002016004986 */ /* 0x0007e8000c101b0a */
        /* <DEDUP_REMOVED lines=8> */
[----:B------:R3:W-:Y:S01]  /*2660*/  @P2 STG.E.64 desc[UR10][R24.64+0x3800], R20 ;  /* 0x0038001418002986 */ /* 0x0007e2000c101b0a */
[----:B------:R-:W-:Y:S05]  /*2670*/  @!P1 EXIT ;  /* 0x000000000000994d */ /* 0x000fea0003800000 */
[----:B---3--:R-:W0:Y:S01]  /*2680*/  LDS.64 R2, [R51+0x4000] ;  /* 0x0040000033027984 */ /* 0x008e220000000a00 */
[----:B------:R-:W-:-:S05]  /*2690*/  LOP3.LUT R5, R5, 0x80000000, RZ, 0x3c, !PT ;  /* 0x8000000005057812 */ /* 0x000fca00078e3cff */
[----:B------:R-:W-:Y:S04]  /*26a0*/  STG.E.64 desc[UR10][R22.64+0x4000], R4 ;  /* 0x0040000416007986 */ /* 0x000fe8000c101b0a */
[----:B0-----:R-:W-:Y:S01]  /*26b0*/  STG.E.64 desc[UR10][R24.64+0x4000], R2 ;  /* 0x0040000218007986 */ /* 0x001fe2000c101b0a */
[----:B------:R-:W-:Y:S05]  /*26c0*/  EXIT ;  /* 0x000000000000794d */ /* 0x000fea0003800000 */
.L_x_436:
        /* <DEDUP_REMOVED lines=11> */
.L_x_1091:


//--------------------- .text._ZN3cub18CUB_300001_SM_10006detail10radix_sort29DeviceRadixSortOnesweepKernelINS1_5radix10policy_hubIxiyE10Policy1000ELNS0_9SortOrderE0ExiyiiNS1_21identity_decomposer_tEEEvPT5_SB_PT3_PKSC_PT1_PKSG_PT2_PKSK_T4_iiT6_ --------------------------
	.section	.text._ZN3cub18CUB_300001_SM_10006detail10radix_sort29DeviceRadixSortOnesweepKernelINS1_5radix10policy_hubIxiyE10Policy1000ELNS0_9SortOrderE0ExiyiiNS1_21identity_decomposer_tEEEvPT5_SB_PT3_PKSC_PT1_PKSG_PT2_PKSK_T4_iiT6_,"ax",@progbits
	.align	128
        .global         _ZN3cub18CUB_300001_SM_10006detail10radix_sort29DeviceRadixSortOnesweepKernelINS1_5radix10policy_hubIxiyE10Policy1000ELNS0_9SortOrderE0ExiyiiNS1_21identity_decomposer_tEEEvPT5_SB_PT3_PKSC_PT1_PKSG_PT2_PKSK_T4_iiT6_
        .type           _ZN3cub18CUB_300001_SM_10006detail10radix_sort29DeviceRadixSortOnesweepKernelINS1_5radix10policy_hubIxiyE10Policy1000ELNS0_9SortOrderE0ExiyiiNS1_21identity_decomposer_tEEEvPT5_SB_PT3_PKSC_PT1_PKSG_PT2_PKSK_T4_iiT6_,@function
        .size           _ZN3cub18CUB_300001_SM_10006detail10radix_sort29DeviceRadixSortOnesweepKernelINS1_5radix10policy_hubIxiyE10Policy1000ELNS0_9SortOrderE0ExiyiiNS1_21identity_decomposer_tEEEvPT5_SB_PT3_PKSC_PT1_PKSG_PT2_PKSK_T4_iiT6_,(.L_x_1092 - _ZN3cub18CUB_300001_SM_10006detail10radix_sort29DeviceRadixSortOnesweepKernelINS1_5radix10policy_hubIxiyE10Policy1000ELNS0_9SortOrderE0ExiyiiNS1_21identity_decomposer_tEEEvPT5_SB_PT3_PKSC_PT1_PKSG_PT2_PKSK_T4_iiT6_)
        .other          _ZN3cub18CUB_300001_SM_10006detail10radix_sort29DeviceRadixSortOnesweepKernelINS1_5radix10policy_hubIxiyE10Policy1000ELNS0_9SortOrderE0ExiyiiNS1_21identity_decomposer_tEEEvPT5_SB_PT3_PKSC_PT1_PKSG_PT2_PKSK_T4_iiT6_,@"STO_CUDA_ENTRY STV_DEFAULT"
_ZN3cub18CUB_300001_SM_10006detail10radix_sort29DeviceRadixSortOnesweepKernelINS1_5radix10policy_hubIxiyE10Policy1000ELNS0_9SortOrderE0ExiyiiNS1_21identity_decomposer_tEEEvPT5_SB_PT3_PKSC_PT1_PKSG_PT2_PKSK_T4_iiT6_:
.text._ZN3cub18CUB_300001_SM_10006detail10radix_sort29DeviceRadixSortOnesweepKernelINS1_5radix10policy_hubIxiyE10Policy1000ELNS0_9SortOrderE0ExiyiiNS1_21identity_decomposer_tEEEvPT5_SB_PT3_PKSC_PT1_PKSG_PT2_PKSK_T4_iiT6_:
[----:B------:R-:W-:Y:S01]  /*0000*/  LDC R1, c[0x0][0x37c] ;  /* 0x0000df00ff017b82 */ /* 0x000fe20000000800 */
[----:B------:R-:W0:Y:S01]  /*0010*/  S2R R3, SR_TID.X ;  /* 0x0000000000037919 */ /* 0x000e220000002100 */
[----:B------:R-:W1:Y:S01]  /*0020*/  LDCU.64 UR8, c[0x0][0x358] ;  /* 0x00006b00ff0877ac */ /* 0x000e620008000a00 */
[----:B------:R-:W-:Y:S01]  /*0030*/  BSSY.RECONVERGENT B0, `(.L_x_437) ;  /* 0x000000a000007945 */ /* 0x000fe20003800200 */
[----:B0-----:R-:W-:-:S13]  /*0040*/  ISETP.NE.AND P0, PT, R3, RZ, PT ;  /* 0x000000ff0300720c */ /* 0x001fda0003f05270 */
[----:B-1----:R-:W-:Y:S05]  /*0050*/  @P0 BRA `(.L_x_438) ;  /* 0x00000000001c0947 */ /* 0x002fea0003800000 */
[----:B------:R-:W0:Y:S01]  /*0060*/  LDC.64 R4, c[0x0][0x388] ;  /* 0x0000e200ff047b82 */ /* 0x000e220000000a00 */
[----:B------:R-:W-:-:S05]  /*0070*/  IMAD.MOV.U32 R7, RZ, RZ, 0x1 ;  /* 0x00000001ff077424 */ /* 0x000fca00078e00ff */
[----:B0-----:R-:W2:Y:S02]  /*0080*/  ATOMG.E.ADD.STRONG.GPU PT, R4, desc[UR8][R4.64], R7 ;  /* 0x80000007040479a8 */ /* 0x001ea400081ef108 */
[----:B------:R-:W0:Y:S01]  /*0090*/  S2UR UR5, SR_CgaCtaId ;  /* 0x00000000000579c3 */ /* 0x000e220000008800 */
[----:B------:R-:W-:Y:S02]  /*00a0*/  UMOV UR4, 0x400 ;  /* 0x0000040000047882 */ /* 0x000fe40000000000 */
[----:B0-----:R-:W-:-:S09]  /*00b0*/  ULEA UR4, UR5, UR4, 0x18 ;  /* 0x0000000405047291 */ /* 0x001fd2000f8ec0ff */
[----:B--2---:R0:W-:Y:S03]  /*00c0*/  STS [UR4+0xb400], R4 ;  /* 0x00b40004ff007988 */ /* 0x0041e60008000804 */
.L_x_438:
[----:B------:R-:W-:Y:S05]  /*00d0*/  BSYNC.RECONVERGENT B0 ;  /* 0x0000000000007941 */ /* 0x000fea0003800200 */
.L_x_437:
[----:B------:R-:W1:Y:S08]  /*00e0*/  S2UR UR5, SR_CgaCtaId ;  /* 0x00000000000579c3 */ /* 0x000e700000008800 */
[----:B------:R-:W-:Y:S06]  /*00f0*/  BAR.SYNC.DEFER_BLOCKING 0x0 ;  /* 0x0000000000007b1d */ /* 0x000fec0000010000 */
[----:B------:R-:W-:Y:S01]  /*0100*/  UMOV UR4, 0x400 ;  /* 0x0000040000047882 */ /* 0x000fe20000000000 */
[----:B------:R-:W2:Y:S01]  /*0110*/  S2R R52, SR_LANEID ;  /* 0x0000000000347919 */ /* 0x000ea20000000000 */
[----:B-1----:R-:W-:Y:S01]  /*0120*/  ULEA UR4, UR5, UR4, 0x18 ;  /* 0x0000000405047291 */ /* 0x002fe2000f8ec0ff */
[----:B------:R-:W1:Y:S08]  /*0130*/  LDCU UR5, c[0x0][0x3c0] ;  /* 0x00007800ff0577ac */ /* 0x000e700008000800 */
        /* <DEDUP_REMOVED lines=31> */
.L_x_439:
        /* <DEDUP_REMOVED lines=11> */
[C---:B0-----:R-:W-:Y:S01]  /*03e0*/  VIADD R4, R0.reuse, 0x20 ;  /* 0x0000002000047836 */ /* 0x041fe20000000000 */
[----:B------:R-:W-:Y:S01]  /*03f0*/  ISETP.GE.AND P5, PT, R5, UR5, PT ;  /* 0x0000000505007c0c */ /* 0x000fe2000bfa6270 */
[C---:B------:R-:W-:Y:S01]  /*0400*/  VIADD R7, R0.reuse, 0x80 ;  /* 0x0000008000077836 */ /* 0x040fe20000000000 */
[C---:B------:R-:W-:Y:S01]  /*0410*/  IADD3 R5, P0, PT, R0.reuse, UR6, RZ ;  /* 0x0000000600057c10 */ /* 0x040fe2000ff1e0ff */
[----:B------:R-:W-:Y:S01]  /*0420*/  VIADD R8, R0, 0xa0 ;  /* 0x000000a000087836 */ /* 0x000fe20000000000 */
[----:B------:R-:W-:Y:S01]  /*0430*/  ISETP.GE.AND P6, PT, R6, UR5, PT ;  /* 0x0000000506007c0c */ /* 0x000fe2000bfc6270 */
[----:B------:R-:W-:Y:S01]  /*0440*/  IMAD.MOV.U32 R46, RZ, RZ, -0x1 ;  /* 0xffffffffff2e7424 */ /* 0x000fe200078e00ff */
[----:B------:R-:W-:Y:S01]  /*0450*/  ISETP.GE.AND P4, PT, R4, UR5, PT ;  /* 0x0000000504007c0c */ /* 0x000fe2000bf86270 */
[----:B------:R-:W-:Y:S01]  /*0460*/  IMAD.X R6, RZ, RZ, UR11, P0 ;  /* 0x0000000bff067e24 */ /* 0x000fe200080e06ff */
[----:B-1----:R-:W-:Y:S01]  /*0470*/  LEA R4, P2, R5, UR12, 0x3 ;  /* 0x0000000c05047c11 */ /* 0x002fe2000f8418ff */
[----:B------:R-:W-:Y:S01]  /*0480*/  IMAD.MOV.U32 R47, RZ, RZ, 0x7fffffff ;  /* 0x7fffffffff2f7424 */ /* 0x000fe200078e00ff */
[----:B------:R-:W-:Y:S01]  /*0490*/  ISETP.GE.AND P0, PT, R7, UR5, PT ;  /* 0x0000000507007c0c */ /* 0x000fe2000bf06270 */
[C---:B------:R-:W-:Y:S01]  /*04a0*/  VIADD R9, R0.reuse, 0xc0 ;  /* 0x000000c000097836 */ /* 0x040fe20000000000 */
[----:B------:R-:W-:Y:S01]  /*04b0*/  LEA.HI.X R5, R5, UR13, R6, 0x3, P2 ;  /* 0x0000000d05057c11 */ /* 0x000fe200090f1c06 */
[----:B------:R-:W-:Y:S01]  /*04c0*/  VIADD R6, R0, 0xe0 ;  /* 0x000000e000067836 */ /* 0x000fe20000000000 */
[----:B------:R-:W-:Y:S01]  /*04d0*/  ISETP.GE.AND P1, PT, R8, UR5, PT ;  /* 0x0000000508007c0c */ /* 0x000fe2000bf26270 */
[----:B------:R-:W-:Y:S01]  /*04e0*/  IMAD.MOV.U32 R49, RZ, RZ, 0x7fffffff ;  /* 0x7fffffffff317424 */ /* 0x000fe200078e00ff */
[----:B------:R-:W-:Y:S01]  /*04f0*/  ISETP.GE.AND P2, PT, R9, UR5, PT ;  /* 0x0000000509007c0c */ /* 0x000fe2000bf46270 */
[----:B------:R1:W5:Y:S01]  /*0500*/  @!P3 LDG.E.64 R50, desc[UR8][R4.64] ;  /* 0x000000080432b981 */ /* 0x000362000c1e1b00 */
[----:B------:R-:W-:Y:S01]  /*0510*/  ISETP.GE.AND P3, PT, R6, UR5, PT ;  /* 0x0000000506007c0c */ /* 0x000fe2000bf66270 */
[----:B------:R-:W-:-:S02]  /*0520*/  VIADD R6, R0, 0x120 ;  /* 0x0000012000067836 */ /* 0x000fc40000000000 */
[----:B------:R-:W-:Y:S01]  /*0530*/  IMAD.MOV.U32 R42, RZ, RZ, -0x1 ;  /* 0xffffffffff2a7424 */ /* 0x000fe200078e00ff */
[----:B------:R1:W5:Y:S01]  /*0540*/  @!P5 LDG.E.64 R46, desc[UR8][R4.64+0x200] ;  /* 0x00020008042ed981 */ /* 0x000362000c1e1b00 */
[----:B------:R-:W-:Y:S01]  /*0550*/  IMAD.MOV.U32 R43, RZ, RZ, 0x7fffffff ;  /* 0x7fffffffff2b7424 */ /* 0x000fe200078e00ff */
[----:B------:R-:W-:Y:S01]  /*0560*/  ISETP.GE.AND P5, PT, R6, UR5, PT ;  /* 0x0000000506007c0c */ /* 0x000fe2000bfa6270 */
[C---:B------:R-:W-:Y:S01]  /*0570*/  VIADD R7, R0.reuse, 0x100 ;  /* 0x0000010000077836 */ /* 0x040fe20000000000 */
[----:B------:R1:W5:Y:S01]  /*0580*/  @!P4 LDG.E.64 R48, desc[UR8][R4.64+0x100] ;  /* 0x000100080430c981 */ /* 0x000362000c1e1b00 */
[----:B------:R-:W-:Y:S02]  /*0590*/  VIADD R6, R0, 0x160 ;  /* 0x0000016000067836 */ /* 0x000fe40000000000 */
[----:B------:R-:W-:Y:S01]  /*05a0*/  IMAD.MOV.U32 R44, RZ, RZ, -0x1 ;  /* 0xffffffffff2c7424 */ /* 0x000fe200078e00ff */
[----:B------:R1:W5:Y:S01]  /*05b0*/  @!P0 LDG.E.64 R42, desc[UR8][R4.64+0x400] ;  /* 0x00040008042a8981 */ /* 0x000362000c1e1b00 */
[----:B------:R-:W-:Y:S01]  /*05c0*/  IMAD.MOV.U32 R45, RZ, RZ, 0x7fffffff ;  /* 0x7fffffffff2d7424 */ /* 0x000fe200078e00ff */
[----:B------:R-:W-:Y:S01]  /*05d0*/  ISETP.GE.AND P4, PT, R7, UR5, PT ;  /* 0x0000000507007c0c */ /* 0x000fe2000bf86270 */
[----:B------:R-:W-:Y:S01]  /*05e0*/  IMAD.MOV.U32 R40, RZ, RZ, -0x1 ;  /* 0xffffffffff287424 */ /* 0x000fe200078e00ff */
[----:B------:R-:W-:Y:S01]  /*05f0*/  ISETP.GE.AND P0, PT, R6, UR5, PT ;  /* 0x0000000506007c0c */ /* 0x000fe2000bf06270 */
[----:B------:R-:W-:-:S02]  /*0600*/  IMAD.MOV.U32 R41, RZ, RZ, 0x7fffffff ;  /* 0x7fffffffff297424 */ /* 0x000fc400078e00ff */
        /* <DEDUP_REMOVED lines=37> */
.L_x_440:
[----:B01----:R-:W-:Y:S01]  /*0860*/  VIMNMX R5, PT, PT, R52, 0xe0, !PT ;  /* 0x000000e034057848 */ /* 0x003fe20007fe0100 */
[----:B------:R-:W0:Y:S01]  /*0870*/  LDCU UR5, c[0x0][0x3c8] ;  /* 0x00007900ff0577ac */ /* 0x000e220008000800 */
[----:B------:R-:W-:Y:S01]  /*0880*/  SHF.R.U32.HI R4, RZ, 0x5, R3 ;  /* 0x00000005ff047819 */ /* 0x000fe20000011603 */
[----:B------:R-:W-:Y:S01]  /*0890*/  BSSY.RECONVERGENT B0, `(.L_x_441) ;  /* 0x0000026000007945 */ /* 0x000fe20003800200 */
[--C-:B------:R-:W-:Y:S01]  /*08a0*/  IADD3 R5, PT, PT, R5, 0x1f, -R52.reuse ;  /* 0x0000001f05057810 */ /* 0x100fe20007ffe834 */
[----:B------:R-:W-:Y:S01]  /*08b0*/  UMOV UR6, 0xffffffff ;  /* 0xffffffff00067882 */ /* 0x000fe20000000000 */
[----:B------:R-:W-:Y:S02]  /*08c0*/  IMAD.MOV.U32 R7, RZ, RZ, R52 ;  /* 0x000000ffff077224 */ /* 0x000fe400078e0034 */
[C---:B------:R-:W-:Y:S02]  /*08d0*/  ISETP.GE.U32.AND P0, PT, R5.reuse, 0x1e0, PT ;  /* 0x000001e00500780c */ /* 0x040fe40003f06070 */
[----:B------:R-:W-:Y:S01]  /*08e0*/  LEA.HI R6, R5, 0x1, RZ, 0x1b ;  /* 0x0000000105067811 */ /* 0x000fe200078fd8ff */
[----:B------:R-:W-:-:S03]  /*08f0*/  IMAD.SHL.U32 R5, R4, 0x400, RZ ;  /* 0x0000040004057824 */ /* 0x000fc600078e00ff */
[----:B------:R-:W-:-:S04]  /*0900*/  LOP3.LUT R10, R6, 0xf, RZ, 0xc0, !PT ;  /* 0x0000000f060a7812 */ /* 0x000fc800078ec0ff */
[----:B------:R-:W-:Y:S01]  /*0910*/  ISETP.NE.AND P1, PT, R10, RZ, PT ;  /* 0x000000ff0a00720c */ /* 0x000fe20003f25270 */
[----:B0-----:R-:W-:Y:S02]  /*0920*/  USHF.L.U32 UR5, UR6, UR5, URZ ;  /* 0x0000000506057299 */ /* 0x001fe400080006ff */
[----:B------:R-:W-:Y:S10]  /*0930*/  @!P0 BRA `(.L_x_442) ;  /* 0x00000000006c8947 */ /* 0x000ff40003800000 */
[----:B------:R-:W-:Y:S01]  /*0940*/  IMAD R8, R52, 0x4, R5 ;  /* 0x0000000434087824 */ /* 0x000fe200078e0205 */
[----:B------:R-:W-:Y:S01]  /*0950*/  LOP3.LUT R4, R6, 0xffffff0, RZ, 0xc0, !PT ;  /* 0x0ffffff006047812 */ /* 0x000fe200078ec0ff */
[----:B------:R-:W-:Y:S02]  /*0960*/  IMAD.U32 R9, RZ, RZ, UR4 ;  /* 0x00000004ff097e24 */ /* 0x000fe4000f8e00ff */
[----:B------:R-:W-:Y:S02]  /*0970*/  IMAD.MOV.U32 R7, RZ, RZ, R52 ;  /* 0x000000ffff077224 */ /* 0x000fe400078e0034 */
[----:B------:R-:W-:Y:S01]  /*0980*/  IMAD.MOV R4, RZ, RZ, -R4 ;  /* 0x000000ffff047224 */ /* 0x000fe200078e0a04 */
[----:B------:R-:W-:-:S07]  /*0990*/  IADD3 R8, PT, PT, R8, 0x400, R9 ;  /* 0x0000040008087810 */ /* 0x000fce0007ffe009 */
.L_x_443:
        /* <DEDUP_REMOVED lines=21> */
.L_x_442:
[----:B------:R-:W-:Y:S05]  /*0af0*/  BSYNC.RECONVERGENT B0 ;  /* 0x0000000000007941 */ /* 0x000fea0003800200 */
.L_x_441:
[----:B------:R-:W-:Y:S01]  /*0b00*/  BSSY.RECONVERGENT B0, `(.L_x_444) ;  /* 0x0000026000007945 */ /* 0x000fe20003800200 */
[----:B------:R-:W-:-:S03]  /*0b10*/  VIADD R54, R5, UR4 ;  /* 0x0000000405367c36 */ /* 0x000fc60008000000 */
        /* <DEDUP_REMOVED lines=16> */
.L_x_447:
[----:B------:R-:W-:Y:S05]  /*0c20*/  BSYNC.RECONVERGENT B1 ;  /* 0x0000000000017941 */ /* 0x000fea0003800200 */
.L_x_446:
        /* <DEDUP_REMOVED lines=14> */
.L_x_448:
[----:B------:R-:W-:Y:S01]  /*0d10*/  VIADD R6, R6, 0x1 ;  /* 0x0000000106067836 */ /* 0x000fe20000000000 */
[----:B------:R0:W-:Y:S04]  /*0d20*/  STS [R5], RZ ;  /* 0x000000ff05007388 */ /* 0x0001e80000000800 */
[----:B------:R-:W-:Y:S01]  /*0d30*/  ISETP.NE.AND P0, PT, R6, RZ, PT ;  /* 0x000000ff0600720c */ /* 0x000fe20003f05270 */
[----:B0-----:R-:W-:-:S12]  /*0d40*/  VIADD R5, R5, 0x80 ;  /* 0x0000008005057836 */ /* 0x001fd80000000000 */
[----:B------:R-:W-:Y:S05]  /*0d50*/  @P0 BRA `(.L_x_448) ;  /* 0xfffffffc00ec0947 */ /* 0x000fea000383ffff */
.L_x_445:
[----:B------:R-:W-:Y:S05]  /*0d60*/  BSYNC.RECONVERGENT B0 ;  /* 0x0000000000007941 */ /* 0x000fea0003800200 */
.L_x_444:
[----:B------:R-:W2:Y:S01]  /*0d70*/  LDCU UR6, c[0x0][0x3c4] ;  /* 0x00007880ff0677ac */ /* 0x000ea20008000800 */
[----:B-----5:R-:W-:Y:S01]  /*0d80*/  LOP3.LUT R61, R51, 0x80000000, RZ, 0x3c, !PT ;  /* 0x80000000333d7812 */ /* 0x020fe200078e3cff */
[----:B------:R-:W-:Y:S01]  /*0d90*/  BSSY.RECONVERGENT B0, `(.L_x_449) ;  /* 0x0000076000007945 */ /* 0x000fe20003800200 */
[----:B------:R-:W-:Y:S01]  /*0da0*/  LOP3.LUT R53, R49, 0x80000000, RZ, 0x3c, !PT ;  /* 0x8000000031357812 */ /* 0x000fe200078e3cff */
[----:B------:R-:W-:Y:S01]  /*0db0*/  IMAD.MOV.U32 R82, RZ, RZ, RZ ;  /* 0x000000ffff527224 */ /* 0x000fe200078e00ff */
[----:B------:R-:W-:Y:S02]  /*0dc0*/  LOP3.LUT R55, R47, 0x80000000, RZ, 0x3c, !PT ;  /* 0x800000002f377812 */ /* 0x000fe400078e3cff */
[----:B------:R-:W-:Y:S02]  /*0dd0*/  LOP3.LUT R57, R45, 0x80000000, RZ, 0x3c, !PT ;  /* 0x800000002d397812 */ /* 0x000fe400078e3cff */
[----:B------:R-:W-:Y:S02]  /*0de0*/  LOP3.LUT R59, R43, 0x80000000, RZ, 0x3c, !PT ;  /* 0x800000002b3b7812 */ /* 0x000fe400078e3cff */
[----:B------:R-:W-:-:S02]  /*0df0*/  LOP3.LUT R63, R41, 0x80000000, RZ, 0x3c, !PT ;  /* 0x80000000293f7812 */ /* 0x000fc400078e3cff */
[----:B------:R-:W-:Y:S02]  /*0e00*/  LOP3.LUT R65, R39, 0x80000000, RZ, 0x3c, !PT ;  /* 0x8000000027417812 */ /* 0x000fe400078e3cff */
[----:B------:R-:W-:Y:S02]  /*0e10*/  LOP3.LUT R67, R37, 0x80000000, RZ, 0x3c, !PT ;  /* 0x8000000025437812 */ /* 0x000fe400078e3cff */
[----:B------:R-:W-:Y:S02]  /*0e20*/  LOP3.LUT R69, R33, 0x80000000, RZ, 0x3c, !PT ;  /* 0x8000000021457812 */ /* 0x000fe400078e3cff */
[----:B--2---:R-:W-:Y:S02]  /*0e30*/  SHF.R.U64 R11, R50, UR6, R61 ;  /* 0x00000006320b7c19 */ /* 0x004fe4000800123d */
[----:B------:R-:W-:Y:S02]  /*0e40*/  SHF.R.U64 R5, R48, UR6, R53 ;  /* 0x0000000630057c19 */ /* 0x000fe40008001235 */
[----:B------:R-:W-:-:S02]  /*0e50*/  SHF.R.U64 R7, R46, UR6, R55 ;  /* 0x000000062e077c19 */ /* 0x000fc40008001237 */
[----:B------:R-:W-:Y:S02]  /*0e60*/  SHF.R.U64 R9, R44, UR6, R57 ;  /* 0x000000062c097c19 */ /* 0x000fe40008001239 */
[----:B------:R-:W-:Y:S02]  /*0e70*/  LOP3.LUT R11, R11, UR5, RZ, 0x30, !PT ;  /* 0x000000050b0b7c12 */ /* 0x000fe4000f8e30ff */
[----:B------:R-:W-:Y:S02]  /*0e80*/  SHF.R.U64 R13, R42, UR6, R59 ;  /* 0x000000062a0d7c19 */ /* 0x000fe4000800123b */
[----:B------:R-:W-:Y:S01]  /*0e90*/  LOP3.LUT R5, R5, UR5, RZ, 0x30, !PT ;  /* 0x0000000505057c12 */ /* 0x000fe2000f8e30ff */
[--C-:B01----:R-:W-:Y:S01]  /*0ea0*/  IMAD R4, R11, 0x4, R54.reuse ;  /* 0x000000040b047824 */ /* 0x103fe200078e0236 */
[----:B------:R-:W-:Y:S01]  /*0eb0*/  LOP3.LUT R7, R7, UR5, RZ, 0x30, !PT ;  /* 0x0000000507077c12 */ /* 0x000fe2000f8e30ff */
[----:B------:R-:W-:Y:S01]  /*0ec0*/  NOP ;  /* 0x0000000000007918 */ /* 0x000fe20000000000 */
[----:B------:R-:W-:Y:S01]  /*0ed0*/  LOP3.LUT R9, R9, UR5, RZ, 0x30, !PT ;  /* 0x0000000509097c12 */ /* 0x000fe2000f8e30ff */
[--C-:B------:R-:W-:Y:S01]  /*0ee0*/  IMAD R5, R5, 0x4, R54.reuse ;  /* 0x0000000405057824 */ /* 0x100fe200078e0236 */
[----:B------:R-:W-:Y:S01]  /*0ef0*/  LOP3.LUT R13, R13, UR5, RZ, 0x30, !PT ;  /* 0x000000050d0d7c12 */ /* 0x000fe2000f8e30ff */
[--C-:B------:R-:W-:Y:S01]  /*0f00*/  IMAD R7, R7, 0x4, R54.reuse ;  /* 0x0000000407077824 */ /* 0x100fe200078e0236 */
[----:B------:R-:W-:Y:S01]  /*0f10*/  SHF.R.U64 R10, R40, UR6, R63 ;  /* 0x00000006280a7c19 */ /* 0x000fe2000800123f */
[--C-:B------:R-:W-:Y:S01]  /*0f20*/  IMAD R6, R9, 0x4, R54.reuse ;  /* 0x0000000409067824 */ /* 0x100fe200078e0236 */
[----:B------:R0:W-:Y:S01]  /*0f30*/  ATOMS.POPC.INC.32 RZ, [R4+URZ] ;  /* 0x0000000004ff7f8c */ /* 0x0001e2000d8000ff */
[----:B------:R-:W-:Y:S01]  /*0f40*/  IMAD R13, R13, 0x4, R54 ;  /* 0x000000040d0d7824 */ /* 0x000fe200078e0236 */
[----:B------:R-:W-:-:S02]  /*0f50*/  SHF.R.U64 R8, R38, UR6, R65 ;  /* 0x0000000626087c19 */ /* 0x000fc40008001241 */
[----:B------:R1:W-:Y:S01]  /*0f60*/  ATOMS.POPC.INC.32 RZ, [R5+URZ] ;  /* 0x0000000005ff7f8c */ /* 0x0003e2000d8000ff */
[----:B------:R-:W-:Y:S02]  /*0f70*/  LOP3.LUT R71, R31, 0x80000000, RZ, 0x3c, !PT ;  /* 0x800000001f477812 */ /* 0x000fe400078e3cff */
[----:B------:R-:W-:Y:S01]  /*0f80*/  SHF.R.U64 R15, R32, UR6, R69 ;  /* 0x00000006200f7c19 */ /* 0x000fe20008001245 */
[----:B------:R2:W-:Y:S01]  /*0f90*/  ATOMS.POPC.INC.32 RZ, [R7+URZ] ;  /* 0x0000000007ff7f8c */ /* 0x0005e2000d8000ff */
[----:B0-----:R-:W-:Y:S02]  /*0fa0*/  SHF.R.U64 R4, R36, UR6, R67 ;  /* 0x0000000624047c19 */ /* 0x001fe40008001243 */
[----:B------:R-:W-:Y:S01]  /*0fb0*/  SHF.R.U64 R17, R30, UR6, R71 ;  /* 0x000000061e117c19 */ /* 0x000fe20008001247 */
[----:B------:R-:W-:Y:S01]  /*0fc0*/  ATOMS.POPC.INC.32 RZ, [R6+URZ] ;  /* 0x0000000006ff7f8c */ /* 0x000fe2000d8000ff */
[----:B-1----:R-:W-:Y:S02]  /*0fd0*/  LOP3.LUT R5, R10, UR5, RZ, 0x30, !PT ;  /* 0x000000050a057c12 */ /* 0x002fe4000f8e30ff */
[----:B------:R-:W-:Y:S01]  /*0fe0*/  LOP3.LUT R15, R15, UR5, RZ, 0x30, !PT ;  /* 0x000000050f0f7c12 */ /* 0x000fe2000f8e30ff */
[----:B------:R0:W-:Y:S01]  /*0ff0*/  ATOMS.POPC.INC.32 RZ, [R13+URZ] ;  /* 0x000000000dff7f8c */ /* 0x0001e2000d8000ff */
[----:B--2---:R-:W-:Y:S01]  /*1000*/  LOP3.LUT R7, R8, UR5, RZ, 0x30, !PT ;  /* 0x0000000508077c12 */ /* 0x004fe2000f8e30ff */
[--C-:B------:R-:W-:Y:S01]  /*1010*/  IMAD R5, R5, 0x4, R54.reuse ;  /* 0x0000000405057824 */ /* 0x100fe200078e0236 */
[----:B------:R-:W-:Y:S01]  /*1020*/  LOP3.LUT R17, R17, UR5, RZ, 0x30, !PT ;  /* 0x0000000511117c12 */ /* 0x000fe2000f8e30ff */
[--C-:B------:R-:W-:Y:S01]  /*1030*/  IMAD R15, R15, 0x4, R54.reuse ;  /* 0x000000040f0f7824 */ /* 0x100fe200078e0236 */
[----:B------:R-:W-:Y:S01]  /*1040*/  LOP3.LUT R73, R29, 0x80000000, RZ, 0x3c, !PT ;  /* 0x800000001d497812 */ /* 0x000fe200078e3cff */
[--C-:B------:R-:W-:Y:S01]  /*1050*/  IMAD R7, R7, 0x4, R54.reuse ;  /* 0x0000000407077824 */ /* 0x100fe200078e0236 */
[----:B------:R-:W-:Y:S01]  /*1060*/  LOP3.LUT R75, R27, 0x80000000, RZ, 0x3c, !PT ;  /* 0x800000001b4b7812 */ /* 0x000fe200078e3cff */
[----:B------:R1:W-:Y:S01]  /*1070*/  ATOMS.POPC.INC.32 RZ, [R5+URZ] ;  /* 0x0000000005ff7f8c */ /* 0x0003e2000d8000ff */
[----:B0-----:R-:W-:Y:S01]  /*1080*/  LOP3.LUT R13, R4, UR5, RZ, 0x30, !PT ;  /* 0x00000005040d7c12 */ /* 0x001fe2000f8e30ff */
[--C-:B------:R-:W-:Y:S01]  /*1090*/  IMAD R17, R17, 0x4, R54.reuse ;  /* 0x0000000411117824 */ /* 0x100fe200078e0236 */
[----:B------:R-:W-:Y:S01]  /*10a0*/  LOP3.LUT R77, R25, 0x80000000, RZ, 0x3c, !PT ;  /* 0x80000000194d7812 */ /* 0x000fe200078e3cff */
[----:B------:R0:W-:Y:S01]  /*10b0*/  ATOMS.POPC.INC.32 RZ, [R7+URZ] ;  /* 0x0000000007ff7f8c */ /* 0x0001e2000d8000ff */
[----:B------:R-:W-:Y:S01]  /*10c0*/  LOP3.LUT R79, R23, 0x80000000, RZ, 0x3c, !PT ;  /* 0x80000000174f7812 */ /* 0x000fe200078e3cff */
[----:B------:R-:W-:Y:S01]  /*10d0*/  IMAD R13, R13, 0x4, R54 ;  /* 0x000000040d0d7824 */ /* 0x000fe200078e0236 */
[----:B------:R-:W-:-:S02]  /*10e0*/  LOP3.LUT R81, R35, 0x80000000, RZ, 0x3c, !PT ;  /* 0x8000000023517812 */ /* 0x000fc400078e3cff */
[----:B-1----:R-:W-:Y:S02]  /*10f0*/  SHF.R.U64 R5, R28, UR6, R73 ;  /* 0x000000061c057c19 */ /* 0x002fe40008001249 */
[----:B------:R1:W-:Y:S01]  /*1100*/  ATOMS.POPC.INC.32 RZ, [R13+URZ] ;  /* 0x000000000dff7f8c */ /* 0x0003e2000d8000ff */
[----:B0-----:R-:W0:Y:S01]  /*1110*/  LDC.64 R6, c[0x0][0x380] ;  /* 0x0000e000ff067b82 */ /* 0x001e220000000a00 */
[----:B------:R-:W-:Y:S02]  /*1120*/  SHF.R.U64 R8, R24, UR6, R77 ;  /* 0x0000000618087c19 */ /* 0x000fe4000800124d */
[----:B------:R-:W-:Y:S01]  /*1130*/  SHF.R.U64 R4, R22, UR6, R79 ;  /* 0x0000000616047c19 */ /* 0x000fe2000800124f */
[----:B------:R2:W-:Y:S01]  /*1140*/  ATOMS.POPC.INC.32 RZ, [R15+URZ] ;  /* 0x000000000fff7f8c */ /* 0x0005e2000d8000ff */
[----:B------:R-:W-:Y:S02]  /*1150*/  SHF.R.U64 R19, R34, UR6, R81 ;  /* 0x0000000622137c19 */ /* 0x000fe40008001251 */
[----:B-1----:R-:W-:Y:S01]  /*1160*/  SHF.R.U64 R13, R26, UR6, R75 ;  /* 0x000000061a0d7c19 */ /* 0x002fe2000800124b */
[----:B------:R1:W-:Y:S01]  /*1170*/  ATOMS.POPC.INC.32 RZ, [R17+URZ] ;  /* 0x0000000011ff7f8c */ /* 0x0003e2000d8000ff */
[----:B------:R-:W-:-:S02]  /*1180*/  LOP3.LUT R5, R5, UR5, RZ, 0x30, !PT ;  /* 0x0000000505057c12 */ /* 0x000fc4000f8e30ff */
[----:B------:R-:W-:Y:S02]  /*1190*/  LOP3.LUT R13, R13, UR5, RZ, 0x30, !PT ;  /* 0x000000050d0d7c12 */ /* 0x000fe4000f8e30ff */
[----:B--2---:R-:W-:Y:S01]  /*11a0*/  LOP3.LUT R15, R8, UR5, RZ, 0x30, !PT ;  /* 0x00000005080f7c12 */ /* 0x004fe2000f8e30ff */
[--C-:B------:R-:W-:Y:S01]  /*11b0*/  IMAD R5, R5, 0x4, R54.reuse ;  /* 0x0000000405057824 */ /* 0x100fe200078e0236 */
[----:B------:R-:W-:Y:S01]  /*11c0*/  ISETP.GT.U32.AND P2, PT, R3, 0xff, PT ;  /* 0x000000ff0300780c */ /* 0x000fe20003f44070 */
[--C-:B------:R-:W-:Y:S01]  /*11d0*/  IMAD R13, R13, 0x4, R54.reuse ;  /* 0x000000040d0d7824 */ /* 0x100fe200078e0236 */
[----:B-1----:R-:W-:Y:S01]  /*11e0*/  LOP3.LUT R17, R4, UR5, RZ, 0x30, !PT ;  /* 0x0000000504117c12 */ /* 0x002fe2000f8e30ff */
[--C-:B------:R-:W-:Y:S01]  /*11f0*/  IMAD R15, R15, 0x4, R54.reuse ;  /* 0x000000040f0f7824 */ /* 0x100fe200078e0236 */
[----:B------:R-:W-:Y:S01]  /*1200*/  LOP3.LUT R19, R19, UR5, RZ, 0x30, !PT ;  /* 0x0000000513137c12 */ /* 0x000fe2000f8e30ff */
[----:B------:R1:W-:Y:S01]  /*1210*/  ATOMS.POPC.INC.32 RZ, [R5+URZ] ;  /* 0x0000000005ff7f8c */ /* 0x0003e2000d8000ff */
[----:B------:R-:W-:Y:S01]  /*1220*/  P2R R74, PR, RZ, 0x4 ;  /* 0x00000004ff4a7803 */ /* 0x000fe20000000000 */
[--C-:B------:R-:W-:Y:S01]  /*1230*/  IMAD R17, R17, 0x4, R54.reuse ;  /* 0x0000000411117824 */ /* 0x100fe200078e0236 */
[----:B------:R-:W-:Y:S01]  /*1240*/  LEA R8, R3, UR4, 0x2 ;  /* 0x0000000403087c11 */ /* 0x000fe2000f8e10ff */
[----:B------:R-:W-:Y:S01]  /*1250*/  IMAD R19, R19, 0x4, R54 ;  /* 0x0000000413137824 */ /* 0x000fe200078e0236 */
[----:B------:R1:W-:Y:S04]  /*1260*/  ATOMS.POPC.INC.32 RZ, [R13+URZ] ;  /* 0x000000000dff7f8c */ /* 0x0003e8000d8000ff */
[----:B------:R1:W-:Y:S04]  /*1270*/  ATOMS.POPC.INC.32 RZ, [R15+URZ] ;  /* 0x000000000fff7f8c */ /* 0x0003e8000d8000ff */
[----:B------:R1:W-:Y:S04]  /*1280*/  ATOMS.POPC.INC.32 RZ, [R17+URZ] ;  /* 0x0000000011ff7f8c */ /* 0x0003e8000d8000ff */
[----:B------:R1:W-:Y:S01]  /*1290*/  ATOMS.POPC.INC.32 RZ, [R19+URZ] ;  /* 0x0000000013ff7f8c */ /* 0x0003e2000d8000ff */
[----:B------:R-:W-:Y:S06]  /*12a0*/  BAR.SYNC.DEFER_BLOCKING 0x0 ;  /* 0x0000000000007b1d */ /* 0x000fec0000010000 */
[----:B------:R-:W-:Y:S05]  /*12b0*/  @P2 BRA `(.L_x_450) ;  /* 0x00000000008c2947 */ /* 0x000fea0003800000 */
[----:B-1----:R-:W-:Y:S04]  /*12c0*/  LDS R5, [R8] ;  /* 0x0000000008057984 */ /* 0x002fe80000000800 */
[----:B------:R-:W1:Y:S04]  /*12d0*/  LDS R4, [R8+0x400] ;  /* 0x0004000008047984 */ /* 0x000e680000000800 */
[----:B------:R-:W2:Y:S04]  /*12e0*/  LDS R10, [R8+0x800] ;  /* 0x00080000080a7984 */ /* 0x000ea80000000800 */
[----:B------:R-:W3:Y:S04]  /*12f0*/  LDS R12, [R8+0xc00] ;  /* 0x000c0000080c7984 */ /* 0x000ee80000000800 */
[----:B------:R-:W4:Y:S04]  /*1300*/  LDS R14, [R8+0x1000] ;  /* 0x00100000080e7984 */ /* 0x000f280000000800 */
[----:B------:R-:W5:Y:S04]  /*1310*/  LDS R16, [R8+0x1400] ;  /* 0x0014000008107984 */ /* 0x000f680000000800 */
[----:B------:R-:W0:Y:S04]  /*1320*/  LDS R18, [R8+0x1800] ;  /* 0x0018000008127984 */ /* 0x000e280000000800 */
[----:B------:R-:W0:Y:S04]  /*1330*/  LDS R20, [R8+0x1c00] ;  /* 0x001c000008147984 */ /* 0x000e280000000800 */
[----:B------:R-:W0:Y:S04]  /*1340*/  LDS R82, [R8+0x2000] ;  /* 0x0020000008527984 */ /* 0x000e280000000800 */
[----:B------:R-:W0:Y:S04]  /*1350*/  LDS R84, [R8+0x2400] ;  /* 0x0024000008547984 */ /* 0x000e280000000800 */
[----:B------:R-:W0:Y:S01]  /*1360*/  LDS R86, [R8+0x2800] ;  /* 0x0028000008567984 */ /* 0x000e220000000800 */
[----:B-1----:R-:W-:-:S03]  /*1370*/  IMAD.IADD R13, R5, 0x1, R4 ;  /* 0x00000001050d7824 */ /* 0x002fc600078e0204 */
[----:B------:R-:W-:Y:S01]  /*1380*/  STS [R8+0x400], R5 ;  /* 0x0004000508007388 */ /* 0x000fe20000000800 */
[----:B--2---:R-:W-:-:S03]  /*1390*/  IMAD.IADD R15, R13, 0x1, R10 ;  /* 0x000000010d0f7824 */ /* 0x004fc600078e020a */
[----:B------:R-:W1:Y:S01]  /*13a0*/  LDS R4, [R8+0x2c00] ;  /* 0x002c000008047984 */ /* 0x000e620000000800 */
[----:B---3--:R-:W-:-:S03]  /*13b0*/  IMAD.IADD R17, R15, 0x1, R12 ;  /* 0x000000010f117824 */ /* 0x008fc600078e020c */
[----:B------:R2:W-:Y:S01]  /*13c0*/  STS [R8+0x800], R13 ;  /* 0x0008000d08007388 */ /* 0x0005e20000000800 */
[----:B----4-:R-:W-:-:S03]  /*13d0*/  IMAD.IADD R19, R17, 0x1, R14 ;  /* 0x0000000111137824 */ /* 0x010fc600078e020e */
[----:B------:R2:W-:Y:S01]  /*13e0*/  STS [R8+0xc00], R15 ;  /* 0x000c000f08007388 */ /* 0x0005e20000000800 */
[----:B-----5:R-:W-:-:S03]  /*13f0*/  IMAD.IADD R21, R19, 0x1, R16 ;  /* 0x0000000113157824 */ /* 0x020fc600078e0210 */
[----:B------:R2:W-:Y:S01]  /*1400*/  STS [R8+0x1000], R17 ;  /* 0x0010001108007388 */ /* 0x0005e20000000800 */
[----:B0-----:R-:W-:-:S03]  /*1410*/  IMAD.IADD R83, R21, 0x1, R18 ;  /* 0x0000000115537824 */ /* 0x001fc600078e0212 */
        /* <DEDUP_REMOVED lines=10> */
[----:B------:R2:W-:Y:S01]  /*14c0*/  STS [R8], RZ ;  /* 0x000000ff08007388 */ /* 0x0005e20000000800 */
[----:B-1----:R-:W-:-:S03]  /*14d0*/  IMAD.IADD R82, R91, 0x1, R4 ;  /* 0x000000015b527824 */ /* 0x002fc600078e0204 */
[----:B------:R2:W-:Y:S04]  /*14e0*/  STS [R8+0x2c00], R91 ;  /* 0x002c005b08007388 */ /* 0x0005e80000000800 */
.L_x_450:
[----:B------:R-:W-:Y:S05]  /*14f0*/  BSYNC.RECONVERGENT B0 ;  /* 0x0000000000007941 */ /* 0x000fea0003800200 */
.L_x_449:
[C---:B------:R-:W-:Y:S01]  /*1500*/  ISETP.NE.AND P0, PT, R82.reuse, 0x1680, PT ;  /* 0x000016805200780c */ /* 0x040fe20003f05270 */
[----:B-1----:R-:W-:Y:S01]  /*1510*/  IMAD.U32 R5, RZ, RZ, UR7 ;  /* 0x00000007ff057e24 */ /* 0x002fe2000f8e00ff */
[----:B--2---:R-:W-:Y:S01]  /*1520*/  @!P2 LOP3.LUT R13, R82, 0x40000000, RZ, 0xfc, !PT ;  /* 0x40000000520da812 */ /* 0x004fe200078efcff */
[----:B------:R-:W1:Y:S01]  /*1530*/  LDCU.64 UR12, c[0x0][0x3b8] ;  /* 0x00007700ff0c77ac */ /* 0x000e620008000a00 */
[----:B------:R-:W-:Y:S01]  /*1540*/  ISETP.LT.U32.AND P0, PT, R3, 0x100, !P0 ;  /* 0x000001000300780c */ /* 0x000fe20004701070 */
[----:B------:R-:W-:Y:S01]  /*1550*/  IMAD R5, R5, 0x100, R3 ;  /* 0x0000010005057824 */ /* 0x000fe200078e0203 */
[----:B------:R-:W-:-:S03]  /*1560*/  UIMAD UR11, UR7, 0x1680, URZ ;  /* 0x00001680070b78a4 */ /* 0x000fc6000f8e02ff */
[----:B0-----:R-:W-:-:S04]  /*1570*/  IMAD.WIDE R6, R5, 0x4, R6 ;  /* 0x0000000405067825 */ /* 0x001fc800078e0206 */
[----:B------:R-:W-:Y:S01]  /*1580*/  IMAD.U32 R10, RZ, RZ, UR11 ;  /* 0x0000000bff0a7e24 */ /* 0x000fe2000f8e00ff */
[----:B------:R0:W-:Y:S03]  /*1590*/  @!P2 STG.E.STRONG.SYS desc[UR8][R6.64], R13 ;  /* 0x0000000d0600a986 */ /* 0x0001e6000c115908 */
[----:B------:R-:W-:Y:S06]  /*15a0*/  BAR.RED.OR.DEFER_BLOCKING 0x0, P0 ;  /* 0x0000000000007b1d */ /* 0x000fec0000014800 */
[----:B------:R-:W2:Y:S01]  /*15b0*/  B2R.RESULT RZ, P0 ;  /* 0x0000000000ff731c */ /* 0x000ea20000004000 */
[----:B------:R-:W-:-:S04]  /*15c0*/  IADD3 R5, P1, PT, R0, UR11, RZ ;  /* 0x0000000b00057c10 */ /* 0x000fc8000ff3e0ff */
[----:B------:R-:W-:Y:S02]  /*15d0*/  LEA.HI.X.SX32 R10, R10, RZ, 0x1, P1 ;  /* 0x000000ff0a0a7211 */ /* 0x000fe400008f0eff */
[----:B-1----:R-:W-:-:S04]  /*15e0*/  LEA R4, P1, R5, UR12, 0x2 ;  /* 0x0000000c05047c11 */ /* 0x002fc8000f8210ff */
[----:B------:R-:W-:Y:S01]  /*15f0*/  LEA.HI.X R5, R5, UR13, R10, 0x2, P1 ;  /* 0x0000000d05057c11 */ /* 0x000fe200088f140a */
[----:B0-2---:R-:W-:Y:S08]  /*1600*/  @!P0 BRA `(.L_x_451) ;  /* 0x0000001000408947 */ /* 0x005ff00003800000 */
[----:B------:R-:W0:Y:S01]  /*1610*/  LDC.64 R8, c[0x0][0x390] ;  /* 0x0000e400ff087b82 */ /* 0x000e220000000a00 */
[C---:B------:R-:W-:Y:S01]  /*1620*/  ISETP.GT.U32.AND P0, PT, R3.reuse, R11, PT ;  /* 0x0000000b0300720c */ /* 0x040fe20003f04070 */
[----:B------:R-:W-:Y:S01]  /*1630*/  BSSY B1, `(.L_x_452) ;  /* 0x000002f000017945 */ /* 0x000fe20003800000 */
[----:B------:R-:W-:Y:S02]  /*1640*/  LEA R17, R3, UR4, 0x3 ;  /* 0x0000000403117c11 */ /* 0x000fe4000f8e18ff */
[----:B------:R-:W-:-:S03]  /*1650*/  SEL R83, RZ, 0x1680, !P0 ;  /* 0x00001680ff537807 */ /* 0x000fc60004000000 */
[----:B------:R-:W1:Y:S01]  /*1660*/  LDC.64 R12, c[0x0][0x398] ;  /* 0x0000e600ff0c7b82 */ /* 0x000e620000000a00 */
[----:B0-----:R-:W-:Y:S01]  /*1670*/  IMAD.WIDE.U32 R8, R3, 0x8, R8 ;  /* 0x0000000803087825 */ /* 0x001fe200078e0008 */
[----:B------:R-:W-:Y:S06]  /*1680*/  @P2 BRA `(.L_x_453) ;  /* 0x0000000000a42947 */ /* 0x000fec0003800000 */
[----:B-1----:R-:W-:-:S06]  /*1690*/  IMAD.WIDE.U32 R12, R3, 0x8, R12 ;  /* 0x00000008030c7825 */ /* 0x002fcc00078e000c */
        /* <DEDUP_REMOVED lines=9> */
[----:B0-----:R-:W-:Y:S02]  /*1730*/  IMAD.U32 R14, RZ, RZ, UR7 ;  /* 0x00000007ff0e7e24 */ /* 0x001fe4000f8e00ff */
[----:B------:R-:W-:-:S07]  /*1740*/  IMAD.MOV.U32 R19, RZ, RZ, R82 ;  /* 0x000000ffff137224 */ /* 0x000fce00078e0052 */
.L_x_459:
[----:B------:R-:W0:Y:S01]  /*1750*/  LDC.64 R12, c[0x0][0x380] ;  /* 0x0000e000ff0c7b82 */ /* 0x000e220000000a00 */
[----:B------:R-:W-:Y:S01]  /*1760*/  VIADD R21, R14, 0xffffffff ;  /* 0xffffffff0e157836 */ /* 0x000fe20000000000 */
[----:B------:R-:W-:Y:S03]  /*1770*/  BSSY B2, `(.L_x_456) ;  /* 0x0000008000027945 */ /* 0x000fe60003800000 */
[----:B------:R-:W-:-:S04]  /*1780*/  IMAD R15, R21, 0x100, R3 ;  /* 0x00000100150f7824 */ /* 0x000fc800078e0203 */
[----:B0-----:R-:W-:-:S07]  /*1790*/  IMAD.WIDE R12, R15, 0x4, R12 ;  /* 0x000000040f0c7825 */ /* 0x001fce00078e020c */
.L_x_457:
[----:B------:R-:W-:Y:S05]  /*17a0*/  YIELD ;  /* 0x0000000000007946 */ /* 0x000fea0003800000 */
[----:B------:R0:W-:Y:S06]  /*17b0*/  MEMBAR.SC.CTA ;  /* 0x0000000000007992 */ /* 0x0001ec0000000000 */
[----:B0-----:R-:W2:Y:S02]  /*17c0*/  LDG.E.STRONG.SYS R15, desc[UR8][R12.64] ;  /* 0x000000080c0f7981 */ /* 0x001ea4000c1f5900 */
[----:B--2---:R-:W-:-:S13]  /*17d0*/  ISETP.NE.AND P0, PT, R15, RZ, PT ;  /* 0x000000ff0f00720c */ /* 0x004fda0003f05270 */
[----:B------:R-:W-:Y:S05]  /*17e0*/  @!P0 BRA `(.L_x_457) ;  /* 0xfffffffc00ec8947 */ /* 0x000fea000383ffff */
[----:B------:R-:W-:Y:S05]  /*17f0*/  BSYNC B2 ;  /* 0x0000000000027941 */ /* 0x000fea0003800000 */
.L_x_456:
[----:B------:R-:W-:Y:S01]  /*1800*/  BSSY.RECONVERGENT B2, `(.L_x_458) ;  /* 0x0000006000027945 */ /* 0x000fe20003800200 */
[C---:B------:R-:W-:Y:S02]  /*1810*/  ISETP.GT.AND P0, PT, R15.reuse, -0x1, PT ;  /* 0xffffffff0f00780c */ /* 0x040fe40003f04270 */
[----:B------:R-:W-:Y:S01]  /*1820*/  LOP3.LUT R12, R15, 0x3fffffff, RZ, 0xc0, !PT ;  /* 0x3fffffff0f0c7812 */ /* 0x000fe200078ec0ff */
[----:B------:R-:W-:Y:S05]  /*1830*/  WARPSYNC.EXCLUSIVE R10 ;  /* 0x000000000a007348 */ /* 0x000fea0003a00000 */
[----:B------:R-:W-:-:S05]  /*1840*/  IMAD.IADD R19, R12, 0x1, R19 ;  /* 0x000000010c137824 */ /* 0x000fca00078e0213 */
[----:B------:R-:W-:-:S07]  /*1850*/  VOTE.ANY R10, PT, P0 ;  /* 0x00000000000a7806 */ /* 0x000fce00000e0100 */
[----:B------:R-:W-:Y:S05]  /*1860*/  BSYNC.RECONVERGENT B2 ;  /* 0x0000000000027941 */ /* 0x000fea0003800200 */
.L_x_458:
[----:B------:R-:W-:Y:S01]  /*1870*/  ISETP.GT.U32.AND P1, PT, R14, 0x1, PT ;  /* 0x000000010e00780c */ /* 0x000fe20003f24070 */
[----:B------:R-:W-:-:S12]  /*1880*/  IMAD.MOV.U32 R14, RZ, RZ, R21 ;  /* 0x000000ffff0e7224 */ /* 0x000fd800078e0015 */
[----:B------:R-:W-:Y:S05]  /*1890*/  @P0 BRA P1, `(.L_x_459) ;  /* 0xfffffffc00ac0947 */ /* 0x000fea000083ffff */
[----:B------:R-:W-:Y:S05]  /*18a0*/  BSYNC B0 ;  /* 0x0000000000007941 */ /* 0x000fea0003800000 */
.L_x_455:
[----:B------:R1:W2:Y:S02]  /*18b0*/  LDS.64 R14, [R17+0xb400] ;  /* 0x00b40000110e7984 */ /* 0x0002a40000000a00 */
.L_x_454:
[C---:B------:R-:W-:Y:S01]  /*18c0*/  IMAD.IADD R13, R19.reuse, 0x1, -R82 ;  /* 0x00000001130d7824 */ /* 0x040fe200078e0a52 */
[----:B------:R-:W-:-:S04]  /*18d0*/  LOP3.LUT R19, R19, 0x80000000, RZ, 0xfc, !PT ;  /* 0x8000000013137812 */ /* 0x000fc800078efcff */
[C---:B--2---:R-:W-:Y:S01]  /*18e0*/  IADD3 R12, P0, PT, R13.reuse, R14, RZ ;  /* 0x0000000e0d0c7210 */ /* 0x044fe20007f1e0ff */
[----:B------:R2:W-:Y:S03]  /*18f0*/  STG.E.STRONG.SYS desc[UR8][R6.64], R19 ;  /* 0x0000001306007986 */ /* 0x0005e6000c115908 */
[----:B------:R-:W-:-:S05]  /*1900*/  LEA.HI.X.SX32 R13, R13, R15, 0x1, P0 ;  /* 0x0000000f0d0d7211 */ /* 0x000fca00000f0eff */
[----:B------:R2:W-:Y:S04]  /*1910*/  STS.64 [R17+0xb400], R12 ;  /* 0x00b4000c11007388 */ /* 0x0005e80000000a00 */
.L_x_453:
[----:B------:R-:W-:Y:S05]  /*1920*/  BSYNC B1 ;  /* 0x0000000000017941 */ /* 0x000fea0003800000 */
.L_x_452:
[----:B--2---:R-:W2:Y:S01]  /*1930*/  LDC.64 R6, c[0x0][0x390] ;  /* 0x0000e400ff067b82 */ /* 0x004ea20000000a00 */
[----:B------:R-:W-:Y:S07]  /*1940*/  WARPSYNC.ALL ;  /* 0x0000000000007948 */ /* 0x000fee0003800000 */
[----:B------:R-:W3:Y:S01]  /*1950*/  LDC R10, c[0x0][0x3c0] ;  /* 0x0000f000ff0a7b82 */ /* 0x000ee20000000800 */
[----:B--2---:R-:W-:Y:S02]  /*1960*/  ISETP.EQ.U32.AND P1, PT, R6, RZ, PT ;  /* 0x000000ff0600720c */ /* 0x004fe40003f22070 */
[----:B---3--:R-:W-:-:S04]  /*1970*/  ISETP.LE.AND P0, PT, R10, UR10, PT ;  /* 0x0000000a0a007c0c */ /* 0x008fc8000bf03270 */
[----:B------:R-:W-:-:S04]  /*1980*/  ISETP.EQ.OR.EX P0, PT, R7, RZ, !P0, P1 ;  /* 0x000000ff0700720c */ /* 0x000fc80004702710 */
[----:B------:R-:W-:-:S13]  /*1990*/  ISETP.GT.U32.OR P0, PT, R3, 0xff, P0 ;  /* 0x000000ff0300780c */ /* 0x000fda0000704470 */
[----:B------:R-:W2:Y:S01]  /*19a0*/  @!P0 LDS.64 R2, [R17+0xb400] ;  /* 0x00b4000011028984 */ /* 0x000ea20000000a00 */
[--C-:B------:R-:W-:Y:S02]  /*19b0*/  @!P0 SHF.R.S32.HI R7, RZ, 0x1f, R82.reuse ;  /* 0x0000001fff078819 */ /* 0x100fe40000011452 */
[----:B--2---:R-:W-:Y:S02]  /*19c0*/  @!P0 IADD3 R82, P1, P2, R2, R83, R82 ;  /* 0x0000005302528210 */ /* 0x004fe40007a3e052 */
[----:B------:R-:W-:Y:S02]  /*19d0*/  LEA R2, R11, UR4, 0x3 ;  /* 0x000000040b027c11 */ /* 0x000fe4000f8e18ff */
[----:B------:R-:W-:-:S05]  /*19e0*/  @!P0 IADD3.X R83, PT, PT, R3, RZ, R7, P1, P2 ;  /* 0x000000ff03538210 */ /* 0x000fca0000fe4407 */
[----:B------:R2:W-:Y:S01]  /*19f0*/  @!P0 STG.E.64 desc[UR8][R8.64], R82 ;  /* 0x0000005208008986 */ /* 0x0005e2000c101b08 */
[----:B------:R-:W-:Y:S01]  /*1a00*/  BAR.SYNC.DEFER_BLOCKING 0x0 ;  /* 0x0000000000007b1d */ /* 0x000fe20000010000 */
[----:B------:R-:W-:-:S05]  /*1a10*/  ISETP.LT.AND P0, PT, R10, UR10, PT ;  /* 0x0000000a0a007c0c */ /* 0x000fca000bf01270 */
[----:B------:R-:W3:Y:S08]  /*1a20*/  LDS.64 R2, [R2+0xb400] ;  /* 0x00b4000002027984 */ /* 0x000ef00000000a00 */
[----:B--2---:R-:W-:Y:S05]  /*1a30*/  @P0 BRA `(.L_x_460) ;  /* 0x0000000000540947 */ /* 0x004fea0003800000 */
[----:B------:R-:W2:Y:S01]  /*1a40*/  LDCU.64 UR4, c[0x0][0x3a0] ;  /* 0x00007400ff0477ac */ /* 0x000ea20008000a00 */
[----:B---3--:R-:W-:-:S05]  /*1a50*/  IADD3 R6, P1, PT, R0, R2, RZ ;  /* 0x0000000200067210 */ /* 0x008fca0007f3e0ff */
[----:B------:R-:W-:Y:S01]  /*1a60*/  IMAD.X R53, RZ, RZ, R3, P1 ;  /* 0x000000ffff357224 */ /* 0x000fe200008e0603 */
[----:B--2---:R-:W-:-:S04]  /*1a70*/  LEA R2, P1, R6, UR4, 0x3 ;  /* 0x0000000406027c11 */ /* 0x004fc8000f8218ff */
        /* <DEDUP_REMOVED lines=17> */
.L_x_460:
[----:B------:R-:W2:Y:S01]  /*1b90*/  LDCU.64 UR4, c[0x0][0x3a0] ;  /* 0x00007400ff0477ac */ /* 0x000ea20008000a00 */
[----:B------:R-:W-:Y:S01]  /*1ba0*/  IMAD.U32 R7, RZ, RZ, UR7 ;  /* 0x00000007ff077e24 */ /* 0x000fe2000f8e00ff */
[C---:B---3--:R-:W-:Y:S01]  /*1bb0*/  IADD3 R6, P1, PT, R0.reuse, R2, RZ ;  /* 0x0000000200067210 */ /* 0x048fe20007f3e0ff */
[C---:B------:R-:W-:Y:S02]  /*1bc0*/  VIADD R2, R0.reuse, 0x20 ;  /* 0x0000002000027836 */ /* 0x040fe40000000000 */
[----:B------:R-:W-:Y:S02]  /*1bd0*/  IMAD R7, R7, -0x1680, R10 ;  /* 0xffffe98007077824 */ /* 0x000fe400078e020a */
[C---:B------:R-:W-:Y:S02]  /*1be0*/  VIADD R8, R0.reuse, 0x40 ;  /* 0x0000004000087836 */ /* 0x040fe40000000000 */
[----:B------:R-:W-:Y:S01]  /*1bf0*/  IMAD.X R53, RZ, RZ, R3, P1 ;  /* 0x000000ffff357224 */ /* 0x000fe200008e0603 */
[CC--:B------:R-:W-:Y:S01]  /*1c00*/  ISETP.GE.AND P4, PT, R0.reuse, R7.reuse, PT ;  /* 0x000000070000720c */ /* 0x0c0fe20003f86270 */
[----:B-1----:R-:W-:Y:S01]  /*1c10*/  VIADD R12, R0, 0x80 ;  /* 0x00000080000c7836 */ /* 0x002fe20000000000 */
[-C--:B------:R-:W-:Y:S01]  /*1c20*/  ISETP.GE.AND P3, PT, R2, R7.reuse, PT ;  /* 0x000000070200720c */ /* 0x080fe20003f66270 */
[----:B0-----:R-:W-:Y:S01]  /*1c30*/  VIADD R14, R0, 0xa0 ;  /* 0x000000a0000e7836 */ /* 0x001fe20000000000 */
[-C--:B------:R-:W-:Y:S01]  /*1c40*/  ISETP.GE.AND P2, PT, R8, R7.reuse, PT ;  /* 0x000000070800720c */ /* 0x080fe20003f46270 */
[----:B------:R-:W-:Y:S01]  /*1c50*/  VIADD R8, R0, 0x60 ;  /* 0x0000006000087836 */ /* 0x000fe20000000000 */
[----:B------:R-:W-:Y:S01]  /*1c60*/  ISETP.GE.AND P6, PT, R12, R7, PT ;  /* 0x000000070c00720c */ /* 0x000fe20003fc6270 */
[----:B------:R-:W-:Y:S01]  /*1c70*/  VIADD R12, R0, 0xe0 ;  /* 0x000000e0000c7836 */ /* 0x000fe20000000000 */
[----:B--2---:R-:W-:-:S02]  /*1c80*/  LEA R2, P1, R6, UR4, 0x3 ;  /* 0x0000000406027c11 */ /* 0x004fc4000f8218ff */
[-C--:B------:R-:W-:Y:S02]  /*1c90*/  ISETP.GE.AND P5, PT, R14, R7.reuse, PT ;  /* 0x000000070e00720c */ /* 0x080fe40003fa6270 */
[----:B------:R-:W-:Y:S02]  /*1ca0*/  LEA.HI.X R3, R6, UR5, R53, 0x3, P1 ;  /* 0x0000000506037c11 */ /* 0x000fe400088f1c35 */
[-C--:B------:R-:W-:Y:S01]  /*1cb0*/  ISETP.GE.AND P1, PT, R8, R7.reuse, PT ;  /* 0x000000070800720c */ /* 0x080fe20003f26270 */
[----:B------:R-:W-:Y:S02]  /*1cc0*/  VIADD R8, R0, 0xc0 ;  /* 0x000000c000087836 */ /* 0x000fe40000000000 */
[----:B------:R0:W-:Y:S03]  /*1cd0*/  @!P4 STG.E.64 desc[UR8][R2.64], R50 ;  /* 0x000000320200c986 */ /* 0x0001e6000c101b08 */
[-C--:B------:R-:W-:Y:S01]  /*1ce0*/  ISETP.GE.AND P4, PT, R8, R7.reuse, PT ;  /* 0x000000070800720c */ /* 0x080fe20003f86270 */
[----:B------:R-:W-:Y:S01]  /*1cf0*/  VIADD R8, R0, 0x100 ;  /* 0x0000010000087836 */ /* 0x000fe20000000000 */
[----:B------:R0:W-:Y:S01]  /*1d00*/  @!P3 STG.E.64 desc[UR8][R2.64+0x100], R48 ;  /* 0x000100300200b986 */ /* 0x0001e2000c101b08 */
[----:B------:R-:W-:Y:S01]  /*1d10*/  ISETP.GE.AND P3, PT, R12, R7, PT ;  /* 0x000000070c00720c */ /* 0x000fe20003f66270 */
[----:B------:R-:W-:-:S02]  /*1d20*/  VIADD R12, R0, 0x120 ;  /* 0x00000120000c7836 */ /* 0x000fc40000000000 */
[----:B------:R0:W-:Y:S01]  /*1d30*/  @!P2 STG.E.64 desc[UR8][R2.64+0x200], R46 ;  /* 0x0002002e0200a986 */ /* 0x0001e2000c101b08 */
[-C--:B------:R-:W-:Y:S01]  /*1d40*/  ISETP.GE.AND P2, PT, R8, R7.reuse, PT ;  /* 0x000000070800720c */ /* 0x080fe20003f46270 */
[----:B------:R-:W-:Y:S02]  /*1d50*/  VIADD R8, R0, 0x140 ;  /* 0x0000014000087836 */ /* 0x000fe40000000000 */
[----:B------:R0:W-:Y:S01]  /*1d60*/  @!P1 STG.E.64 desc[UR8][R2.64+0x300], R44 ;  /* 0x0003002c02009986 */ /* 0x0001e2000c101b08 */
[-C--:B------:R-:W-:Y:S01]  /*1d70*/  ISETP.GE.AND P1, PT, R12, R7.reuse, PT ;  /* 0x000000070c00720c */ /* 0x080fe20003f26270 */
[----:B------:R-:W-:Y:S02]  /*1d80*/  VIADD R12, R0, 0x180 ;  /* 0x00000180000c7836 */ /* 0x000fe40000000000 */
[----:B------:R0:W-:Y:S01]  /*1d90*/  @!P6 STG.E.64 desc[UR8][R2.64+0x400], R42 ;  /* 0x0004002a0200e986 */ /* 0x0001e2000c101b08 */
[----:B------:R-:W-:Y:S01]  /*1da0*/  ISETP.GE.AND P6, PT, R8, R7, PT ;  /* 0x000000070800720c */ /* 0x000fe20003fc6270 */
[----:B------:R-:W-:-:S02]  /*1db0*/  VIADD R8, R0, 0x160 ;  /* 0x0000016000087836 */ /* 0x000fc40000000000 */
[----:B------:R0:W-:Y:S03]  /*1dc0*/  @!P5 STG.E.64 desc[UR8][R2.64+0x500], R40 ;  /* 0x000500280200d986 */ /* 0x0001e6000c101b08 */
[-C--:B------:R-:W-:Y:S01]  /*1dd0*/  ISETP.GE.AND P5, PT, R8, R7.reuse, PT ;  /* 0x000000070800720c */ /* 0x080fe20003fa6270 */
[----:B------:R0:W-:Y:S01]  /*1de0*/  @!P4 STG.E.64 desc[UR8][R2.64+0x600], R38 ;  /* 0x000600260200c986 */ /* 0x0001e2000c101b08 */
[-C--:B------:R-:W-:Y:S01]  /*1df0*/  ISETP.GE.AND P4, PT, R12, R7.reuse, PT ;  /* 0x000000070c00720c */ /* 0x080fe20003f86270 */
[C---:B------:R-:W-:Y:S02]  /*1e00*/  VIADD R8, R0.reuse, 0x1a0 ;  /* 0x000001a000087836 */ /* 0x040fe40000000000 */
[----:B------:R-:W-:Y:S01]  /*1e10*/  VIADD R12, R0, 0x1c0 ;  /* 0x000001c0000c7836 */ /* 0x000fe20000000000 */
[----:B------:R0:W-:Y:S02]  /*1e20*/  @!P3 STG.E.64 desc[UR8][R2.64+0x700], R36 ;  /* 0x000700240200b986 */ /* 0x0001e4000c101b08 */
[----:B------:R-:W-:-:S02]  /*1e30*/  ISETP.GE.AND P3, PT, R8, R7, PT ;  /* 0x000000070800720c */ /* 0x000fc40003f66270 */
        /* <DEDUP_REMOVED lines=8> */
.L_x_461:
[----:B------:R-:W-:Y:S05]  /*1ec0*/  @P0 BRA `(.L_x_462) ;  /* 0x0000000000400947 */ /* 0x000fea0003800000 */
[----:B------:R3:W5:Y:S04]  /*1ed0*/  LDG.E R7, desc[UR8][R4.64] ;  /* 0x0000000804077981 */ /* 0x000768000c1e1900 */
[----:B------:R3:W5:Y:S04]  /*1ee0*/  LDG.E R9, desc[UR8][R4.64+0x80] ;  /* 0x0000800804097981 */ /* 0x000768000c1e1900 */
[----:B------:R3:W5:Y:S04]  /*1ef0*/  LDG.E R11, desc[UR8][R4.64+0x100] ;  /* 0x00010008040b7981 */ /* 0x000768000c1e1900 */
[----:B-1----:R3:W5:Y:S04]  /*1f00*/  LDG.E R13, desc[UR8][R4.64+0x180] ;  /* 0x00018008040d7981 */ /* 0x002768000c1e1900 */
[----:B0-----:R3:W5:Y:S04]  /*1f10*/  LDG.E R15, desc[UR8][R4.64+0x200] ;  /* 0x00020008040f7981 */ /* 0x001768000c1e1900 */
[----:B------:R3:W5:Y:S04]  /*1f20*/  LDG.E R17, desc[UR8][R4.64+0x280] ;  /* 0x0002800804117981 */ /* 0x000768000c1e1900 */
[----:B------:R3:W5:Y:S04]  /*1f30*/  LDG.E R19, desc[UR8][R4.64+0x300] ;  /* 0x0003000804137981 */ /* 0x000768000c1e1900 */
[----:B------:R3:W5:Y:S04]  /*1f40*/  LDG.E R21, desc[UR8][R4.64+0x380] ;  /* 0x0003800804157981 */ /* 0x000768000c1e1900 */
[----:B--2---:R3:W5:Y:S04]  /*1f50*/  LDG.E R23, desc[UR8][R4.64+0x400] ;  /* 0x0004000804177981 */ /* 0x004768000c1e1900 */
[----:B------:R3:W5:Y:S04]  /*1f60*/  LDG.E R25, desc[UR8][R4.64+0x480] ;  /* 0x0004800804197981 */ /* 0x000768000c1e1900 */
[----:B------:R3:W5:Y:S04]  /*1f70*/  LDG.E R27, desc[UR8][R4.64+0x500] ;  /* 0x00050008041b7981 */ /* 0x000768000c1e1900 */
[----:B------:R3:W5:Y:S04]  /*1f80*/  LDG.E R29, desc[UR8][R4.64+0x580] ;  /* 0x00058008041d7981 */ /* 0x000768000c1e1900 */
[----:B------:R3:W5:Y:S04]  /*1f90*/  LDG.E R31, desc[UR8][R4.64+0x600] ;  /* 0x00060008041f7981 */ /* 0x000768000c1e1900 */
[----:B------:R3:W5:Y:S04]  /*1fa0*/  LDG.E R33, desc[UR8][R4.64+0x680] ;  /* 0x0006800804217981 */ /* 0x000768000c1e1900 */
[----:B------:R3:W5:Y:S01]  /*1fb0*/  LDG.E R35, desc[UR8][R4.64+0x700] ;  /* 0x0007000804237981 */ /* 0x000762000c1e1900 */
[----:B------:R-:W-:Y:S05]  /*1fc0*/  BRA `(.L_x_463) ;  /* 0x0000000000b47947 */ /* 0x000fea0003800000 */
.L_x_462:
[----:B0-2---:R-:W-:Y:S02]  /*1fd0*/  VIADD R3, R10, -UR11 ;  /* 0x8000000b0a037c36 */ /* 0x005fe40008000000 */
[C---:B------:R-:W-:Y:S02]  /*1fe0*/  VIADD R2, R0.reuse, 0x20 ;  /* 0x0000002000027836 */ /* 0x040fe40000000000 */
[C---:B------:R-:W-:Y:S01]  /*1ff0*/  VIADD R8, R0.reuse, 0x40 ;  /* 0x0000004000087836 */ /* 0x040fe20000000000 */
[CC--:B------:R-:W-:Y:S01]  /*2000*/  ISETP.GE.AND P4, PT, R0.reuse, R3.reuse, PT ;  /* 0x000000030000720c */ /* 0x0c0fe20003f86270 */
[----:B-1----:R-:W-:Y:S01]  /*2010*/  VIADD R12, R0, 0x80 ;  /* 0x00000080000c7836 */ /* 0x002fe20000000000 */
        /* <DEDUP_REMOVED lines=9> */
[----:B------:R0:W5:Y:S01]  /*20b0*/  @!P4 LDG.E R7, desc[UR8][R4.64] ;  /* 0x000000080407c981 */ /* 0x000162000c1e1900 */
[-C--:B------:R-:W-:Y:S01]  /*20c0*/  ISETP.GE.AND P4, PT, R2, R3.reuse, PT ;  /* 0x000000030200720c */ /* 0x080fe20003f86270 */
[----:B------:R-:W-:Y:S02]  /*20d0*/  VIADD R2, R0, 0x100 ;  /* 0x0000010000027836 */ /* 0x000fe40000000000 */
[----:B------:R0:W5:Y:S01]  /*20e0*/  @!P3 LDG.E R9, desc[UR8][R4.64+0x80] ;  /* 0x000080080409b981 */ /* 0x000162000c1e1900 */
[----:B------:R-:W-:Y:S01]  /*20f0*/  ISETP.GE.AND P3, PT, R8, R3, PT ;  /* 0x000000030800720c */ /* 0x000fe20003f66270 */
[----:B------:R-:W-:-:S02]  /*2100*/  VIADD R8, R0, 0x120 ;  /* 0x0000012000087836 */ /* 0x000fc40000000000 */
[----:B------:R0:W5:Y:S01]  /*2110*/  @!P2 LDG.E R11, desc[UR8][R4.64+0x100] ;  /* 0x00010008040ba981 */ /* 0x000162000c1e1900 */
        /* <DEDUP_REMOVED lines=15> */
[----:B------:R-:W-:-:S03]  /*2210*/  ISETP.GE.AND P3, PT, R8, R3, PT ;  /* 0x000000030800720c */ /* 0x000fc60003f66270 */
[----:B------:R0:W5:Y:S01]  /*2220*/  @!P2 LDG.E R23, desc[UR8][R4.64+0x400] ;  /* 0x000400080417a981 */ /* 0x000162000c1e1900 */
[----:B------:R-:W-:-:S03]  /*2230*/  ISETP.GE.AND P2, PT, R2, R3, PT ;  /* 0x000000030200720c */ /* 0x000fc60003f46270 */
[----:B------:R0:W5:Y:S04]  /*2240*/  @!P1 LDG.E R25, desc[UR8][R4.64+0x480] ;  /* 0x0004800804199981 */ /* 0x000168000c1e1900 */
[----:B------:R0:W5:Y:S04]  /*2250*/  @!P6 LDG.E R27, desc[UR8][R4.64+0x500] ;  /* 0x00050008041be981 */ /* 0x000168000c1e1900 */
[----:B------:R0:W5:Y:S04]  /*2260*/  @!P5 LDG.E R29, desc[UR8][R4.64+0x580] ;  /* 0x00058008041dd981 */ /* 0x000168000c1e1900 */
[----:B------:R0:W5:Y:S04]  /*2270*/  @!P4 LDG.E R31, desc[UR8][R4.64+0x600] ;  /* 0x00060008041fc981 */ /* 0x000168000c1e1900 */
[----:B------:R0:W5:Y:S04]  /*2280*/  @!P3 LDG.E R33, desc[UR8][R4.64+0x680] ;  /* 0x000680080421b981 */ /* 0x000168000c1e1900 */
[----:B------:R0:W5:Y:S02]  /*2290*/  @!P2 LDG.E R35, desc[UR8][R4.64+0x700] ;  /* 0x000700080423a981 */ /* 0x000164000c1e1900 */
.L_x_463:
[----:B------:R-:W-:Y:S05]  /*22a0*/  @P0 BRA `(.L_x_464) ;  /* 0x00000000004c0947 */ /* 0x000fea0003800000 */
[----:B------:R-:W1:Y:S02]  /*22b0*/  LDCU.64 UR4, c[0x0][0x3b0] ;  /* 0x00007600ff0477ac */ /* 0x000e640008000a00 */
[----:B-1----:R-:W-:-:S04]  /*22c0*/  LEA R2, P0, R6, UR4, 0x2 ;  /* 0x0000000406027c11 */ /* 0x002fc8000f8010ff */
[----:B------:R-:W-:-:S05]  /*22d0*/  LEA.HI.X R3, R6, UR5, R53, 0x2, P0 ;  /* 0x0000000506037c11 */ /* 0x000fca00080f1435 */
[----:B-----5:R-:W-:Y:S04]  /*22e0*/  STG.E desc[UR8][R2.64], R7 ;  /* 0x0000000702007986 */ /* 0x020fe8000c101908 */
[----:B------:R-:W-:Y:S04]  /*22f0*/  STG.E desc[UR8][R2.64+0x80], R9 ;  /* 0x0000800902007986 */ /* 0x000fe8000c101908 */
        /* <DEDUP_REMOVED lines=12> */
[----:B------:R-:W-:Y:S01]  /*23c0*/  STG.E desc[UR8][R2.64+0x700], R35 ;  /* 0x0007002302007986 */ /* 0x000fe2000c101908 */
[----:B------:R-:W-:Y:S05]  /*23d0*/  EXIT ;  /* 0x000000000000794d */ /* 0x000fea0003800000 */
.L_x_464:
[----:B------:R-:W1:Y:S01]  /*23e0*/  LDCU.64 UR4, c[0x0][0x3b0] ;  /* 0x00007600ff0477ac */ /* 0x000e620008000a00 */
[----:B0--3--:R-:W-:Y:S02]  /*23f0*/  IMAD.U32 R5, RZ, RZ, UR7 ;  /* 0x00000007ff057e24 */ /* 0x009fe4000f8e00ff */
        /* <DEDUP_REMOVED lines=10> */
[----:B-1----:R-:W-:Y:S02]  /*24a0*/  LEA R2, P0, R6, UR4, 0x2 ;  /* 0x0000000406027c11 */ /* 0x002fe4000f8010ff */
[-C--:B------:R-:W-:Y:S01]  /*24b0*/  ISETP.GE.AND P6, PT, R4, R5.reuse, PT ;  /* 0x000000050400720c */ /* 0x080fe20003fc6270 */
[----:B------:R-:W-:Y:S01]  /*24c0*/  VIADD R4, R0, 0xe0 ;  /* 0x000000e000047836 */ /* 0x000fe20000000000 */
[----:B------:R-:W-:Y:S01]  /*24d0*/  LEA.HI.X R3, R6, UR5, R53, 0x2, P0 ;  /* 0x0000000506037c11 */ /* 0x000fe200080f1435 */
[----:B------:R-:W-:Y:S01]  /*24e0*/  VIADD R6, R0, 0x80 ;  /* 0x0000008000067836 */ /* 0x000fe20000000000 */
[----:B------:R-:W-:-:S03]  /*24f0*/  ISETP.GE.AND P1, PT, R8, R5, PT ;  /* 0x000000050800720c */ /* 0x000fc60003f26270 */
[----:B-----5:R0:W-:Y:S01]  /*2500*/  @!P3 STG.E desc[UR8][R2.64], R7 ;  /* 0x000000070200b986 */ /* 0x0201e2000c101908 */
[-C--:B------:R-:W-:Y:S01]  /*2510*/  ISETP.GE.AND P0, PT, R6, R5.reuse, PT ;  /* 0x000000050600720c */ /* 0x080fe20003f06270 */
[----:B------:R-:W-:Y:S01]  /*2520*/  VIADD R6, R0, 0x100 ;  /* 0x0000010000067836 */ /* 0x000fe20000000000 */
[-C--:B------:R-:W-:Y:S01]  /*2530*/  ISETP.GE.AND P3, PT, R4, R5.reuse, PT ;  /* 0x000000050400720c */ /* 0x080fe20003f66270 */
[----:B------:R-:W-:Y:S01]  /*2540*/  VIADD R4, R0, 0x120 ;  /* 0x0000012000047836 */ /* 0x000fe20000000000 */
[----:B------:R0:W-:Y:S02]  /*2550*/  @!P4 STG.E desc[UR8][R2.64+0x80], R9 ;  /* 0x000080090200c986 */ /* 0x0001e4000c101908 */
[-C--:B------:R-:W-:Y:S01]  /*2560*/  ISETP.GE.AND P4, PT, R6, R5.reuse, PT ;  /* 0x000000050600720c */ /* 0x080fe20003f86270 */
[----:B------:R-:W-:Y:S01]  /*2570*/  VIADD R6, R0, 0x140 ;  /* 0x0000014000067836 */ /* 0x000fe20000000000 */
[----:B------:R0:W-:Y:S01]  /*2580*/  @!P5 STG.E desc[UR8][R2.64+0x100], R11 ;  /* 0x0001000b0200d986 */ /* 0x0001e2000c101908 */
[----:B------:R-:W-:Y:S01]  /*2590*/  ISETP.GE.AND P5, PT, R4, R5, PT ;  /* 0x000000050400720c */ /* 0x000fe20003fa6270 */
[----:B------:R-:W-:-:S02]  /*25a0*/  VIADD R4, R0, 0x160 ;  /* 0x0000016000047836 */ /* 0x000fc40000000000 */
[----:B------:R0:W-:Y:S01]  /*25b0*/  @!P6 STG.E desc[UR8][R2.64+0x180], R13 ;  /* 0x0001800d0200e986 */ /* 0x0001e2000c101908 */
[-C--:B------:R-:W-:Y:S01]  /*25c0*/  ISETP.GE.AND P6, PT, R6, R5.reuse, PT ;  /* 0x000000050600720c */ /* 0x080fe20003fc6270 */
[----:B------:R-:W-:Y:S02]  /*25d0*/  VIADD R6, R0, 0x180 ;  /* 0x0000018000067836 */ /* 0x000fe40000000000 */
[----:B------:R0:W-:Y:S01]  /*25e0*/  @!P0 STG.E desc[UR8][R2.64+0x200], R15 ;  /* 0x0002000f02008986 */ /* 0x0001e2000c101908 */
[-C--:B------:R-:W-:Y:S01]  /*25f0*/  ISETP.GE.AND P0, PT, R4, R5.reuse, PT ;  /* 0x000000050400720c */ /* 0x080fe20003f06270 */
[C---:B------:R-:W-:Y:S02]  /*2600*/  VIADD R4, R0.reuse, 0x1a0 ;  /* 0x000001a000047836 */ /* 0x040fe40000000000 */
[----:B------:R-:W-:Y:S01]  /*2610*/  VIADD R0, R0, 0x1c0 ;  /* 0x000001c000007836 */ /* 0x000fe20000000000 */
[----:B------:R0:W-:Y:S01]  /*2620*/  @!P1 STG.E desc[UR8][R2.64+0x280], R17 ;  /* 0x0002801102009986 */ /* 0x0001e2000c101908 */
[----:B------:R-:W-:-:S03]  /*2630*/  ISETP.GE.AND P1, PT, R6, R5, PT ;  /* 0x000000050600720c */ /* 0x000fc60003f26270 */
[----:B------:R0:W-:Y:S01]  /*2640*/  @!P2 STG.E desc[UR8][R2.64+0x300], R19 ;  /* 0x000300130200a986 */ /* 0x0001e2000c101908 */
[----:B------:R-:W-:-:S03]  /*2650*/  ISETP.GE.AND P2, PT, R4, R5, PT ;  /* 0x000000050400720c */ /* 0x000fc60003f46270 */
[----:B------:R0:W-:Y:S01]  /*2660*/  @!P3 STG.E desc[UR8][R2.64+0x380], R21 ;  /* 0x000380150200b986 */ /* 0x0001e2000c101908 */
[----:B------:R-:W-:-:S03]  /*2670*/  ISETP.GE.AND P3, PT, R0, R5, PT ;  /* 0x000000050000720c */ /* 0x000fc60003f66270 */
[----:B------:R0:W-:Y:S04]  /*2680*/  @!P4 STG.E desc[UR8][R2.64+0x400], R23 ;  /* 0x000400170200c986 */ /* 0x0001e8000c101908 */
[----:B------:R0:W-:Y:S04]  /*2690*/  @!P5 STG.E desc[UR8][R2.64+0x480], R25 ;  /* 0x000480190200d986 */ /* 0x0001e8000c101908 */
[----:B------:R0:W-:Y:S04]  /*26a0*/  @!P6 STG.E desc[UR8][R2.64+0x500], R27 ;  /* 0x0005001b0200e986 */ /* 0x0001e8000c101908 */
[----:B------:R0:W-:Y:S04]  /*26b0*/  @!P0 STG.E desc[UR8][R2.64+0x580], R29 ;  /* 0x0005801d02008986 */ /* 0x0001e8000c101908 */
[----:B------:R0:W-:Y:S04]  /*26c0*/  @!P1 STG.E desc[UR8][R2.64+0x600], R31 ;  /* 0x0006001f02009986 */ /* 0x0001e8000c101908 */
[----:B------:R0:W-:Y:S01]  /*26d0*/  @!P2 STG.E desc[UR8][R2.64+0x680], R33 ;  /* 0x000680210200a986 */ /* 0x0001e2000c101908 */
[----:B------:R-:W-:Y:S05]  /*26e0*/  @P3 EXIT ;  /* 0x000000000000394d */ /* 0x000fea0003800000 */
[----:B------:R-:W-:Y:S01]  /*26f0*/  STG.E desc[UR8][R2.64+0x700], R35 ;  /* 0x0007002302007986 */ /* 0x000fe2000c101908 */
[----:B------:R-:W-:Y:S05]  /*2700*/  EXIT ;  /* 0x000000000000794d */ /* 0x000fea0003800000 */
.L_x_451:
[----:B------:R-:W-:Y:S01]  /*2710*/  IMAD.MOV.U32 R2, RZ, RZ, RZ ;  /* 0x000000ffff027224 */ /* 0x000fe200078e00ff */
[C---:B------:R-:W-:Y:S01]  /*2720*/  ISETP.GT.U32.AND P0, PT, R3.reuse, 0x1f, PT ;  /* 0x0000001f0300780c */ /* 0x040fe20003f04070 */
[----:B------:R-:W-:Y:S05]  /*2730*/  WARPSYNC.ALL ;  /* 0x0000000000007948 */ /* 0x000fea0003800000 */
[----:B------:R-:W-:-:S05]  /*2740*/  IMAD.HI.U32 R10, R3, 0x15555556, R2 ;  /* 0x15555556030a7827 */ /* 0x000fca00078e0002 */
[----:B------:R-:W-:-:S05]  /*2750*/  LEA R83, R10, UR4, 0x2 ;  /* 0x000000040a537c11 */ /* 0x000fca000f8e10ff */
[----:B------:R0:W-:Y:S01]  /*2760*/  STS [R83+0x3410], R82 ;  /* 0x0034105253007388 */ /* 0x0001e20000000800 */
[----:B------:R-:W-:Y:S06]  /*2770*/  BAR.SYNC.DEFER_BLOCKING 0x0 ;  /* 0x0000000000007b1d */ /* 0x000fec0000010000 */
[----:B------:R-:W-:Y:S05]  /*2780*/  @P0 BRA `(.L_x_465) ;  /* 0x0000000000e00947 */ /* 0x000fea0003800000 */
[----:B------:R-:W-:Y:S01]  /*2790*/  IMAD.MOV.U32 R11, RZ, RZ, 0x34 ;  /* 0x00000034ff0b7424 */ /* 0x000fe200078e00ff */
[----:B------:R-:W-:-:S03]  /*27a0*/  UMOV UR12, 0xffffffff ;  /* 0xffffffff000c7882 */ /* 0x000fc60000000000 */
[----:B------:R-:W-:-:S05]  /*27b0*/  IMAD R10, R3, R11, UR4 ;  /* 0x00000004030a7e24 */ /* 0x000fca000f8e020b */
[----:B------:R-:W-:Y:S04]  /*27c0*/  LDS R11, [R10+0x3410] ;  /* 0x003410000a0b7984 */ /* 0x000fe80000000800 */
[----:B------:R-:W-:Y:S04]  /*27d0*/  LDS R12, [R10+0x3414] ;  /* 0x003414000a0c7984 */ /* 0x000fe80000000800 */
[----:B------:R-:W1:Y:S04]  /*27e0*/  LDS R13, [R10+0x3418] ;  /* 0x003418000a0d7984 */ /* 0x000e680000000800 */
[----:B------:R-:W-:Y:S04]  /*27f0*/  LDS R14, [R10+0x341c] ;  /* 0x00341c000a0e7984 */ /* 0x000fe80000000800 */
[----:B------:R-:W2:Y:S04]  /*2800*/  LDS R15, [R10+0x3420] ;  /* 0x003420000a0f7984 */ /* 0x000ea80000000800 */
[----:B------:R-:W-:Y:S04]  /*2810*/  LDS R16, [R10+0x3424] ;  /* 0x003424000a107984 */ /* 0x000fe80000000800 */
[----:B------:R-:W3:Y:S04]  /*2820*/  LDS R17, [R10+0x3428] ;  /* 0x003428000a117984 */ /* 0x000ee80000000800 */
[----:B------:R-:W-:Y:S04]  /*2830*/  LDS R18, [R10+0x342c] ;  /* 0x00342c000a127984 */ /* 0x000fe80000000800 */
[----:B------:R-:W4:Y:S04]  /*2840*/  LDS R19, [R10+0x3430] ;  /* 0x003430000a137984 */ /* 0x000f280000000800 */
[----:B------:R-:W-:Y:S04]  /*2850*/  LDS R20, [R10+0x3434] ;  /* 0x003434000a147984 */ /* 0x000fe80000000800 */
[----:B------:R-:W5:Y:S04]  /*2860*/  LDS R21, [R10+0x3438] ;  /* 0x003438000a157984 */ /* 0x000f680000000800 */
[----:B------:R-:W0:Y:S01]  /*2870*/  LDS R84, [R10+0x343c] ;  /* 0x00343c000a547984 */ /* 0x000e220000000800 */
[----:B-1----:R-:W-:-:S04]  /*2880*/  IADD3 R85, PT, PT, R13, R12, R11 ;  /* 0x0000000c0d557210 */ /* 0x002fc80007ffe00b */
[----:B--2---:R-:W-:-:S04]  /*2890*/  IADD3 R85, PT, PT, R15, R85, R14 ;  /* 0x000000550f557210 */ /* 0x004fc80007ffe00e */
[----:B---3--:R-:W-:-:S04]  /*28a0*/  IADD3 R85, PT, PT, R17, R85, R16 ;  /* 0x0000005511557210 */ /* 0x008fc80007ffe010 */
[----:B----4-:R-:W-:-:S04]  /*28b0*/  IADD3 R85, PT, PT, R19, R85, R18 ;  /* 0x0000005513557210 */ /* 0x010fc80007ffe012 */
[----:B-----5:R-:W-:-:S05]  /*28c0*/  IADD3 R85, PT, PT, R21, R85, R20 ;  /* 0x0000005515557210 */ /* 0x020fca0007ffe014 */
[----:B0-----:R-:W-:Y:S01]  /*28d0*/  IMAD.IADD R84, R84, 0x1, R85 ;  /* 0x0000000154547824 */ /* 0x001fe200078e0255 */
[----:B------:R-:W-:Y:S06]  /*28e0*/  BRA.DIV UR12, `(.L_x_466) ;  /* 0x0000006e0ce07947 */ /* 0x000fec000b800000 */
        /* <DEDUP_REMOVED lines=9> */
.L_x_575:
[----:B-1----:R-:W-:-:S04]  /*2980*/  @P0 IMAD.IADD R89, R88, 0x1, R89 ;  /* 0x0000000158590824 */ /* 0x002fc800078e0259 */
[----:B------:R-:W-:-:S04]  /*2990*/  IMAD.IADD R84, R89, 0x1, -R84 ;  /* 0x0000000159547824 */ /* 0x000fc800078e0a54 */
        /* <DEDUP_REMOVED lines=23> */
.L_x_465:
[----:B------:R-:W-:Y:S05]  /*2b10*/  WARPSYNC.ALL ;  /* 0x0000000000007948 */ /* 0x000fea0003800000 */
[----:B------:R-:W-:Y:S01]  /*2b20*/  BAR.SYNC.DEFER_BLOCKING 0x0 ;  /* 0x0000000000007b1d */ /* 0x000fe20000010000 */
[----:B------:R-:W-:Y:S02]  /*2b30*/  ISETP.NE.AND P0, PT, R74, RZ, PT ;  /* 0x000000ff4a00720c */ /* 0x000fe40003f05270 */
[----:B-1----:R-:W-:-:S03]  /*2b40*/  SHF.R.U64 R10, R50, UR6, R61 ;  /* 0x00000006320a7c19 */ /* 0x002fc6000800123d */
[----:B------:R-:W-:Y:S01]  /*2b50*/  BSSY.RECONVERGENT B0, `(.L_x_467) ;  /* 0x0000028000007945 */ /* 0x000fe20003800200 */
[----:B------:R-:W-:Y:S01]  /*2b60*/  LOP3.LUT R93, R10, UR5, RZ, 0x30, !PT ;  /* 0x000000050a5d7c12 */ /* 0x000fe2000f8e30ff */
[----:B0-----:R-:W0:Y:S06]  /*2b70*/  LDS R83, [R83+0x3410] ;  /* 0x0034100053537984 */ /* 0x001e2c0000000800 */
        /* <DEDUP_REMOVED lines=15> */
[----:B------:R1:W-:Y:S01]  /*2c70*/  STS [R8], R11 ;  /* 0x0000000b08007388 */ /* 0x0003e20000000800 */
[----:B--2---:R-:W-:-:S03]  /*2c80*/  IMAD.IADD R15, R83, 0x1, R14 ;  /* 0x00000001530f7824 */ /* 0x004fc600078e020e */
[----:B------:R2:W-:Y:S01]  /*2c90*/  STS [R8+0x400], R13 ;  /* 0x0004000d08007388 */ /* 0x0005e20000000800 */
[C---:B---3--:R-:W-:Y:S02]  /*2ca0*/  IMAD.IADD R17, R83.reuse, 0x1, R16 ;  /* 0x0000000153117824 */ /* 0x048fe400078e0210 */
[C---:B----4-:R-:W-:Y:S01]  /*2cb0*/  IMAD.IADD R19, R83.reuse, 0x1, R18 ;  /* 0x0000000153137824 */ /* 0x050fe200078e0212 */
[----:B------:R3:W-:Y:S01]  /*2cc0*/  STS [R8+0x800], R15 ;  /* 0x0008000f08007388 */ /* 0x0007e20000000800 */
[----:B-----5:R-:W-:-:S03]  /*2cd0*/  IMAD.IADD R21, R83, 0x1, R20 ;  /* 0x0000000153157824 */ /* 0x020fc600078e0214 */
[----:B------:R3:W-:Y:S01]  /*2ce0*/  STS [R8+0xc00], R17 ;  /* 0x000c001108007388 */ /* 0x0007e20000000800 */
[----:B------:R-:W-:-:S03]  /*2cf0*/  IMAD.IADD R85, R83, 0x1, R84 ;  /* 0x0000000153557824 */ /* 0x000fc600078e0254 */
[----:B------:R3:W-:Y:S01]  /*2d00*/  STS [R8+0x1000], R19 ;  /* 0x0010001308007388 */ /* 0x0007e20000000800 */
[----:B-1----:R-:W-:-:S03]  /*2d10*/  IMAD.IADD R11, R83, 0x1, R86 ;  /* 0x00000001530b7824 */ /* 0x002fc600078e0256 */
[----:B------:R3:W-:Y:S01]  /*2d20*/  STS [R8+0x1400], R21 ;  /* 0x0014001508007388 */ /* 0x0007e20000000800 */
[----:B--2---:R-:W-:-:S03]  /*2d30*/  IMAD.IADD R13, R83, 0x1, R88 ;  /* 0x00000001530d7824 */ /* 0x004fc600078e0258 */
[----:B------:R3:W-:Y:S01]  /*2d40*/  STS [R8+0x1800], R85 ;  /* 0x0018005508007388 */ /* 0x0007e20000000800 */
[----:B------:R-:W-:-:S03]  /*2d50*/  IMAD.IADD R87, R83, 0x1, R90 ;  /* 0x0000000153577824 */ /* 0x000fc600078e025a */
[----:B------:R3:W-:Y:S01]  /*2d60*/  STS [R8+0x1c00], R11 ;  /* 0x001c000b08007388 */ /* 0x0007e20000000800 */
[----:B------:R-:W-:-:S03]  /*2d70*/  IMAD.IADD R89, R83, 0x1, R92 ;  /* 0x0000000153597824 */ /* 0x000fc600078e025c */
[----:B------:R3:W-:Y:S01]  /*2d80*/  STS [R8+0x2000], R13 ;  /* 0x0020000d08007388 */ /* 0x0007e20000000800 */
[----:B0-----:R-:W-:-:S03]  /*2d90*/  IMAD.IADD R91, R83, 0x1, R94 ;  /* 0x00000001535b7824 */ /* 0x001fc600078e025e */
[----:B------:R3:W-:Y:S04]  /*2da0*/  STS [R8+0x2400], R87 ;  /* 0x0024005708007388 */ /* 0x0007e80000000800 */
[----:B------:R3:W-:Y:S04]  /*2db0*/  STS [R8+0x2800], R89 ;  /* 0x0028005908007388 */ /* 0x0007e80000000800 */
[----:B------:R3:W-:Y:S02]  /*2dc0*/  STS [R8+0x2c00], R91 ;  /* 0x002c005b08007388 */ /* 0x0007e40000000800 */
.L_x_468:
[----:B------:R-:W-:Y:S05]  /*2dd0*/  BSYNC.RECONVERGENT B0 ;  /* 0x0000000000007941 */ /* 0x000fea0003800200 */
.L_x_467:
[----:B------:R-:W-:Y:S01]  /*2de0*/  BAR.SYNC.DEFER_BLOCKING 0x0 ;  /* 0x0000000000007b1d */ /* 0x000fe20000010000 */
[----:B------:R-:W-:Y:S02]  /*2df0*/  R2P PR, R93, 0x7f ;  /* 0x0000007f5d007804 */ /* 0x000fe40000000000 */
[----:B------:R-:W-:-:S03]  /*2e00*/  SHF.R.U64 R10, R48, UR6, R53 ;  /* 0x00000006300a7c19 */ /* 0x000fc60008001235 */
[----:B------:R-:W-:Y:S01]  /*2e10*/  BSSY.RECONVERGENT B0, `(.L_x_469) ;  /* 0x0000023000007945 */ /* 0x000fe20003800200 */
[----:B---3--:R-:W-:Y:S01]  /*2e20*/  LOP3.LUT R19, R10, UR5, RZ, 0x30, !PT ;  /* 0x000000050a137c12 */ /* 0x008fe2000f8e30ff */
[----:B------:R-:W1:Y:S06]  /*2e30*/  S2R R84, SR_LEMASK ;  /* 0x0000000000547919 */ /* 0x000e6c0000003a00 */
[----:B------:R-:W-:Y:S02]  /*2e40*/  VOTE.ANY R8, PT, P0 ;  /* 0x0000000000087806 */ /* 0x000fe400000e0100 */
        /* <DEDUP_REMOVED lines=11> */
[----:B------:R-:W-:Y:S02]  /*2f00*/  LOP3.LUT R8, R15, R8, RZ, 0xc0, !PT ;  /* 0x000000080f087212 */ /* 0x000fe400078ec0ff */
        /* <DEDUP_REMOVED lines=9> */
[----:B------:R-:W-:Y:S01]  /*2fa0*/  LOP3.LUT R8, R11, R8, RZ, 0xc0, !PT ;  /* 0x000000080b087212 */ /* 0x000fe200078ec0ff */
[----:B------:R-:W-:-:S03]  /*2fb0*/  IMAD.MOV.U32 R11, RZ, RZ, RZ ;  /* 0x000000ffff0b7224 */ /* 0x000fc600078e00ff */
[----:B------:R-:W-:-:S04]  /*2fc0*/  LOP3.LUT R13, R13, R8, RZ, 0xc0, !PT ;  /* 0x000000080d0d7212 */ /* 0x000fc800078ec0ff */
[----:B------:R-:W2:Y:S01]  /*2fd0*/  FLO.U32 R14, R13 ;  /* 0x0000000d000e7300 */ /* 0x000ea200000e0000 */
[----:B-1----:R-:W-:-:S07]  /*2fe0*/  LOP3.LUT R8, R84, R13, RZ, 0xc0, !PT ;  /* 0x0000000d54087212 */ /* 0x002fce00078ec0ff */
[----:B------:R-:W1:Y:S01]  /*2ff0*/  POPC R8, R8 ;  /* 0x0000000800087309 */ /* 0x000e620000000000 */
[----:B--2---:R-:W-:-:S13]  /*3000*/  ISETP.NE.AND P0, PT, R52, R14, PT ;  /* 0x0000000e3400720c */ /* 0x004fda0003f05270 */
[----:B-1----:R-:W-:Y:S05]  /*3010*/  @P0 BRA `(.L_x_470) ;  /* 0x0000000000080947 */ /* 0x002fea0003800000 */
[----:B------:R-:W-:-:S06]  /*3020*/  IMAD R11, R93, 0x4, R54 ;  /* 0x000000045d0b7824 */ /* 0x000fcc00078e0236 */
[----:B------:R1:W2:Y:S02]  /*3030*/  ATOMS.ADD R11, [R11], R8 ;  /* 0x000000080b0b738c */ /* 0x0002a40000000000 */
.L_x_470:
[----:B------:R-:W-:Y:S05]  /*3040*/  BSYNC.RECONVERGENT B0 ;  /* 0x0000000000007941 */ /* 0x000fea0003800200 */
.L_x_469:
[----:B------:R-:W-:Y:S01]  /*3050*/  R2P PR, R19, 0x7f ;  /* 0x0000007f13007804 */ /* 0x000fe20000000000 */
[----:B--2---:R2:W3:Y:S01]  /*3060*/  SHFL.IDX PT, R11, R11, R14, 0x1f ;  /* 0x00001f0e0b0b7589 */ /* 0x0044e200000e0000 */
[----:B------:R-:W-:Y:S01]  /*3070*/  SHF.R.U64 R12, R46, UR6, R55 ;  /* 0x000000062e0c7c19 */ /* 0x000fe20008001237 */
[----:B------:R-:W-:Y:S03]  /*3080*/  BSSY.RECONVERGENT B0, `(.L_x_471) ;  /* 0x0000022000007945 */ /* 0x000fe60003800200 */
[----:B------:R-:W-:-:S07]  /*3090*/  LOP3.LUT R21, R12, UR5, RZ, 0x30, !PT ;  /* 0x000000050c157c12 */ /* 0x000fce000f8e30ff */
[----:B------:R-:W-:Y:S02]  /*30a0*/  VOTE.ANY R10, PT, P0 ;  /* 0x00000000000a7806 */ /* 0x000fe400000e0100 */
[----:B------:R-:W-:Y:S02]  /*30b0*/  VOTE.ANY R13, PT, P1 ;  /* 0x00000000000d7806 */ /* 0x000fe400008e0100 */
[----:B------:R-:W-:Y:S02]  /*30c0*/  @!P0 LOP3.LUT R10, RZ, R10, RZ, 0x33, !PT ;  /* 0x0000000aff0a8212 */ /* 0x000fe400078e33ff */
[----:B------:R-:W-:Y:S02]  /*30d0*/  VOTE.ANY R15, PT, P2 ;  /* 0x00000000000f7806 */ /* 0x000fe400010e0100 */
[----:B------:R-:W-:Y:S02]  /*30e0*/  @!P1 LOP3.LUT R13, RZ, R13, RZ, 0x33, !PT ;  /* 0x0000000dff0d9212 */ /* 0x000fe400078e33ff */
[----:B------:R-:W-:-:S02]  /*30f0*/  @!P2 LOP3.LUT R15, RZ, R15, RZ, 0x33, !PT ;  /* 0x0000000fff0fa212 */ /* 0x000fc400078e33ff */
[----:B------:R-:W-:Y:S02]  /*3100*/  LOP3.LUT R10, R13, R10, RZ, 0xc0, !PT ;  /* 0x0000000a0d0a7212 */ /* 0x000fe400078ec0ff */
[----:B------:R-:W-:Y:S02]  /*3110*/  VOTE.ANY R13, PT, P3 ;  /* 0x00000000000d7806 */ /* 0x000fe400018e0100 */
[----:B------:R-:W-:Y:S02]  /*3120*/  LOP3.LUT R10, R15, R10, RZ, 0xc0, !PT ;  /* 0x0000000a0f0a7212 */ /* 0x000fe400078ec0ff */
[----:B------:R-:W-:Y:S02]  /*3130*/  LOP3.LUT P0, RZ, R19, 0x80, RZ, 0xc0, !PT ;  /* 0x0000008013ff7812 */ /* 0x000fe4000780c0ff */
[----:B------:R-:W-:Y:S02]  /*3140*/  VOTE.ANY R15, PT, P4 ;  /* 0x00000000000f7806 */ /* 0x000fe400020e0100 */
[----:B------:R-:W-:-:S02]  /*3150*/  @!P3 LOP3.LUT R13, RZ, R13, RZ, 0x33, !PT ;  /* 0x0000000dff0db212 */ /* 0x000fc400078e33ff */
[----:B------:R-:W-:Y:S02]  /*3160*/  @!P4 LOP3.LUT R15, RZ, R15, RZ, 0x33, !PT ;  /* 0x0000000fff0fc212 */ /* 0x000fe400078e33ff */
[----:B------:R-:W-:Y:S02]  /*3170*/  LOP3.LUT R10, R13, R10, RZ, 0xc0, !PT ;  /* 0x0000000a0d0a7212 */ /* 0x000fe400078ec0ff */
[----:B------:R-:W-:Y:S02]  /*3180*/  VOTE.ANY R13, PT, P5 ;  /* 0x00000000000d7806 */ /* 0x000fe400028e0100 */
[----:B------:R-:W-:Y:S02]  /*3190*/  LOP3.LUT R10, R15, R10, RZ, 0xc0, !PT ;  /* 0x0000000a0f0a7212 */ /* 0x000fe400078ec0ff */
[----:B------:R-:W-:Y:S02]  /*31a0*/  VOTE.ANY R15, PT, P6 ;  /* 0x00000000000f7806 */ /* 0x000fe400030e0100 */
[----:B------:R-:W-:-:S02]  /*31b0*/  @!P5 LOP3.LUT R13, RZ, R13, RZ, 0x33, !PT ;  /* 0x0000000dff0dd212 */ /* 0x000fc400078e33ff */
[----:B------:R-:W-:Y:S02]  /*31c0*/  VOTE.ANY R17, PT, P0 ;  /* 0x0000000000117806 */ /* 0x000fe400000e0100 */
[----:B------:R-:W-:Y:S02]  /*31d0*/  @!P6 LOP3.LUT R15, RZ, R15, RZ, 0x33, !PT ;  /* 0x0000000fff0fe212 */ /* 0x000fe400078e33ff */
[----:B------:R-:W-:Y:S01]  /*31e0*/  LOP3.LUT R10, R13, R10, RZ, 0xc0, !PT ;  /* 0x0000000a0d0a7212 */ /* 0x000fe200078ec0ff */
[----:B------:R-:W-:Y:S01]  /*31f0*/  IMAD.MOV.U32 R13, RZ, RZ, RZ ;  /* 0x000000ffff0d7224 */ /* 0x000fe200078e00ff */
[----:B------:R-:W-:Y:S02]  /*3200*/  @!P0 LOP3.LUT R17, RZ, R17, RZ, 0x33, !PT ;  /* 0x00000011ff118212 */ /* 0x000fe400078e33ff */
[----:B------:R-:W-:-:S04]  /*3210*/  LOP3.LUT R10, R15, R10, RZ, 0xc0, !PT ;  /* 0x0000000a0f0a7212 */ /* 0x000fc800078ec0ff */
[----:B------:R-:W-:-:S04]  /*3220*/  LOP3.LUT R17, R17, R10, RZ, 0xc0, !PT ;  /* 0x0000000a11117212 */ /* 0x000fc800078ec0ff */
[----:B------:R-:W4:Y:S01]  /*3230*/  FLO.U32 R16, R17 ;  /* 0x0000001100107300 */ /* 0x000f2200000e0000 */
[----:B------:R-:W-:-:S07]  /*3240*/  LOP3.LUT R10, R84, R17, RZ, 0xc0, !PT ;  /* 0x00000011540a7212 */ /* 0x000fce00078ec0ff */
[----:B------:R-:W0:Y:S01]  /*3250*/  POPC R10, R10 ;  /* 0x0000000a000a7309 */ /* 0x000e220000000000 */
[----:B----4-:R-:W-:-:S13]  /*3260*/  ISETP.NE.AND P0, PT, R52, R16, PT ;  /* 0x000000103400720c */ /* 0x010fda0003f05270 */
[----:B0-23--:R-:W-:Y:S05]  /*3270*/  @P0 BRA `(.L_x_472) ;  /* 0x0000000000080947 */ /* 0x00dfea0003800000 */
[----:B------:R-:W-:-:S06]  /*3280*/  IMAD R13, R19, 0x4, R54 ;  /* 0x00000004130d7824 */ /* 0x000fcc00078e0236 */
[----:B------:R0:W2:Y:S02]  /*3290*/  ATOMS.ADD R13, [R13], R10 ;  /* 0x0000000a0d0d738c */ /* 0x0000a40000000000 */
.L_x_472:
[----:B------:R-:W-:Y:S05]  /*32a0*/  BSYNC.RECONVERGENT B0 ;  /* 0x0000000000007941 */ /* 0x000fea0003800200 */
.L_x_471:
[----:B------:R-:W-:Y:S01]  /*32b0*/  R2P PR, R21, 0x7f ;  /* 0x0000007f15007804 */ /* 0x000fe20000000000 */
[----:B--2---:R2:W3:Y:S01]  /*32c0*/  SHFL.IDX PT, R13, R13, R16, 0x1f ;  /* 0x00001f100d0d7589 */ /* 0x0044e200000e0000 */
[----:B------:R-:W-:Y:S11]  /*32d0*/  BSSY.RECONVERGENT B0, `(.L_x_473) ;  /* 0x0000021000007945 */ /* 0x000ff60003800200 */
[----:B------:R-:W-:-:S02]  /*32e0*/  VOTE.ANY R12, PT, P0 ;  /* 0x00000000000c7806 */ /* 0x000fc400000e0100 */
[----:B------:R-:W-:Y:S02]  /*32f0*/  VOTE.ANY R15, PT, P1 ;  /* 0x00000000000f7806 */ /* 0x000fe400008e0100 */
[----:B------:R-:W-:Y:S02]  /*3300*/  @!P0 LOP3.LUT R12, RZ, R12, RZ, 0x33, !PT ;  /* 0x0000000cff0c8212 */ /* 0x000fe400078e33ff */
[----:B------:R-:W-:Y:S02]  /*3310*/  VOTE.ANY R17, PT, P2 ;  /* 0x0000000000117806 */ /* 0x000fe400010e0100 */
[----:B------:R-:W-:Y:S02]  /*3320*/  @!P1 LOP3.LUT R15, RZ, R15, RZ, 0x33, !PT ;  /* 0x0000000fff0f9212 */ /* 0x000fe400078e33ff */
[----:B------:R-:W-:Y:S02]  /*3330*/  @!P2 LOP3.LUT R17, RZ, R17, RZ, 0x33, !PT ;  /* 0x00000011ff11a212 */ /* 0x000fe400078e33ff */
[----:B------:R-:W-:-:S02]  /*3340*/  LOP3.LUT R12, R15, R12, RZ, 0xc0, !PT ;  /* 0x0000000c0f0c7212 */ /* 0x000fc400078ec0ff */
[----:B------:R-:W-:Y:S02]  /*3350*/  VOTE.ANY R15, PT, P3 ;  /* 0x00000000000f7806 */ /* 0x000fe400018e0100 */
[----:B------:R-:W-:Y:S02]  /*3360*/  LOP3.LUT R12, R17, R12, RZ, 0xc0, !PT ;  /* 0x0000000c110c7212 */ /* 0x000fe400078ec0ff */
[----:B------:R-:W-:Y:S02]  /*3370*/  LOP3.LUT P0, RZ, R21, 0x80, RZ, 0xc0, !PT ;  /* 0x0000008015ff7812 */ /* 0x000fe4000780c0ff */
[----:B------:R-:W-:Y:S02]  /*3380*/  VOTE.ANY R17, PT, P4 ;  /* 0x0000000000117806 */ /* 0x000fe400020e0100 */
[----:B------:R-:W-:Y:S02]  /*3390*/  @!P3 LOP3.LUT R15, RZ, R15, RZ, 0x33, !PT ;  /* 0x0000000fff0fb212 */ /* 0x000fe400078e33ff */
[----:B------:R-:W-:-:S02]  /*33a0*/  @!P4 LOP3.LUT R17, RZ, R17, RZ, 0x33, !PT ;  /* 0x00000011ff11c212 */ /* 0x000fc400078e33ff */
[----:B------:R-:W-:Y:S02]  /*33b0*/  LOP3.LUT R12, R15, R12, RZ, 0xc0, !PT ;  /* 0x0000000c0f0c7212 */ /* 0x000fe400078ec0ff */
[----:B------:R-:W-:Y:S02]  /*33c0*/  VOTE.ANY R15, PT, P5 ;  /* 0x00000000000f7806 */ /* 0x000fe400028e0100 */
[----:B------:R-:W-:Y:S02]  /*33d0*/  LOP3.LUT R12, R17, R12, RZ, 0xc0, !PT ;  /* 0x0000000c110c7212 */ /* 0x000fe400078ec0ff */
[----:B------:R-:W-:Y:S02]  /*33e0*/  VOTE.ANY R17, PT, P6 ;  /* 0x0000000000117806 */ /* 0x000fe400030e0100 */
[----:B------:R-:W-:Y:S02]  /*33f0*/  @!P5 LOP3.LUT R15, RZ, R15, RZ, 0x33, !PT ;  /* 0x0000000fff0fd212 */ /* 0x000fe400078e33ff */
[----:B------:R-:W-:-:S02]  /*3400*/  VOTE.ANY R19, PT, P0 ;  /* 0x0000000000137806 */ /* 0x000fc400000e0100 */
        /* <DEDUP_REMOVED lines=13> */
.L_x_474:
[----:B------:R-:W-:Y:S05]  /*34e0*/  BSYNC.RECONVERGENT B0 ;  /* 0x0000000000007941 */ /* 0x000fea0003800200 */
.L_x_473:
        /* <DEDUP_REMOVED lines=25> */
[----:B------:R-:W-:Y:S02]  /*3680*/  LOP3.LUT R14, R17, R14, RZ, 0xc0, !PT ;  /* 0x0000000e110e7212 */ /* 0x000fe400078ec0ff */
[----:B------:R-:W-:Y:S02]  /*3690*/  @!P0 LOP3.LUT R21, RZ, R21, RZ, 0x33, !PT ;  /* 0x00000015ff158212 */ /* 0x000fe400078e33ff */
[----:B------:R-:W-:Y:S01]  /*36a0*/  LOP3.LUT R14, R19, R14, RZ, 0xc0, !PT ;  /* 0x0000000e130e7212 */ /* 0x000fe200078ec0ff */
[----:B------:R-:W-:-:S03]  /*36b0*/  IMAD.MOV.U32 R19, RZ, RZ, RZ ;  /* 0x000000ffff137224 */ /* 0x000fc600078e00ff */
[----:B------:R-:W-:-:S04]  /*36c0*/  LOP3.LUT R21, R21, R14, RZ, 0xc0, !PT ;  /* 0x0000000e15157212 */ /* 0x000fc800078ec0ff */
[----:B------:R-:W4:Y:S01]  /*36d0*/  FLO.U32 R20, R21 ;  /* 0x0000001500147300 */ /* 0x000f2200000e0000 */
[----:B------:R-:W-:-:S07]  /*36e0*/  LOP3.LUT R14, R84, R21, RZ, 0xc0, !PT ;  /* 0x00000015540e7212 */ /* 0x000fce00078ec0ff */
[----:B------:R-:W0:Y:S01]  /*36f0*/  POPC R14, R14 ;  /* 0x0000000e000e7309 */ /* 0x000e220000000000 */
[----:B----4-:R-:W-:-:S13]  /*3700*/  ISETP.NE.AND P0, PT, R52, R20, PT ;  /* 0x000000143400720c */ /* 0x010fda0003f05270 */
[----:B0-23--:R-:W-:Y:S05]  /*3710*/  @P0 BRA `(.L_x_476) ;  /* 0x0000000000080947 */ /* 0x00dfea0003800000 */
[----:B------:R-:W-:-:S05]  /*3720*/  IMAD R9, R9, 0x4, R54 ;  /* 0x0000000409097824 */ /* 0x000fca00078e0236 */
[----:B------:R0:W2:Y:S02]  /*3730*/  ATOMS.ADD R19, [R9], R14 ;  /* 0x0000000e0913738c */ /* 0x0000a40000000000 */
.L_x_476:
[----:B------:R-:W-:Y:S05]  /*3740*/  BSYNC.RECONVERGENT B0 ;  /* 0x0000000000007941 */ /* 0x000fea0003800200 */
.L_x_475:
[----:B------:R-:W-:Y:S01]  /*3750*/  R2P PR, R85, 0x7f ;  /* 0x0000007f55007804 */ /* 0x000fe20000000000 */
[----:B--2---:R2:W3:Y:S01]  /*3760*/  SHFL.IDX PT, R19, R19, R20, 0x1f ;  /* 0x00001f1413137589 */ /* 0x0044e200000e0000 */
[----:B------:R-:W-:Y:S01]  /*3770*/  SHF.R.U64 R17, R40, UR6, R63 ;  /* 0x0000000628117c19 */ /* 0x000fe2000800123f */
[----:B------:R-:W-:Y:S01]  /*3780*/  BSSY.RECONVERGENT B0, `(.L_x_477) ;  /* 0x0000022000007945 */ /* 0x000fe20003800200 */
[----:B------:R-:W-:Y:S02]  /*3790*/  IMAD.MOV.U32 R21, RZ, RZ, RZ ;  /* 0x000000ffff157224 */ /* 0x000fe400078e00ff */
[----:B------:R-:W-:-:S07]  /*37a0*/  LOP3.LUT R87, R17, UR5, RZ, 0x30, !PT ;  /* 0x0000000511577c12 */ /* 0x000fce000f8e30ff */
[----:B0-----:R-:W-:Y:S02]  /*37b0*/  VOTE.ANY R9, PT, P0 ;  /* 0x0000000000097806 */ /* 0x001fe400000e0100 */
[----:B------:R-:W-:Y:S02]  /*37c0*/  VOTE.ANY R16, PT, P1 ;  /* 0x0000000000107806 */ /* 0x000fe400008e0100 */
[----:B------:R-:W-:Y:S02]  /*37d0*/  @!P0 LOP3.LUT R9, RZ, R9, RZ, 0x33, !PT ;  /* 0x00000009ff098212 */ /* 0x000fe400078e33ff */
[----:B------:R-:W-:Y:S02]  /*37e0*/  @!P1 LOP3.LUT R16, RZ, R16, RZ, 0x33, !PT ;  /* 0x00000010ff109212 */ /* 0x000fe400078e33ff */
[----:B------:R-:W-:Y:S02]  /*37f0*/  VOTE.ANY R18, PT, P2 ;  /* 0x0000000000127806 */ /* 0x000fe400010e0100 */
[----:B------:R-:W-:-:S02]  /*3800*/  LOP3.LUT R9, R16, R9, RZ, 0xc0, !PT ;  /* 0x0000000910097212 */ /* 0x000fc400078ec0ff */
[----:B------:R-:W-:Y:S02]  /*3810*/  @!P2 LOP3.LUT R18, RZ, R18, RZ, 0x33, !PT ;  /* 0x00000012ff12a212 */ /* 0x000fe400078e33ff */
[----:B------:R-:W-:Y:S02]  /*3820*/  VOTE.ANY R16, PT, P3 ;  /* 0x0000000000107806 */ /* 0x000fe400018e0100 */
[----:B------:R-:W-:Y:S02]  /*3830*/  LOP3.LUT R9, R18, R9, RZ, 0xc0, !PT ;  /* 0x0000000912097212 */ /* 0x000fe400078ec0ff */
[----:B------:R-:W-:Y:S02]  /*3840*/  @!P3 LOP3.LUT R16, RZ, R16, RZ, 0x33, !PT ;  /* 0x00000010ff10b212 */ /* 0x000fe400078e33ff */
[----:B------:R-:W-:Y:S02]  /*3850*/  LOP3.LUT P0, RZ, R85, 0x80, RZ, 0xc0, !PT ;  /* 0x0000008055ff7812 */ /* 0x000fe4000780c0ff */
[----:B------:R-:W-:-:S02]  /*3860*/  LOP3.LUT R9, R16, R9, RZ, 0xc0, !PT ;  /* 0x0000000910097212 */ /* 0x000fc400078ec0ff */
[----:B------:R-:W-:Y:S02]  /*3870*/  VOTE.ANY R16, PT, P4 ;  /* 0x0000000000107806 */ /* 0x000fe400020e0100 */
[----:B------:R-:W-:Y:S02]  /*3880*/  VOTE.ANY R18, PT, P5 ;  /* 0x0000000000127806 */ /* 0x000fe400028e0100 */
[----:B------:R-:W-:Y:S02]  /*3890*/  @!P4 LOP3.LUT R16, RZ, R16, RZ, 0x33, !PT ;  /* 0x00000010ff10c212 */ /* 0x000fe400078e33ff */
[----:B------:R-:W-:Y:S02]  /*38a0*/  @!P5 LOP3.LUT R18, RZ, R18, RZ, 0x33, !PT ;  /* 0x00000012ff12d212 */ /* 0x000fe400078e33ff */
[----:B------:R-:W-:Y:S02]  /*38b0*/  LOP3.LUT R9, R16, R9, RZ, 0xc0, !PT ;  /* 0x0000000910097212 */ /* 0x000fe400078ec0ff */
[----:B------:R-:W-:-:S02]  /*38c0*/  VOTE.ANY R16, PT, P6 ;  /* 0x0000000000107806 */ /* 0x000fc400030e0100 */
[----:B------:R-:W-:Y:S02]  /*38d0*/  LOP3.LUT R9, R18, R9, RZ, 0xc0, !PT ;  /* 0x0000000912097212 */ /* 0x000fe400078ec0ff */
[----:B------:R-:W-:Y:S02]  /*38e0*/  @!P6 LOP3.LUT R16, RZ, R16, RZ, 0x33, !PT ;  /* 0x00000010ff10e212 */ /* 0x000fe400078e33ff */
[----:B------:R-:W-:Y:S02]  /*38f0*/  VOTE.ANY R18, PT, P0 ;  /* 0x0000000000127806 */ /* 0x000fe400000e0100 */
[----:B------:R-:W-:Y:S02]  /*3900*/  LOP3.LUT R9, R16, R9, RZ, 0xc0, !PT ;  /* 0x0000000910097212 */ /* 0x000fe400078ec0ff */
[----:B------:R-:W-:-:S04]  /*3910*/  @!P0 LOP3.LUT R18, RZ, R18, RZ, 0x33, !PT ;  /* 0x00000012ff128212 */ /* 0x000fc800078e33ff */
[----:B------:R-:W-:-:S04]  /*3920*/  LOP3.LUT R9, R18, R9, RZ, 0xc0, !PT ;  /* 0x0000000912097212 */ /* 0x000fc800078ec0ff */
[----:B------:R-:W0:Y:S01]  /*3930*/  FLO.U32 R86, R9 ;  /* 0x0000000900567300 */ /* 0x000e2200000e0000 */
[----:B------:R-:W-:-:S07]  /*3940*/  LOP3.LUT R16, R84, R9, RZ, 0xc0, !PT ;  /* 0x0000000954107212 */ /* 0x000fce00078ec0ff */
[----:B------:R-:W4:Y:S01]  /*3950*/  POPC R16, R16 ;  /* 0x0000001000107309 */ /* 0x000f220000000000 */
[----:B0-----:R-:W-:-:S13]  /*3960*/  ISETP.NE.AND P0, PT, R52, R86, PT ;  /* 0x000000563400720c */ /* 0x001fda0003f05270 */
[----:B--234-:R-:W-:Y:S05]  /*3970*/  @P0 BRA `(.L_x_478) ;  /* 0x0000000000080947 */ /* 0x01cfea0003800000 */
[----:B------:R-:W-:-:S06]  /*3980*/  IMAD R21, R85, 0x4, R54 ;  /* 0x0000000455157824 */ /* 0x000fcc00078e0236 */
[----:B------:R0:W2:Y:S02]  /*3990*/  ATOMS.ADD R21, [R21], R16 ;  /* 0x000000101515738c */ /* 0x0000a40000000000 */
.L_x_478:
[----:B------:R-:W-:Y:S05]  /*39a0*/  BSYNC.RECONVERGENT B0 ;  /* 0x0000000000007941 */ /* 0x000fea0003800200 */
.L_x_477:
        /* <DEDUP_REMOVED lines=37> */
.L_x_480:
[----:B------:R-:W-:Y:S05]  /*3c00*/  BSYNC.RECONVERGENT B0 ;  /* 0x0000000000007941 */ /* 0x000fea0003800200 */
.L_x_479:
[----:B------:R-:W-:Y:S01]  /*3c10*/  R2P PR, R91, 0x7f ;  /* 0x0000007f5b007804 */ /* 0x000fe20000000000 */
[----:B--2---:R2:W3:Y:S01]  /*3c20*/  SHFL.IDX PT, R20, R20, R89, 0x1f ;  /* 0x00001f5914147589 */ /* 0x0044e200000e0000 */
[----:B------:R-:W-:Y:S01]  /*3c30*/  SHF.R.U64 R85, R36, UR6, R67 ;  /* 0x0000000624557c19 */ /* 0x000fe20008001243 */
[----:B------:R-:W-:Y:S03]  /*3c40*/  BSSY.RECONVERGENT B0, `(.L_x_481) ;  /* 0x0000022000007945 */ /* 0x000fe60003800200 */
[----:B------:R-:W-:Y:S01]  /*3c50*/  LOP3.LUT R93, R85, UR5, RZ, 0x30, !PT ;  /* 0x00000005555d7c12 */ /* 0x000fe2000f8e30ff */
[----:B------:R-:W-:-:S06]  /*3c60*/  IMAD.MOV.U32 R85, RZ, RZ, RZ ;  /* 0x000000ffff557224 */ /* 0x000fcc00078e00ff */
        /* <DEDUP_REMOVED lines=31> */
.L_x_482:
[----:B------:R-:W-:Y:S05]  /*3e60*/  BSYNC.RECONVERGENT B0 ;  /* 0x0000000000007941 */ /* 0x000fea0003800200 */
.L_x_481:
[----:B------:R-:W-:Y:S01]  /*3e70*/  R2P PR, R93, 0x7f ;  /* 0x0000007f5d007804 */ /* 0x000fe20000000000 */
[----:B-1----:R-:W-:Y:S01]  /*3e80*/  IMAD.IADD R8, R8, 0x1, R11 ;  /* 0x0000000108087824 */ /* 0x002fe200078e020b */
[----:B--2---:R1:W2:Y:S01]  /*3e90*/  SHFL.IDX PT, R85, R85, R87, 0x1f ;  /* 0x00001f5755557589 */ /* 0x0042a200000e0000 */
[----:B------:R-:W-:Y:S10]  /*3ea0*/  BSSY.RECONVERGENT B0, `(.L_x_483) ;  /* 0x0000024000007945 */ /* 0x000ff40003800200 */
        /* <DEDUP_REMOVED lines=23> */
[----:B------:R-:W-:Y:S01]  /*4020*/  LOP3.LUT R11, R86, R9, RZ, 0xc0, !PT ;  /* 0x00000009560b7212 */ /* 0x000fe200078ec0ff */
[----:B------:R-:W-:Y:S01]  /*4030*/  IMAD.IADD R9, R10, 0x1, R13 ;  /* 0x000000010a097824 */ /* 0x000fe200078e020d */
[----:B------:R-:W-:Y:S02]  /*4040*/  SHF.R.U64 R13, R32, UR6, R69 ;  /* 0x00000006200d7c19 */ /* 0x000fe40008001245 */
[----:B------:R-:W3:Y:S01]  /*4050*/  FLO.U32 R86, R11 ;  /* 0x0000000b00567300 */ /* 0x000ee200000e0000 */
[----:B------:R-:W-:Y:S02]  /*4060*/  LOP3.LUT R10, R84, R11, RZ, 0xc0, !PT ;  /* 0x0000000b540a7212 */ /* 0x000fe400078ec0ff */
[----:B------:R-:W-:Y:S01]  /*4070*/  LOP3.LUT R89, R13, UR5, RZ, 0x30, !PT ;  /* 0x000000050d597c12 */ /* 0x000fe2000f8e30ff */
[----:B------:R-:W-:-:S04]  /*4080*/  IMAD.MOV.U32 R13, RZ, RZ, RZ ;  /* 0x000000ffff0d7224 */ /* 0x000fc800078e00ff */
[----:B------:R1:W4:Y:S01]  /*4090*/  POPC R88, R10 ;  /* 0x0000000a00587309 */ /* 0x0003220000000000 */
[----:B---3--:R-:W-:-:S13]  /*40a0*/  ISETP.NE.AND P0, PT, R52, R86, PT ;  /* 0x000000563400720c */ /* 0x008fda0003f05270 */
[----:B-12-4-:R-:W-:Y:S05]  /*40b0*/  @P0 BRA `(.L_x_484) ;  /* 0x0000000000080947 */ /* 0x016fea0003800000 */
[----:B------:R-:W-:-:S06]  /*40c0*/  IMAD R13, R93, 0x4, R54 ;  /* 0x000000045d0d7824 */ /* 0x000fcc00078e0236 */
[----:B------:R1:W2:Y:S02]  /*40d0*/  ATOMS.ADD R13, [R13], R88 ;  /* 0x000000580d0d738c */ /* 0x0002a40000000000 */
.L_x_484:
[----:B------:R-:W-:Y:S05]  /*40e0*/  BSYNC.RECONVERGENT B0 ;  /* 0x0000000000007941 */ /* 0x000fea0003800200 */
.L_x_483:
[----:B------:R-:W-:Y:S01]  /*40f0*/  R2P PR, R89, 0x7f ;  /* 0x0000007f59007804 */ /* 0x000fe20000000000 */
[----:B------:R-:W-:Y:S01]  /*4100*/  IMAD.IADD R10, R12, 0x1, R15 ;  /* 0x000000010c0a7824 */ /* 0x000fe200078e020f */
[----:B------:R-:W-:Y:S01]  /*4110*/  BSSY.RECONVERGENT B0, `(.L_x_485) ;  /* 0x0000025000007945 */ /* 0x000fe20003800200 */
[----:B--2---:R2:W3:Y:S10]  /*4120*/  SHFL.IDX PT, R15, R13, R86, 0x1f ;  /* 0x00001f560d0f7589 */ /* 0x0044f400000e0000 */
        /* <DEDUP_REMOVED lines=26> */
[----:B------:R-:W4:Y:S01]  /*42d0*/  FLO.U32 R91, R87 ;  /* 0x00000057005b7300 */ /* 0x000f2200000e0000 */
[----:B------:R-:W-:Y:S02]  /*42e0*/  LOP3.LUT R12, R84, R87, RZ, 0xc0, !PT ;  /* 0x00000057540c7212 */ /* 0x000fe400078ec0ff */
[----:B------:R-:W-:Y:S01]  /*42f0*/  LOP3.LUT R93, R14, UR5, RZ, 0x30, !PT ;  /* 0x000000050e5d7c12 */ /* 0x000fe2000f8e30ff */
[----:B------:R-:W-:-:S04]  /*4300*/  IMAD.MOV.U32 R14, RZ, RZ, RZ ;  /* 0x000000ffff0e7224 */ /* 0x000fc800078e00ff */
[----:B------:R2:W0:Y:S01]  /*4310*/  POPC R90, R12 ;  /* 0x0000000c005a7309 */ /* 0x0004220000000000 */
[----:B----4-:R-:W-:-:S13]  /*4320*/  ISETP.NE.AND P0, PT, R52, R91, PT ;  /* 0x0000005b3400720c */ /* 0x010fda0003f05270 */
[----:B0-23--:R-:W-:Y:S05]  /*4330*/  @P0 BRA `(.L_x_486) ;  /* 0x0000000000080947 */ /* 0x00dfea0003800000 */
[----:B------:R-:W-:-:S06]  /*4340*/  IMAD R14, R89, 0x4, R54 ;  /* 0x00000004590e7824 */ /* 0x000fcc00078e0236 */
[----:B------:R0:W2:Y:S02]  /*4350*/  ATOMS.ADD R14, [R14], R90 ;  /* 0x0000005a0e0e738c */ /* 0x0000a40000000000 */
.L_x_486:
[----:B------:R-:W-:Y:S05]  /*4360*/  BSYNC.RECONVERGENT B0 ;  /* 0x0000000000007941 */ /* 0x000fea0003800200 */
.L_x_485:
[----:B------:R-:W-:Y:S01]  /*4370*/  R2P PR, R93, 0x7f ;  /* 0x0000007f5d007804 */ /* 0x000fe20000000000 */
[----:B------:R-:W-:Y:S01]  /*4380*/  IMAD.IADD R12, R16, 0x1, R21 ;  /* 0x00000001100c7824 */ /* 0x000fe200078e0215 */
[----:B--2---:R2:W3:Y:S01]  /*4390*/  SHFL.IDX PT, R19, R14, R91, 0x1f ;  /* 0x00001f5b0e137589 */ /* 0x0044e200000e0000 */
        /* <DEDUP_REMOVED lines=36> */
.L_x_488:
[----:B------:R-:W-:Y:S05]  /*45e0*/  BSYNC.RECONVERGENT B0 ;  /* 0x0000000000007941 */ /* 0x000fea0003800200 */
.L_x_487:
[----:B------:R-:W-:Y:S01]  /*45f0*/  R2P PR, R87, 0x7f ;  /* 0x0000007f57007804 */ /* 0x000fe20000000000 */
[----:B------:R-:W-:Y:S01]  /*4600*/  IMAD.IADD R14, R18, 0x1, R85 ;  /* 0x00000001120e7824 */ /* 0x000fe200078e0255 */
[----:B--2---:R2:W3:Y:S01]  /*4610*/  SHFL.IDX PT, R17, R17, R86, 0x1f ;  /* 0x00001f5611117589 */ /* 0x0044e200000e0000 */
[----:B------:R-:W-:Y:S01]  /*4620*/  IMAD.IADD R18, R88, 0x1, R15 ;  /* 0x0000000158127824 */ /* 0x000fe200078e020f */
[----:B------:R-:W-:Y:S09]  /*4630*/  BSSY.RECONVERGENT B0, `(.L_x_489) ;  /* 0x0000023000007945 */ /* 0x000ff20003800200 */
        /* <DEDUP_REMOVED lines=34> */
.L_x_490:
[----:B------:R-:W-:Y:S05]  /*4860*/  BSYNC.RECONVERGENT B0 ;  /* 0x0000000000007941 */ /* 0x000fea0003800200 */
.L_x_489:
[----:B------:R-:W-:Y:S01]  /*4870*/  R2P PR, R91, 0x7f ;  /* 0x0000007f5b007804 */ /* 0x000fe20000000000 */
[----:B--2---:R2:W3:Y:S01]  /*4880*/  SHFL.IDX PT, R16, R16, R85, 0x1f ;  /* 0x00001f5510107589 */ /* 0x0044e200000e0000 */
[----:B------:R-:W-:Y:S01]  /*4890*/  SHF.R.U64 R21, R24, UR6, R77 ;  /* 0x0000000618157c19 */ /* 0x000fe2000800124d */
[----:B------:R-:W-:Y:S01]  /*48a0*/  BSSY.RECONVERGENT B0, `(.L_x_491) ;  /* 0x0000024000007945 */ /* 0x000fe20003800200 */
[----:B------:R-:W-:Y:S02]  /*48b0*/  IMAD.IADD R19, R90, 0x1, R19 ;  /* 0x000000015a137824 */ /* 0x000fe400078e0213 */
        /* <DEDUP_REMOVED lines=26> */
[----:B------:R-:W-:-:S03]  /*4a60*/  IMAD.IADD R20, R92, 0x1, R17 ;  /* 0x000000015c147824 */ /* 0x000fc600078e0211 */
[----:B------:R-:W4:Y:S01]  /*4a70*/  FLO.U32 R87, R15 ;  /* 0x0000000f00577300 */ /* 0x000f2200000e0000 */
[----:B------:R-:W-:-:S07]  /*4a80*/  LOP3.LUT R17, R84, R15, RZ, 0xc0, !PT ;  /* 0x0000000f54117212 */ /* 0x000fce00078ec0ff */
[----:B-1----:R2:W1:Y:S01]  /*4a90*/  POPC R88, R17 ;  /* 0x0000001100587309 */ /* 0x0024620000000000 */
[----:B----4-:R-:W-:-:S13]  /*4aa0*/  ISETP.NE.AND P0, PT, R52, R87, PT ;  /* 0x000000573400720c */ /* 0x010fda0003f05270 */
[----:B-123--:R-:W-:Y:S05]  /*4ab0*/  @P0 BRA `(.L_x_492) ;  /* 0x0000000000080947 */ /* 0x00efea0003800000 */
[----:B------:R-:W-:-:S06]  /*4ac0*/  IMAD R21, R91, 0x4, R54 ;  /* 0x000000045b157824 */ /* 0x000fcc00078e0236 */
[----:B------:R1:W2:Y:S02]  /*4ad0*/  ATOMS.ADD R21, [R21], R88 ;  /* 0x000000581515738c */ /* 0x0002a40000000000 */
.L_x_492:
[----:B------:R-:W-:Y:S05]  /*4ae0*/  BSYNC.RECONVERGENT B0 ;  /* 0x0000000000007941 */ /* 0x000fea0003800200 */
.L_x_491:
[----:B------:R-:W-:Y:S01]  /*4af0*/  R2P PR, R93, 0x7f ;  /* 0x0000007f5d007804 */ /* 0x000fe20000000000 */
[----:B--2---:R2:W3:Y:S01]  /*4b00*/  SHFL.IDX PT, R15, R21, R87, 0x1f ;  /* 0x00001f57150f7589 */ /* 0x0044e200000e0000 */
[----:B------:R-:W-:Y:S01]  /*4b10*/  SHF.R.U64 R85, R22, UR6, R79 ;  /* 0x0000000616557c19 */ /* 0x000fe2000800124f */
[----:B------:R-:W-:Y:S01]  /*4b20*/  BSSY.RECONVERGENT B0, `(.L_x_493) ;  /* 0x0000024000007945 */ /* 0x000fe20003800200 */
[----:B--2---:R-:W-:Y:S02]  /*4b30*/  IMAD.IADD R21, R89, 0x1, R16 ;  /* 0x0000000159157824 */ /* 0x004fe400078e0210 */
[----:B0-----:R-:W-:Y:S01]  /*4b40*/  LOP3.LUT R89, R85, UR5, RZ, 0x30, !PT ;  /* 0x0000000555597c12 */ /* 0x001fe2000f8e30ff */
[----:B------:R-:W-:-:S06]  /*4b50*/  IMAD.MOV.U32 R85, RZ, RZ, RZ ;  /* 0x000000ffff557224 */ /* 0x000fcc00078e00ff */
[----:B------:R-:W-:Y:S02]  /*4b60*/  VOTE.ANY R17, PT, P0 ;  /* 0x0000000000117806 */ /* 0x000fe400000e0100 */
[----:B------:R-:W-:Y:S02]  /*4b70*/  VOTE.ANY R86, PT, P1 ;  /* 0x0000000000567806 */ /* 0x000fe400008e0100 */
[----:B------:R-:W-:Y:S02]  /*4b80*/  @!P0 LOP3.LUT R17, RZ, R17, RZ, 0x33, !PT ;  /* 0x00000011ff118212 */ /* 0x000fe400078e33ff */
[----:B------:R-:W-:Y:S02]  /*4b90*/  @!P1 LOP3.LUT R86, RZ, R86, RZ, 0x33, !PT ;  /* 0x00000056ff569212 */ /* 0x000fe400078e33ff */
[----:B------:R-:W-:Y:S02]  /*4ba0*/  LOP3.LUT P0, RZ, R93, 0x80, RZ, 0xc0, !PT ;  /* 0x000000805dff7812 */ /* 0x000fe4000780c0ff */
[----:B------:R-:W-:Y:S01]  /*4bb0*/  LOP3.LUT R17, R86, R17, RZ, 0xc0, !PT ;  /* 0x0000001156117212 */ /* 0x000fe200078ec0ff */
[----:B---3--:R-:W-:Y:S01]  /*4bc0*/  IMAD.IADD R15, R88, 0x1, R15 ;  /* 0x00000001580f7824 */ /* 0x008fe200078e020f */
        /* <DEDUP_REMOVED lines=18> */
[----:B------:R-:W0:Y:S01]  /*4cf0*/  FLO.U32 R87, R17 ;  /* 0x0000001100577300 */ /* 0x000e2200000e0000 */
[----:B------:R-:W-:-:S07]  /*4d00*/  LOP3.LUT R16, R84, R17, RZ, 0xc0, !PT ;  /* 0x0000001154107212 */ /* 0x000fce00078ec0ff */
[----:B-1----:R1:W2:Y:S01]  /*4d10*/  POPC R88, R16 ;  /* 0x0000001000587309 */ /* 0x0022a20000000000 */
[----:B0-----:R-:W-:-:S13]  /*4d20*/  ISETP.NE.AND P0, PT, R52, R87, PT ;  /* 0x000000573400720c */ /* 0x001fda0003f05270 */
[----:B-12---:R-:W-:Y:S05]  /*4d30*/  @P0 BRA `(.L_x_494) ;  /* 0x0000000000080947 */ /* 0x006fea0003800000 */
[----:B------:R-:W-:-:S06]  /*4d40*/  IMAD R85, R93, 0x4, R54 ;  /* 0x000000045d557824 */ /* 0x000fcc00078e0236 */
[----:B------:R0:W1:Y:S02]  /*4d50*/  ATOMS.ADD R85, [R85], R88 ;  /* 0x000000585555738c */ /* 0x0000640000000000 */
.L_x_494:
[----:B------:R-:W-:Y:S05]  /*4d60*/  BSYNC.RECONVERGENT B0 ;  /* 0x0000000000007941 */ /* 0x000fea0003800200 */
.L_x_493:
[----:B------:R-:W-:Y:S01]  /*4d70*/  R2P PR, R89, 0x7f ;  /* 0x0000007f59007804 */ /* 0x000fe20000000000 */
[----:B-1----:R-:W1:Y:S01]  /*4d80*/  SHFL.IDX PT, R16, R85, R87, 0x1f ;  /* 0x00001f5755107589 */ /* 0x002e6200000e0000 */
[----:B------:R-:W-:Y:S11]  /*4d90*/  BSSY.RECONVERGENT B0, `(.L_x_495) ;  /* 0x0000022000007945 */ /* 0x000ff60003800200 */
[----:B------:R-:W-:-:S02]  /*4da0*/  VOTE.ANY R17, PT, P0 ;  /* 0x0000000000117806 */ /* 0x000fc400000e0100 */
[----:B------:R-:W-:Y:S02]  /*4db0*/  VOTE.ANY R86, PT, P1 ;  /* 0x0000000000567806 */ /* 0x000fe400008e0100 */
[----:B------:R-:W-:Y:S02]  /*4dc0*/  @!P0 LOP3.LUT R17, RZ, R17, RZ, 0x33, !PT ;  /* 0x00000011ff118212 */ /* 0x000fe400078e33ff */
[----:B------:R-:W-:Y:S02]  /*4dd0*/  @!P1 LOP3.LUT R86, RZ, R86, RZ, 0x33, !PT ;  /* 0x00000056ff569212 */ /* 0x000fe400078e33ff */
[----:B------:R-:W-:Y:S02]  /*4de0*/  LOP3.LUT P0, RZ, R89, 0x80, RZ, 0xc0, !PT ;  /* 0x0000008059ff7812 */ /* 0x000fe4000780c0ff */
[----:B------:R-:W-:Y:S02]  /*4df0*/  LOP3.LUT R17, R86, R17, RZ, 0xc0, !PT ;  /* 0x0000001156117212 */ /* 0x000fe400078ec0ff */
[----:B------:R-:W-:Y:S01]  /*4e00*/  VOTE.ANY R86, PT, P2 ;  /* 0x0000000000567806 */ /* 0x000fe200010e0100 */
[----:B-1----:R-:W-:-:S03]  /*4e10*/  IMAD.IADD R16, R88, 0x1, R16 ;  /* 0x0000000158107824 */ /* 0x002fc600078e0210 */
        /* <DEDUP_REMOVED lines=17> */
[----:B------:R-:W-:-:S03]  /*4f30*/  IMAD.MOV.U32 R86, RZ, RZ, RZ ;  /* 0x000000ffff567224 */ /* 0x000fc600078e00ff */
[----:B------:R-:W1:Y:S01]  /*4f40*/  FLO.U32 R87, R17 ;  /* 0x0000001100577300 */ /* 0x000e6200000e0000 */
[----:B------:R-:W-:-:S07]  /*4f50*/  LOP3.LUT R85, R84, R17, RZ, 0xc0, !PT ;  /* 0x0000001154557212 */ /* 0x000fce00078ec0ff */
[----:B0-----:R0:W2:Y:S01]  /*4f60*/  POPC R88, R85 ;  /* 0x0000005500587309 */ /* 0x0010a20000000000 */
[----:B-1----:R-:W-:-:S13]  /*4f70*/  ISETP.NE.AND P0, PT, R52, R87, PT ;  /* 0x000000573400720c */ /* 0x002fda0003f05270 */
[----:B0-2---:R-:W-:Y:S05]  /*4f80*/  @P0 BRA `(.L_x_496) ;  /* 0x0000000000080947 */ /* 0x005fea0003800000 */
[----:B------:R-:W-:-:S06]  /*4f90*/  IMAD R86, R89, 0x4, R54 ;  /* 0x0000000459567824 */ /* 0x000fcc00078e0236 */
[----:B------:R0:W1:Y:S02]  /*4fa0*/  ATOMS.ADD R86, [R86], R88 ;  /* 0x000000585656738c */ /* 0x0000640000000000 */
.L_x_496:
[----:B------:R-:W-:Y:S05]  /*4fb0*/  BSYNC.RECONVERGENT B0 ;  /* 0x0000000000007941 */ /* 0x000fea0003800200 */
.L_x_495:
[----:B-1----:R-:W1:Y:S01]  /*4fc0*/  SHFL.IDX PT, R17, R86, R87, 0x1f ;  /* 0x00001f5756117589 */ /* 0x002e6200000e0000 */
[----:B------:R-:W-:Y:S01]  /*4fd0*/  SHF.R.U64 R85, R34, UR6, R81 ;  /* 0x0000000622557c19 */ /* 0x000fe20008001251 */
[----:B------:R-:W-:Y:S03]  /*4fe0*/  BSSY.RECONVERGENT B0, `(.L_x_497) ;  /* 0x0000024000007945 */ /* 0x000fe60003800200 */
[----:B------:R-:W-:-:S04]  /*4ff0*/  LOP3.LUT R89, R85, UR5, RZ, 0x30, !PT ;  /* 0x0000000555597c12 */ /* 0x000fc8000f8e30ff */
[----:B------:R-:W-:-:S13]  /*5000*/  R2P PR, R89, 0x7f ;  /* 0x0000007f59007804 */ /* 0x000fda0000000000 */
[----:B------:R-:W-:Y:S01]  /*5010*/  VOTE.ANY R85, PT, P0 ;  /* 0x0000000000557806 */ /* 0x000fe200000e0100 */
[----:B-1----:R-:W-:Y:S01]  /*5020*/  IMAD.IADD R17, R88, 0x1, R17 ;  /* 0x0000000158117824 */ /* 0x002fe200078e0211 */
[----:B0-----:R-:W-:Y:S02]  /*5030*/  VOTE.ANY R88, PT, P1 ;  /* 0x0000000000587806 */ /* 0x001fe400008e0100 */
[----:B------:R-:W-:Y:S02]  /*5040*/  @!P0 LOP3.LUT R85, RZ, R85, RZ, 0x33, !PT ;  /* 0x00000055ff558212 */ /* 0x000fe400078e33ff */
[----:B------:R-:W-:Y:S02]  /*5050*/  @!P1 LOP3.LUT R88, RZ, R88, RZ, 0x33, !PT ;  /* 0x00000058ff589212 */ /* 0x000fe400078e33ff */
[----:B------:R-:W-:Y:S02]  /*5060*/  VOTE.ANY R86, PT, P3 ;  /* 0x0000000000567806 */ /* 0x000fe400018e0100 */
[----:B------:R-:W-:-:S02]  /*5070*/  LOP3.LUT R85, R88, R85, RZ, 0xc0, !PT ;  /* 0x0000005558557212 */ /* 0x000fc400078ec0ff */
[----:B------:R-:W-:Y:S02]  /*5080*/  VOTE.ANY R88, PT, P2 ;  /* 0x0000000000587806 */ /* 0x000fe400010e0100 */
[----:B------:R-:W-:Y:S02]  /*5090*/  @!P3 LOP3.LUT R86, RZ, R86, RZ, 0x33, !PT ;  /* 0x00000056ff56b212 */ /* 0x000fe400078e33ff */
[----:B------:R-:W-:Y:S02]  /*50a0*/  @!P2 LOP3.LUT R88, RZ, R88, RZ, 0x33, !PT ;  /* 0x00000058ff58a212 */ /* 0x000fe400078e33ff */
[----:B------:R-:W-:Y:S02]  /*50b0*/  LOP3.LUT P0, RZ, R89, 0x80, RZ, 0xc0, !PT ;  /* 0x0000008059ff7812 */ /* 0x000fe4000780c0ff */
[----:B------:R-:W-:-:S04]  /*50c0*/  LOP3.LUT R85, R88, R85, RZ, 0xc0, !PT ;  /* 0x0000005558557212 */ /* 0x000fc800078ec0ff */
        /* <DEDUP_REMOVED lines=14> */
[----:B------:R-:W0:Y:S01]  /*51b0*/  FLO.U32 R87, R85 ;  /* 0x0000005500577300 */ /* 0x000e2200000e0000 */
[----:B------:R-:W-:-:S07]  /*51c0*/  LOP3.LUT R84, R84, R85, RZ, 0xc0, !PT ;  /* 0x0000005554547212 */ /* 0x000fce00078ec0ff */
[----:B------:R1:W2:Y:S01]  /*51d0*/  POPC R91, R84 ;  /* 0x00000054005b7309 */ /* 0x0002a20000000000 */
[----:B0-----:R-:W-:-:S13]  /*51e0*/  ISETP.NE.AND P0, PT, R52, R87, PT ;  /* 0x000000573400720c */ /* 0x001fda0003f05270 */
[----:B-12---:R-:W-:Y:S05]  /*51f0*/  @P0 BRA `(.L_x_498) ;  /* 0x0000000000080947 */ /* 0x006fea0003800000 */
[----:B------:R-:W-:-:S06]  /*5200*/  IMAD R86, R89, 0x4, R54 ;  /* 0x0000000459567824 */ /* 0x000fcc00078e0236 */
[----:B------:R0:W1:Y:S02]  /*5210*/  ATOMS.ADD R86, [R86], R91 ;  /* 0x0000005b5656738c */ /* 0x0000640000000000 */
.L_x_498:
[----:B------:R-:W-:Y:S05]  /*5220*/  BSYNC.RECONVERGENT B0 ;  /* 0x0000000000007941 */ /* 0x000fea0003800200 */
.L_x_497:
[----:B------:R-:W-:Y:S01]  /*5230*/  BAR.SYNC.DEFER_BLOCKING 0x0 ;  /* 0x0000000000007b1d */ /* 0x000fe20000010000 */
[----:B------:R-:W-:Y:S01]  /*5240*/  IMAD.MOV.U32 R60, RZ, RZ, R50 ;  /* 0x000000ffff3c7224 */ /* 0x000fe200078e0032 */
[----:B------:R-:W-:Y:S01]  /*5250*/  LEA R23, R8, UR4, 0x3 ;  /* 0x0000000408177c11 */ /* 0x000fe2000f8e18ff */
[----:B------:R-:W-:Y:S01]  /*5260*/  IMAD.MOV.U32 R52, RZ, RZ, R48 ;  /* 0x000000ffff347224 */ /* 0x000fe200078e0030 */
[----:B------:R-:W-:Y:S01]  /*5270*/  LEA R27, R9, UR4, 0x3 ;  /* 0x00000004091b7c11 */ /* 0x000fe2000f8e18ff */
[----:B------:R-:W-:Y:S01]  /*5280*/  IMAD.MOV.U32 R54, RZ, RZ, R46 ;  /* 0x000000ffff367224 */ /* 0x000fe200078e002e */
[----:B------:R-:W-:Y:S01]  /*5290*/  LEA R29, R10, UR4, 0x3 ;  /* 0x000000040a1d7c11 */ /* 0x000fe2000f8e18ff */
[----:B------:R-:W-:Y:S01]  /*52a0*/  IMAD.MOV.U32 R56, RZ, RZ, R44 ;  /* 0x000000ffff387224 */ /* 0x000fe200078e002c */
[----:B-1----:R-:W1:Y:S01]  /*52b0*/  SHFL.IDX PT, R86, R86, R87, 0x1f ;  /* 0x00001f5756567589 */ /* 0x002e6200000e0000 */
        /* <DEDUP_REMOVED lines=8> */
[----:B------:R-:W-:Y:S01]  /*5340*/  ISETP.NE.AND P0, PT, R74, RZ, PT ;  /* 0x000000ff4a00720c */ /* 0x000fe20003f05270 */
[----:B------:R-:W-:Y:S01]  /*5350*/  IMAD.MOV.U32 R76, RZ, RZ, R24 ;  /* 0x000000ffff4c7224 */ /* 0x000fe200078e0018 */
[----:B------:R-:W-:Y:S01]  /*5360*/  LEA R24, R19, UR4, 0x3 ;  /* 0x0000000413187c11 */ /* 0x000fe2000f8e18ff */
[----:B------:R-:W-:Y:S01]  /*5370*/  IMAD.MOV.U32 R68, RZ, RZ, R32 ;  /* 0x000000ffff447224 */ /* 0x000fe200078e0020 */
[----:B------:R-:W-:Y:S01]  /*5380*/  LEA R25, R20, UR4, 0x3 ;  /* 0x0000000414197c11 */ /* 0x000fe2000f8e18ff */
[----:B------:R-:W-:Y:S01]  /*5390*/  IMAD.MOV.U32 R78, RZ, RZ, R22 ;  /* 0x000000ffff4e7224 */ /* 0x000fe200078e0016 */
[----:B------:R-:W-:Y:S01]  /*53a0*/  BSSY B1, `(.L_x_499) ;  /* 0x0000049000017945 */ /* 0x000fe20003800000 */
[----:B------:R2:W-:Y:S01]  /*53b0*/  STS.64 [R23+-0x8], R60 ;  /* 0xfffff83c17007388 */ /* 0x0005e20000000a00 */
[----:B------:R-:W-:Y:S01]  /*53c0*/  IMAD.MOV.U32 R70, RZ, RZ, R30 ;  /* 0x000000ffff467224 */ /* 0x000fe200078e001e */
[----:B------:R-:W-:Y:S01]  /*53d0*/  LEA R30, R21, UR4, 0x3 ;  /* 0x00000004151e7c11 */ /* 0x000fe2000f8e18ff */
[----:B------:R-:W-:Y:S01]  /*53e0*/  IMAD.MOV.U32 R72, RZ, RZ, R28 ;  /* 0x000000ffff487224 */ /* 0x000fe200078e001c */
[----:B------:R3:W-:Y:S01]  /*53f0*/  STS.64 [R27+-0x8], R52 ;  /* 0xfffff8341b007388 */ /* 0x0007e20000000a00 */
[----:B------:R-:W-:Y:S01]  /*5400*/  IMAD.MOV.U32 R74, RZ, RZ, R26 ;  /* 0x000000ffff4a7224 */ /* 0x000fe200078e001a */
[----:B------:R-:W-:Y:S01]  /*5410*/  LEA R26, R15, UR4, 0x3 ;  /* 0x000000040f1a7c11 */ /* 0x000fe2000f8e18ff */
[----:B------:R-:W-:Y:S01]  /*5420*/  IMAD.MOV.U32 R80, RZ, RZ, R34 ;  /* 0x000000ffff507224 */ /* 0x000fe200078e0022 */
[----:B------:R4:W-:Y:S01]  /*5430*/  STS.64 [R29+-0x8], R54 ;  /* 0xfffff8361d007388 */ /* 0x0009e20000000a00 */
[----:B-1----:R-:W-:Y:S01]  /*5440*/  IMAD.IADD R22, R91, 0x1, R86 ;  /* 0x000000015b167824 */ /* 0x002fe200078e0256 */
[----:B------:R-:W-:-:S02]  /*5450*/  LEA R28, R17, UR4, 0x3 ;  /* 0x00000004111c7c11 */ /* 0x000fc4000f8e18ff */
[----:B--2---:R-:W-:Y:S01]  /*5460*/  LEA R23, R18, UR4, 0x3 ;  /* 0x0000000412177c11 */ /* 0x004fe2000f8e18ff */
[----:B------:R1:W-:Y:S01]  /*5470*/  STS.64 [R31+-0x8], R56 ;  /* 0xfffff8381f007388 */ /* 0x0003e20000000a00 */
[----:B---3--:R-:W-:-:S03]  /*5480*/  LEA R27, R16, UR4, 0x3 ;  /* 0x00000004101b7c11 */ /* 0x008fc6000f8e18ff */
[----:B------:R2:W-:Y:S01]  /*5490*/  STS.64 [R33+-0x8], R58 ;  /* 0xfffff83a21007388 */ /* 0x0005e20000000a00 */
[----:B----4-:R-:W-:-:S03]  /*54a0*/  LEA R29, R22, UR4, 0x3 ;  /* 0x00000004161d7c11 */ /* 0x010fc6000f8e18ff */
[----:B------:R2:W-:Y:S04]  /*54b0*/  STS.64 [R35+-0x8], R62 ;  /* 0xfffff83e23007388 */ /* 0x0005e80000000a00 */
[----:B------:R2:W-:Y:S01]  /*54c0*/  STS.64 [R37+-0x8], R64 ;  /* 0xfffff84025007388 */ /* 0x0005e20000000a00 */
[----:B-1----:R-:W-:-:S03]  /*54d0*/  LEA R31, R3, UR4, 0x3 ;  /* 0x00000004031f7c11 */ /* 0x002fc6000f8e18ff */
        /* <DEDUP_REMOVED lines=8> */
[----:B------:R-:W-:Y:S05]  /*5560*/  @P0 BRA `(.L_x_500) ;  /* 0x0000000000b00947 */ /* 0x000fea0003800000 */
[----:B------:R-:W1:Y:S02]  /*5570*/  LDCU.64 UR12, c[0x0][0x398] ;  /* 0x00007300ff0c77ac */ /* 0x000e640008000a00 */
[----:B-1----:R-:W-:-:S04]  /*5580*/  LEA R34, P0, R3, UR12, 0x3 ;  /* 0x0000000c03227c11 */ /* 0x002fc8000f8018ff */
[----:B--2---:R-:W-:-:S05]  /*5590*/  LEA.HI.X R35, R3, UR13, RZ, 0x3, P0 ;  /* 0x0000000d03237c11 */ /* 0x004fca00080f1cff */
[----:B------:R-:W2:Y:S01]  /*55a0*/  LDG.E.64 R32, desc[UR8][R34.64] ;  /* 0x0000000822207981 */ /* 0x000ea2000c1e1b00 */
[----:B------:R-:W-:Y:S01]  /*55b0*/  SHF.R.S32.HI R37, RZ, 0x1f, R83 ;  /* 0x0000001fff257819 */ /* 0x000fe20000011453 */
[----:B------:R-:W-:Y:S01]  /*55c0*/  UISETP.GE.AND UP0, UPT, UR7, 0x1, UPT ;  /* 0x000000010700788c */ /* 0x000fe2000bf06270 */
[----:B--2---:R-:W-:-:S05]  /*55d0*/  IADD3 R32, P0, PT, -R83, R32, RZ ;  /* 0x0000002053207210 */ /* 0x004fca0007f1e1ff */
[----:B------:R-:W-:Y:S02]  /*55e0*/  IMAD.X R33, R33, 0x1, ~R37, P0 ;  /* 0x0000000121217824 */ /* 0x000fe400000e0e25 */
[----:B------:R-:W-:-:S03]  /*55f0*/  IMAD.MOV.U32 R37, RZ, RZ, R82 ;  /* 0x000000ffff257224 */ /* 0x000fc600078e0052 */
[----:B------:R1:W-:Y:S01]  /*5600*/  STS.64 [R31+0xb400], R32 ;  /* 0x00b400201f007388 */ /* 0x0003e20000000a00 */
[----:B------:R-:W-:Y:S05]  /*5610*/  BRA.U !UP0, `(.L_x_501) ;  /* 0x00000001086c7547 */ /* 0x000fea000b800000 */
[----:B------:R-:W-:Y:S01]  /*5620*/  BSSY B0, `(.L_x_502) ;  /* 0x0000019000007945 */ /* 0x000fe20003800000 */
[----:B------:R-:W-:Y:S02]  /*5630*/  IMAD.MOV.U32 R34, RZ, RZ, -0x1 ;  /* 0xffffffffff227424 */ /* 0x000fe400078e00ff */
[----:B------:R-:W-:Y:S02]  /*5640*/  IMAD.U32 R35, RZ, RZ, UR7 ;  /* 0x00000007ff237e24 */ /* 0x000fe4000f8e00ff */
[----:B------:R-:W-:-:S07]  /*5650*/  IMAD.MOV.U32 R37, RZ, RZ, R82 ;  /* 0x000000ffff257224 */ /* 0x000fce00078e0052 */
.L_x_506:
[----:B-1----:R-:W1:Y:S01]  /*5660*/  LDC.64 R32, c[0x0][0x380] ;  /* 0x0000e000ff207b82 */ /* 0x002e620000000a00 */
[----:B------:R-:W-:Y:S01]  /*5670*/  VIADD R41, R35, 0xffffffff ;  /* 0xffffffff23297836 */ /* 0x000fe20000000000 */
[----:B------:R-:W-:Y:S03]  /*5680*/  BSSY B2, `(.L_x_503) ;  /* 0x0000008000027945 */ /* 0x000fe60003800000 */
[----:B------:R-:W-:-:S04]  /*5690*/  IMAD R39, R41, 0x100, R3 ;  /* 0x0000010029277824 */ /* 0x000fc800078e0203 */
[----:B-1----:R-:W-:-:S07]  /*56a0*/  IMAD.WIDE R32, R39, 0x4, R32 ;  /* 0x0000000427207825 */ /* 0x002fce00078e0220 */
.L_x_504:
[----:B------:R-:W-:Y:S05]  /*56b0*/  YIELD ;  /* 0x0000000000007946 */ /* 0x000fea0003800000 */
[----:B------:R1:W-:Y:S06]  /*56c0*/  MEMBAR.SC.CTA ;  /* 0x0000000000007992 */ /* 0x0003ec0000000000 */
[----:B-1----:R-:W2:Y:S02]  /*56d0*/  LDG.E.STRONG.SYS R36, desc[UR8][R32.64] ;  /* 0x0000000820247981 */ /* 0x002ea4000c1f5900 */
[----:B--2---:R-:W-:-:S13]  /*56e0*/  ISETP.NE.AND P0, PT, R36, RZ, PT ;  /* 0x000000ff2400720c */ /* 0x004fda0003f05270 */
[----:B------:R-:W-:Y:S05]  /*56f0*/  @!P0 BRA `(.L_x_504) ;  /* 0xfffffffc00ec8947 */ /* 0x000fea000383ffff */
[----:B------:R-:W-:Y:S05]  /*5700*/  BSYNC B2 ;  /* 0x0000000000027941 */ /* 0x000fea0003800000 */
.L_x_503:
[----:B------:R-:W-:Y:S01]  /*5710*/  BSSY.RECONVERGENT B2, `(.L_x_505) ;  /* 0x0000006000027945 */ /* 0x000fe20003800200 */
[C---:B------:R-:W-:Y:S02]  /*5720*/  ISETP.GT.AND P0, PT, R36.reuse, -0x1, PT ;  /* 0xffffffff2400780c */ /* 0x040fe40003f04270 */
[----:B------:R-:W-:Y:S01]  /*5730*/  LOP3.LUT R36, R36, 0x3fffffff, RZ, 0xc0, !PT ;  /* 0x3fffffff24247812 */ /* 0x000fe200078ec0ff */
[----:B------:R-:W-:Y:S05]  /*5740*/  WARPSYNC.EXCLUSIVE R34 ;  /* 0x0000000022007348 */ /* 0x000fea0003a00000 */
[----:B------:R-:W-:-:S05]  /*5750*/  IMAD.IADD R37, R36, 0x1, R37 ;  /* 0x0000000124257824 */ /* 0x000fca00078e0225 */
[----:B------:R-:W-:-:S07]  /*5760*/  VOTE.ANY R34, PT, P0 ;  /* 0x0000000000227806 */ /* 0x000fce00000e0100 */
[----:B------:R-:W-:Y:S05]  /*5770*/  BSYNC.RECONVERGENT B2 ;  /* 0x0000000000027941 */ /* 0x000fea0003800200 */
.L_x_505:
[----:B------:R-:W-:Y:S01]  /*5780*/  ISETP.GT.U32.AND P1, PT, R35, 0x1, PT ;  /* 0x000000012300780c */ /* 0x000fe20003f24070 */
[----:B------:R-:W-:-:S12]  /*5790*/  IMAD.MOV.U32 R35, RZ, RZ, R41 ;  /* 0x000000ffff237224 */ /* 0x000fd800078e0029 */
[----:B------:R-:W-:Y:S05]  /*57a0*/  @P0 BRA P1, `(.L_x_506) ;  /* 0xfffffffc00ac0947 */ /* 0x000fea000083ffff */
[----:B------:R-:W-:Y:S05]  /*57b0*/  BSYNC B0 ;  /* 0x0000000000007941 */ /* 0x000fea0003800000 */
.L_x_502:
[----:B------:R2:W3:Y:S02]  /*57c0*/  LDS.64 R32, [R31+0xb400] ;  /* 0x00b400001f207984 */ /* 0x0004e40000000a00 */
.L_x_501:
[C---:B------:R-:W-:Y:S01]  /*57d0*/  IMAD.IADD R39, R37.reuse, 0x1, -R82 ;  /* 0x0000000125277824 */ /* 0x040fe200078e0a52 */
[----:B------:R-:W-:-:S04]  /*57e0*/  LOP3.LUT R35, R37, 0x80000000, RZ, 0xfc, !PT ;  /* 0x8000000025237812 */ /* 0x000fc800078efcff */
[C---:B-1-3--:R-:W-:Y:S01]  /*57f0*/  IADD3 R32, P0, PT, R39.reuse, R32, RZ ;  /* 0x0000002027207210 */ /* 0x04afe20007f1e0ff */
[----:B------:R1:W-:Y:S03]  /*5800*/  STG.E.STRONG.SYS desc[UR8][R6.64], R35 ;  /* 0x0000002306007986 */ /* 0x0003e6000c115908 */
[----:B------:R-:W-:-:S05]  /*5810*/  LEA.HI.X.SX32 R33, R39, R33, 0x1, P0 ;  /* 0x0000002127217211 */ /* 0x000fca00000f0eff */
[----:B------:R1:W-:Y:S04]  /*5820*/  STS.64 [R31+0xb400], R32 ;  /* 0x00b400201f007388 */ /* 0x0003e80000000a00 */
.L_x_500:
[----:B------:R-:W-:Y:S05]  /*5830*/  BSYNC B1 ;  /* 0x0000000000017941 */ /* 0x000fea0003800000 */
.L_x_499:
[----:B-1----:R-:W1:Y:S08]  /*5840*/  LDC R6, c[0x0][0x3c0] ;  /* 0x0000f000ff067b82 */ /* 0x002e700000000800 */
[----:B--2---:R-:W2:Y:S01]  /*5850*/  LDC.64 R32, c[0x0][0x390] ;  /* 0x0000e400ff207b82 */ /* 0x004ea20000000a00 */
[----:B-1----:R-:W-:Y:S02]  /*5860*/  ISETP.LE.AND P0, PT, R6, UR10, PT ;  /* 0x0000000a06007c0c */ /* 0x002fe4000bf03270 */
[----:B--2---:R-:W-:-:S04]  /*5870*/  ISETP.EQ.U32.AND P1, PT, R32, RZ, PT ;  /* 0x000000ff2000720c */ /* 0x004fc80003f22070 */
[----:B------:R-:W-:-:S04]  /*5880*/  ISETP.EQ.OR.EX P0, PT, R33, RZ, !P0, P1 ;  /* 0x000000ff2100720c */ /* 0x000fc80004702710 */
[----:B------:R-:W-:-:S13]  /*5890*/  ISETP.GT.U32.OR P0, PT, R3, 0xff, P0 ;  /* 0x000000ff0300780c */ /* 0x000fda0000704470 */
[----:B------:R-:W-:Y:S05]  /*58a0*/  @P0 BRA `(.L_x_507) ;  /* 0x0000000000200947 */ /* 0x000fea0003800000 */
[----:B------:R-:W1:Y:S01]  /*58b0*/  LDS.64 R34, [R31+0xb400] ;  /* 0x00b400001f227984 */ /* 0x000e620000000a00 */
[----:B------:R-:W-:Y:S02]  /*58c0*/  SHF.R.S32.HI R7, RZ, 0x1f, R82 ;  /* 0x0000001fff077819 */ /* 0x000fe40000011452 */
[----:B------:R-:W-:-:S04]  /*58d0*/  LEA R32, P2, R3, R32, 0x3 ;  /* 0x0000002003207211 */ /* 0x000fc800078418ff */
[----:B------:R-:W-:Y:S02]  /*58e0*/  LEA.HI.X R33, R3, R33, RZ, 0x3, P2 ;  /* 0x0000002103217211 */ /* 0x000fe400010f1cff */
[----:B-1----:R-:W-:Y:S02]  /*58f0*/  IADD3 R82, P0, P1, R34, R83, R82 ;  /* 0x0000005322527210 */ /* 0x002fe4000791e052 */
[----:B------:R-:W-:-:S04]  /*5900*/  SHF.R.S32.HI R34, RZ, 0x1f, R83 ;  /* 0x0000001fff227819 */ /* 0x000fc80000011453 */
[----:B------:R-:W-:-:S05]  /*5910*/  IADD3.X R83, PT, PT, R35, R34, R7, P0, P1 ;  /* 0x0000002223537210 */ /* 0x000fca00007e2407 */
[----:B------:R1:W-:Y:S02]  /*5920*/  STG.E.64 desc[UR8][R32.64], R82 ;  /* 0x0000005220007986 */ /* 0x0003e4000c101b08 */
.L_x_507:
[----:B------:R-:W-:Y:S01]  /*5930*/  ISETP.LT.AND P0, PT, R6, UR10, PT ;  /* 0x0000000a06007c0c */ /* 0x000fe2000bf01270 */
[----:B------:R-:W-:Y:S05]  /*5940*/  WARPSYNC.ALL ;  /* 0x0000000000007948 */ /* 0x000fea0003800000 */
[----:B------:R-:W-:Y:S07]  /*5950*/  BAR.SYNC.DEFER_BLOCKING 0x0 ;  /* 0x0000000000007b1d */ /* 0x000fee0000010000 */
[----:B------:R-:W-:Y:S05]  /*5960*/  @P0 BRA `(.L_x_508) ;  /* 0x0000000c00140947 */ /* 0x000fea0003800000 */
[----:B-1----:R-:W1:Y:S01]  /*5970*/  LDS.64 R32, [R31] ;  /* 0x000000001f207984 */ /* 0x002e620000000a00 */
[----:B------:R-:W1:Y:S01]  /*5980*/  LDCU UR6, c[0x0][0x3c4] ;  /* 0x00007880ff0677ac */ /* 0x000e620008000800 */
[----:B------:R-:W2:Y:S01]  /*5990*/  LDCU.64 UR10, c[0x0][0x3a0] ;  /* 0x00007400ff0a77ac */ /* 0x000ea20008000a00 */
[----:B-1----:R-:W-:Y:S01]  /*59a0*/  SHF.R.U64 R7, R32, UR6, R33 ;  /* 0x0000000620077c19 */ /* 0x002fe20008001221 */
[----:B------:R-:W-:Y:S01]  /*59b0*/  IMAD.MOV.U32 R36, RZ, RZ, R32 ;  /* 0x000000ffff247224 */ /* 0x000fe200078e0020 */
[----:B------:R-:W-:Y:S02]  /*59c0*/  LOP3.LUT R37, R33, 0x80000000, RZ, 0x3c, !PT ;  /* 0x8000000021257812 */ /* 0x000fe400078e3cff */
[----:B------:R-:W-:-:S04]  /*59d0*/  LOP3.LUT R7, R7, UR5, RZ, 0x30, !PT ;  /* 0x0000000507077c12 */ /* 0x000fc8000f8e30ff */
[----:B------:R-:W-:-:S05]  /*59e0*/  LEA R7, R7, UR4, 0x3 ;  /* 0x0000000407077c11 */ /* 0x000fca000f8e18ff */
[----:B------:R-:W1:Y:S02]  /*59f0*/  LDS.64 R34, [R7+0xb400] ;  /* 0x00b4000007227984 */ /* 0x000e640000000a00 */
[----:B-1----:R-:W-:-:S05]  /*5a00*/  IADD3 R34, P1, PT, R34, R3, RZ ;  /* 0x0000000322227210 */ /* 0x002fca0007f3e0ff */
[----:B------:R-:W-:Y:S01]  /*5a10*/  IMAD.X R35, RZ, RZ, R35, P1 ;  /* 0x000000ffff237224 */ /* 0x000fe200008e0623 */
[----:B--2---:R-:W-:-:S04]  /*5a20*/  LEA R38, P1, R34, UR10, 0x3 ;  /* 0x0000000a22267c11 */ /* 0x004fc8000f8218ff */
[----:B------:R-:W-:-:S05]  /*5a30*/  LEA.HI.X R39, R34, UR11, R35, 0x3, P1 ;  /* 0x0000000b22277c11 */ /* 0x000fca00088f1c23 */
[----:B------:R-:W-:Y:S01]  /*5a40*/  STG.E.64 desc[UR8][R38.64], R36 ;  /* 0x0000002426007986 */ /* 0x000fe2000c101b08 */
[----:B------:R-:W-:-:S03]  /*5a50*/  NOP ;  /* 0x0000000000007918 */ /* 0x000fc60000000000 */
[----:B------:R-:W1:Y:S02]  /*5a60*/  LDS.64 R32, [R31+0xc00] ;  /* 0x000c00001f207984 */ /* 0x000e640000000a00 */
        /* <DEDUP_REMOVED lines=8> */
[----:B------:R-:W-:-:S04]  /*5af0*/  LEA R42, P1, R34, UR10, 0x3 ;  /* 0x0000000a222a7c11 */ /* 0x000fc8000f8218ff */
        /* <DEDUP_REMOVED lines=160> */
[----:B-1----:R-:W-:Y:S02]  /*6500*/  SHF.R.U64 R34, R32, UR6, R33 ;  /* 0x0000000620227c19 */ /* 0x002fe40008001221 */
        /* <DEDUP_REMOVED lines=8> */
[----:B------:R1:W-:Y:S01]  /*6590*/  STG.E.64 desc[UR8][R34.64+0xa800], R32 ;  /* 0x00a8002022007986 */ /* 0x0003e2000c101b08 */
[----:B------:R-:W-:Y:S01]  /*65a0*/  NOP ;  /* 0x0000000000007918 */ /* 0x000fe20000000000 */
[----:B------:R-:W-:Y:S05]  /*65b0*/  BRA `(.L_x_509) ;  /* 0x0000001000787947 */ /* 0x000fea0003800000 */
.L_x_508:
[----:B------:R-:W-:Y:S01]  /*65c0*/  IMAD.U32 R39, RZ, RZ, UR7 ;  /* 0x00000007ff277e24 */ /* 0x000fe2000f8e00ff */
[----:B------:R-:W-:Y:S01]  /*65d0*/  BSSY.RECONVERGENT B0, `(.L_x_510) ;  /* 0x000001c000007945 */ /* 0x000fe20003800200 */
[----:B------:R-:W-:Y:S02]  /*65e0*/  VIADD R7, R3, 0x180 ;  /* 0x0000018003077836 */ /* 0x000fe40000000000 */
[----:B------:R-:W-:Y:S02]  /*65f0*/  IMAD R39, R39, -0x1680, R6 ;  /* 0xffffe98027277824 */ /* 0x000fe400078e0206 */
[C---:B-1----:R-:W-:Y:S02]  /*6600*/  VIADD R32, R3.reuse, 0x300 ;  /* 0x0000030003207836 */ /* 0x042fe40000000000 */
[C---:B------:R-:W-:Y:S01]  /*6610*/  VIADD R33, R3.reuse, 0x480 ;  /* 0x0000048003217836 */ /* 0x040fe20000000000 */
[CC--:B------:R-:W-:Y:S01]  /*6620*/  ISETP.GE.AND P2, PT, R3.reuse, R39.reuse, PT ;  /* 0x000000270300720c */ /* 0x0c0fe20003f46270 */
[----:B------:R-:W-:Y:S01]  /*6630*/  VIADD R36, R3, 0x900 ;  /* 0x0000090003247836 */ /* 0x000fe20000000000 */
[-C--:B------:R-:W-:Y:S01]  /*6640*/  ISETP.GE.AND P3, PT, R7, R39.reuse, PT ;  /* 0x000000270700720c */ /* 0x080fe20003f66270 */
[C---:B------:R-:W-:Y:S01]  /*6650*/  VIADD R7, R3.reuse, 0x600 ;  /* 0x0000060003077836 */ /* 0x040fe20000000000 */
[-C--:B------:R-:W-:Y:S01]  /*6660*/  ISETP.GE.AND P4, PT, R32, R39.reuse, PT ;  /* 0x000000272000720c */ /* 0x080fe20003f86270 */
[----:B------:R-:W-:Y:S01]  /*6670*/  VIADD R32, R3, 0x780 ;  /* 0x0000078003207836 */ /* 0x000fe20000000000 */
[----:B------:R-:W-:-:S02]  /*6680*/  ISETP.GE.AND P5, PT, R33, R39, PT ;  /* 0x000000272100720c */ /* 0x000fc40003fa6270 */
[-C--:B------:R-:W-:Y:S02]  /*6690*/  ISETP.GE.AND P6, PT, R7, R39.reuse, PT ;  /* 0x000000270700720c */ /* 0x080fe40003fc6270 */
[----:B------:R-:W-:-:S03]  /*66a0*/  ISETP.GE.AND P1, PT, R32, R39, PT ;  /* 0x000000272000720c */ /* 0x000fc60003f26270 */
[----:B------:R-:W-:Y:S10]  /*66b0*/  @P2 BRA `(.L_x_511) ;  /* 0x0000000000342947 */ /* 0x000ff40003800000 */
[----:B------:R-:W1:Y:S01]  /*66c0*/  LDS.64 R32, [R31] ;  /* 0x000000001f207984 */ /* 0x000e620000000a00 */
[----:B------:R-:W1:Y:S01]  /*66d0*/  LDCU UR6, c[0x0][0x3c4] ;  /* 0x00007880ff0677ac */ /* 0x000e620008000800 */
[----:B------:R-:W2:Y:S01]  /*66e0*/  LDCU.64 UR10, c[0x0][0x3a0] ;  /* 0x00007400ff0a77ac */ /* 0x000ea20008000a00 */
[----:B-1----:R-:W-:Y:S02]  /*66f0*/  SHF.R.U64 R7, R32, UR6, R33 ;  /* 0x0000000620077c19 */ /* 0x002fe40008001221 */
        /* <DEDUP_REMOVED lines=8> */
[----:B------:R1:W-:Y:S04]  /*6780*/  STG.E.64 desc[UR8][R34.64], R32 ;  /* 0x0000002022007986 */ /* 0x0003e8000c101b08 */
.L_x_511:
[----:B------:R-:W-:Y:S05]  /*6790*/  BSYNC.RECONVERGENT B0 ;  /* 0x0000000000007941 */ /* 0x000fea0003800200 */
.L_x_510:
[----:B------:R-:W-:Y:S01]  /*67a0*/  NOP ;  /* 0x0000000000007918 */ /* 0x000fe20000000000 */
[----:B------:R-:W-:Y:S01]  /*67b0*/  BSSY.RECONVERGENT B0, `(.L_x_512) ;  /* 0x0000011000007945 */ /* 0x000fe20003800200 */
[----:B------:R-:W-:Y:S01]  /*67c0*/  ISETP.GE.AND P2, PT, R36, R39, PT ;  /* 0x000000272400720c */ /* 0x000fe20003f46270 */
[----:B------:R-:W-:Y:S02]  /*67d0*/  VIADD R36, R3, 0xa80 ;  /* 0x00000a8003247836 */ /* 0x000fe40000000000 */
[----:B------:R-:W-:Y:S10]  /*67e0*/  @P3 BRA `(.L_x_513) ;  /* 0x0000000000343947 */ /* 0x000ff40003800000 */
[----:B-1----:R-:W1:Y:S01]  /*67f0*/  LDS.64 R32, [R31+0xc00] ;  /* 0x000c00001f207984 */ /* 0x002e620000000a00 */
        /* <DEDUP_REMOVED lines=12> */
.L_x_513:
[----:B------:R-:W-:Y:S05]  /*68c0*/  BSYNC.RECONVERGENT B0 ;  /* 0x0000000000007941 */ /* 0x000fea0003800200 */
.L_x_512:
[----:B------:R-:W-:Y:S01]  /*68d0*/  NOP ;  /* 0x0000000000007918 */ /* 0x000fe20000000000 */
[----:B------:R-:W-:Y:S01]  /*68e0*/  BSSY.RECONVERGENT B0, `(.L_x_514) ;  /* 0x0000011000007945 */ /* 0x000fe20003800200 */
[----:B------:R-:W-:Y:S02]  /*68f0*/  ISETP.GE.AND P3, PT, R36, R39, PT ;  /* 0x000000272400720c */ /* 0x000fe40003f66270 */
[----:B------:R-:W-:Y:S01]  /*6900*/  LOP3.LUT R36, R3, 0xc00, RZ, 0xfc, !PT ;  /* 0x00000c0003247812 */ /* 0x000fe200078efcff */
[----:B------:R-:W-:Y:S10]  /*6910*/  @P4 BRA `(.L_x_515) ;  /* 0x0000000000344947 */ /* 0x000ff40003800000 */
[----:B-12---:R-:W1:Y:S01]  /*6920*/  LDS.64 R32, [R31+0x1800] ;  /* 0x001800001f207984 */ /* 0x006e620000000a00 */
        /* <DEDUP_REMOVED lines=12> */
.L_x_515:
[----:B------:R-:W-:Y:S05]  /*69f0*/  BSYNC.RECONVERGENT B0 ;  /* 0x0000000000007941 */ /* 0x000fea0003800200 */
.L_x_514:
[----:B------:R-:W-:Y:S01]  /*6a00*/  NOP ;  /* 0x0000000000007918 */ /* 0x000fe20000000000 */
[----:B------:R-:W-:Y:S01]  /*6a10*/  BSSY.RECONVERGENT B0, `(.L_x_516) ;  /* 0x0000011000007945 */ /* 0x000fe20003800200 */
[----:B------:R-:W-:Y:S01]  /*6a20*/  ISETP.GE.AND P4, PT, R36, R39, PT ;  /* 0x000000272400720c */ /* 0x000fe20003f86270 */
[----:B------:R-:W-:Y:S02]  /*6a30*/  VIADD R36, R3, 0xd80 ;  /* 0x00000d8003247836 */ /* 0x000fe40000000000 */
[----:B------:R-:W-:Y:S10]  /*6a40*/  @P5 BRA `(.L_x_517) ;  /* 0x0000000000345947 */ /* 0x000ff40003800000 */
[----:B-123--:R-:W1:Y:S01]  /*6a50*/  LDS.64 R32, [R31+0x2400] ;  /* 0x002400001f207984 */ /* 0x00ee620000000a00 */
        /* <DEDUP_REMOVED lines=12> */
.L_x_517:
[----:B------:R-:W-:Y:S05]  /*6b20*/  BSYNC.RECONVERGENT B0 ;  /* 0x0000000000007941 */ /* 0x000fea0003800200 */
.L_x_516:
[----:B------:R-:W-:Y:S01]  /*6b30*/  NOP ;  /* 0x0000000000007918 */ /* 0x000fe20000000000 */
[----:B------:R-:W-:Y:S01]  /*6b40*/  BSSY.RECONVERGENT B0, `(.L_x_518) ;  /* 0x0000011000007945 */ /* 0x000fe20003800200 */
[----:B------:R-:W-:Y:S01]  /*6b50*/  ISETP.GE.AND P5, PT, R36, R39, PT ;  /* 0x000000272400720c */ /* 0x000fe20003fa6270 */
[----:B------:R-:W-:Y:S02]  /*6b60*/  VIADD R36, R3, 0xf00 ;  /* 0x00000f0003247836 */ /* 0x000fe40000000000 */
[----:B------:R-:W-:Y:S10]  /*6b70*/  @P6 BRA `(.L_x_519) ;  /* 0x0000000000346947 */ /* 0x000ff40003800000 */
[----:B-1234-:R-:W1:Y:S01]  /*6b80*/  LDS.64 R32, [R31+0x3000] ;  /* 0x003000001f207984 */ /* 0x01ee620000000a00 */
        /* <DEDUP_REMOVED lines=12> */
.L_x_519:
[----:B------:R-:W-:Y:S05]  /*6c50*/  BSYNC.RECONVERGENT B0 ;  /* 0x0000000000007941 */ /* 0x000fea0003800200 */
.L_x_518:
        /* <DEDUP_REMOVED lines=18> */
.L_x_521:
[----:B------:R-:W-:Y:S05]  /*6d80*/  BSYNC.RECONVERGENT B0 ;  /* 0x0000000000007941 */ /* 0x000fea0003800200 */
.L_x_520:
        /* <DEDUP_REMOVED lines=18> */
.L_x_523:
[----:B------:R-:W-:Y:S05]  /*6eb0*/  BSYNC.RECONVERGENT B0 ;  /* 0x0000000000007941 */ /* 0x000fea0003800200 */
.L_x_522:
        /* <DEDUP_REMOVED lines=18> */
.L_x_525:
[----:B------:R-:W-:Y:S05]  /*6fe0*/  BSYNC.RECONVERGENT B0 ;  /* 0x0000000000007941 */ /* 0x000fea0003800200 */
.L_x_524:
        /* <DEDUP_REMOVED lines=18> */
.L_x_527:
[----:B------:R-:W-:Y:S05]  /*7110*/  BSYNC.RECONVERGENT B0 ;  /* 0x0000000000007941 */ /* 0x000fea0003800200 */
.L_x_526:
[----:B------:R-:W-:Y:S01]  /*7120*/  NOP ;  /* 0x0000000000007918 */ /* 0x000fe20000000000 */
[----:B------:R-:W-:Y:S01]  /*7130*/  BSSY.RECONVERGENT B0, `(.L_x_528) ;  /* 0x0000010000007945 */ /* 0x000fe20003800200 */
[----:B------:R-:W-:-:S03]  /*7140*/  ISETP.GE.AND P4, PT, R36, R39, PT ;  /* 0x000000272400720c */ /* 0x000fc60003f86270 */
        /* <DEDUP_REMOVED lines=14> */
.L_x_529:
[----:B------:R-:W-:Y:S05]  /*7230*/  BSYNC.RECONVERGENT B0 ;  /* 0x0000000000007941 */ /* 0x000fea0003800200 */
.L_x_528:
[----:B------:R-:W-:Y:S01]  /*7240*/  NOP ;  /* 0x0000000000007918 */ /* 0x000fe20000000000 */
[----:B------:R-:W-:Y:S04]  /*7250*/  BSSY.RECONVERGENT B0, `(.L_x_530) ;  /* 0x000000f000007945 */ /* 0x000fe80003800200 */
[----:B------:R-:W-:Y:S05]  /*7260*/  @P6 BRA `(.L_x_531) ;  /* 0x0000000000346947 */ /* 0x000fea0003800000 */
        /* <DEDUP_REMOVED lines=13> */
.L_x_531:
[----:B------:R-:W-:Y:S05]  /*7340*/  BSYNC.RECONVERGENT B0 ;  /* 0x0000000000007941 */ /* 0x000fea0003800200 */
.L_x_530:
        /* <DEDUP_REMOVED lines=16> */
.L_x_533:
[----:B------:R-:W-:Y:S05]  /*7450*/  BSYNC.RECONVERGENT B0 ;  /* 0x0000000000007941 */ /* 0x000fea0003800200 */
.L_x_532:
        /* <DEDUP_REMOVED lines=16> */
.L_x_535:
[----:B------:R-:W-:Y:S05]  /*7560*/  BSYNC.RECONVERGENT B0 ;  /* 0x0000000000007941 */ /* 0x000fea0003800200 */
.L_x_534:
        /* <DEDUP_REMOVED lines=16> */
.L_x_537:
[----:B------:R-:W-:Y:S05]  /*7670*/  BSYNC.RECONVERGENT B0 ;  /* 0x0000000000007941 */ /* 0x000fea0003800200 */
.L_x_536:
        /* <DEDUP_REMOVED lines=16> */
.L_x_539:
[----:B------:R-:W-:Y:S05]  /*7780*/  BSYNC.RECONVERGENT B0 ;  /* 0x0000000000007941 */ /* 0x000fea0003800200 */
.L_x_538:
[----:B------:R-:W-:Y:S01]  /*7790*/  NOP ;  /* 0x0000000000007918 */ /* 0x000fe20000000000 */
.L_x_509:
[----:B------:R-:W-:Y:S01]  /*77a0*/  IMAD R72, R21, -0x4, R30 ;  /* 0xfffffffc15487824 */ /* 0x000fe200078e021e */
[----:B------:R0:W5:Y:S01]  /*77b0*/  @!P0 LDG.E R54, desc[UR8][R4.64+0x280] ;  /* 0x0002800804368981 */ /* 0x000162000c1e1900 */
[----:B------:R-:W-:Y:S01]  /*77c0*/  IMAD R77, R15, -0x4, R26 ;  /* 0xfffffffc0f4d7824 */ /* 0x000fe200078e021a */
[----:B------:R-:W0:Y:S01]  /*77d0*/  LDCU UR6, c[0x0][0x3c4] ;  /* 0x00007880ff0677ac */ /* 0x000e220008000800 */
[----:B------:R-:W-:Y:S01]  /*77e0*/  IMAD R74, R16, -0x4, R27 ;  /* 0xfffffffc104a7824 */ /* 0x000fe200078e021b */
[----:B------:R0:W5:Y:S01]  /*77f0*/  @!P0 LDG.E R26, desc[UR8][R4.64] ;  /* 0x00000008041a8981 */ /* 0x000162000c1e1900 */
[----:B------:R-:W-:Y:S01]  /*7800*/  IMAD R79, R17, -0x4, R28 ;  /* 0xfffffffc114f7824 */ /* 0x000fe200078e021c */
[----:B------:R-:W-:Y:S01]  /*7810*/  LEA R65, R8, UR4, 0x3 ;  /* 0x0000000408417c11 */ /* 0x000fe2000f8e18ff */
        /* <DEDUP_REMOVED lines=10> */
[----:B------:R-:W-:Y:S01]  /*78c0*/  LEA R66, R11, UR4, 0x3 ;  /* 0x000000040b427c11 */ /* 0x000fe2000f8e18ff */
[----:B------:R-:W-:Y:S01]  /*78d0*/  IMAD R64, R9, -0x4, R64 ;  /* 0xfffffffc09407824 */ /* 0x000fe200078e0240 */
[----:B------:R-:W-:Y:S01]  /*78e0*/  LEA R69, R12, UR4, 0x3 ;  /* 0x000000040c457c11 */ /* 0x000fe2000f8e18ff */
[----:B------:R0:W5:Y:S01]  /*78f0*/  @!P0 LDG.E R30, desc[UR8][R4.64+0x200] ;  /* 0x00020008041e8981 */ /* 0x000162000c1e1900 */
[----:B------:R-:W-:Y:S01]  /*7900*/  LEA R8, R13, UR4, 0x3 ;  /* 0x000000040d087c11 */ /* 0x000fe2000f8e18ff */
[----:B------:R-:W-:Y:S01]  /*7910*/  IMAD R67, R10, -0x4, R67 ;  /* 0xfffffffc0a437824 */ /* 0x000fe200078e0243 */
[----:B------:R-:W-:Y:S01]  /*7920*/  LEA R7, R14, UR4, 0x3 ;  /* 0x000000040e077c11 */ /* 0x000fe2000f8e18ff */
[----:B------:R0:W5:Y:S01]  /*7930*/  @!P0 LDG.E R55, desc[UR8][R4.64+0x300] ;  /* 0x0003000804378981 */ /* 0x000162000c1e1900 */
[----:B------:R-:W-:-:S02]  /*7940*/  IMAD R66, R11, -0x4, R66 ;  /* 0xfffffffc0b427824 */ /* 0x000fc400078e0242 */
[----:B------:R-:W-:Y:S01]  /*7950*/  IMAD R69, R12, -0x4, R69 ;  /* 0xfffffffc0c457824 */ /* 0x000fe200078e0245 */
[----:B------:R0:W5:Y:S01]  /*7960*/  @!P0 LDG.E R56, desc[UR8][R4.64+0x380] ;  /* 0x0003800804388981 */ /* 0x000162000c1e1900 */
[----:B------:R-:W-:Y:S02]  /*7970*/  IMAD R71, R13, -0x4, R8 ;  /* 0xfffffffc0d477824 */ /* 0x000fe400078e0208 */
[----:B------:R-:W-:Y:S01]  /*7980*/  IMAD R68, R14, -0x4, R7 ;  /* 0xfffffffc0e447824 */ /* 0x000fe200078e0207 */
[----:B------:R0:W5:Y:S04]  /*7990*/  @!P0 LDG.E R57, desc[UR8][R4.64+0x400] ;  /* 0x0004000804398981 */ /* 0x000168000c1e1900 */
[----:B------:R0:W5:Y:S04]  /*79a0*/  @!P0 LDG.E R58, desc[UR8][R4.64+0x480] ;  /* 0x00048008043a8981 */ /* 0x000168000c1e1900 */
[----:B------:R0:W5:Y:S04]  /*79b0*/  @!P0 LDG.E R59, desc[UR8][R4.64+0x500] ;  /* 0x00050008043b8981 */ /* 0x000168000c1e1900 */
[----:B------:R0:W5:Y:S04]  /*79c0*/  @!P0 LDG.E R60, desc[UR8][R4.64+0x580] ;  /* 0x00058008043c8981 */ /* 0x000168000c1e1900 */
[----:B------:R0:W5:Y:S04]  /*79d0*/  @!P0 LDG.E R61, desc[UR8][R4.64+0x600] ;  /* 0x00060008043d8981 */ /* 0x000168000c1e1900 */
[----:B------:R0:W5:Y:S04]  /*79e0*/  @!P0 LDG.E R62, desc[UR8][R4.64+0x680] ;  /* 0x00068008043e8981 */ /* 0x000168000c1e1900 */
[----:B------:R0:W5:Y:S04]  /*79f0*/  @!P0 LDG.E R63, desc[UR8][R4.64+0x700] ;  /* 0x00070008043f8981 */ /* 0x000168000c1e1900 */
[----:B-1234-:R-:W0:Y:S04]  /*7a00*/  LDS.64 R32, [R31] ;  /* 0x000000001f207984 */ /* 0x01ee280000000a00 */
[----:B------:R-:W1:Y:S04]  /*7a10*/  LDS.64 R34, [R31+0x1800] ;  /* 0x001800001f227984 */ /* 0x000e680000000a00 */
[----:B------:R-:W2:Y:S04]  /*7a20*/  LDS.64 R36, [R31+0x2400] ;  /* 0x002400001f247984 */ /* 0x000ea80000000a00 */
[----:B------:R-:W3:Y:S04]  /*7a30*/  LDS.64 R38, [R31+0x3000] ;  /* 0x003000001f267984 */ /* 0x000ee80000000a00 */
[----:B------:R-:W4:Y:S04]  /*7a40*/  LDS.64 R40, [R31+0x3c00] ;  /* 0x003c00001f287984 */ /* 0x000f280000000a00 */
[----:B------:R-:W4:Y:S04]  /*7a50*/  LDS.64 R42, [R31+0x4800] ;  /* 0x004800001f2a7984 */ /* 0x000f280000000a00 */
[----:B------:R-:W4:Y:S04]  /*7a60*/  LDS.64 R44, [R31+0x5400] ;  /* 0x005400001f2c7984 */ /* 0x000f280000000a00 */
[----:B------:R-:W4:Y:S04]  /*7a70*/  LDS.64 R46, [R31+0x6000] ;  /* 0x006000001f2e7984 */ /* 0x000f280000000a00 */
[----:B------:R-:W4:Y:S04]  /*7a80*/  LDS.64 R48, [R31+0x6c00] ;  /* 0x006c00001f307984 */ /* 0x000f280000000a00 */
[----:B------:R-:W4:Y:S01]  /*7a90*/  LDS.64 R50, [R31+0x7800] ;  /* 0x007800001f327984 */ /* 0x000f220000000a00 */
[----:B0-----:R-:W-:-:S03]  /*7aa0*/  SHF.R.U64 R78, R32, UR6, R33 ;  /* 0x00000006204e7c19 */ /* 0x001fc60008001221 */
[----:B------:R-:W0:Y:S01]  /*7ab0*/  LDS.64 R52, [R31+0x8400] ;  /* 0x008400001f347984 */ /* 0x000e220000000a00 */
[----:B-1----:R-:W-:-:S03]  /*7ac0*/  SHF.R.U64 R22, R34, UR6, R35 ;  /* 0x0000000622167c19 */ /* 0x002fc60008001223 */
[----:B------:R-:W1:Y:S01]  /*7ad0*/  LDS.64 R32, [R31+0xc00] ;  /* 0x000c00001f207984 */ /* 0x000e620000000a00 */
[----:B--2---:R-:W-:-:S03]  /*7ae0*/  SHF.R.U64 R23, R36, UR6, R37 ;  /* 0x0000000624177c19 */ /* 0x004fc60008001225 */
[----:B------:R-:W2:Y:S01]  /*7af0*/  LDS.64 R24, [R31+0x9000] ;  /* 0x009000001f187984 */ /* 0x000ea20000000a00 */
[----:B---3--:R-:W-:-:S03]  /*7b00*/  SHF.R.U64 R38, R38, UR6, R39 ;  /* 0x0000000626267c19 */ /* 0x008fc60008001227 */
[----:B------:R-:W3:Y:S01]  /*7b10*/  LDS.64 R20, [R31+0x9c00] ;  /* 0x009c00001f147984 */ /* 0x000ee20000000a00 */
[----:B----4-:R-:W-:-:S03]  /*7b20*/  SHF.R.U64 R16, R40, UR6, R41 ;  /* 0x0000000628107c19 */ /* 0x010fc60008001229 */
[----:B------:R-:W4:Y:S01]  /*7b30*/  LDS.64 R18, [R31+0xa800] ;  /* 0x00a800001f127984 */ /* 0x000f220000000a00 */
[----:B------:R-:W-:Y:S02]  /*7b40*/  SHF.R.U64 R15, R42, UR6, R43 ;  /* 0x000000062a0f7c19 */ /* 0x000fe4000800122b */
[----:B------:R-:W-:Y:S02]  /*7b50*/  SHF.R.U64 R14, R44, UR6, R45 ;  /* 0x000000062c0e7c19 */ /* 0x000fe4000800122d */
[----:B------:R-:W-:Y:S02]  /*7b60*/  SHF.R.U64 R13, R46, UR6, R47 ;  /* 0x000000062e0d7c19 */ /* 0x000fe4000800122f */
[----:B------:R-:W-:Y:S02]  /*7b70*/  SHF.R.U64 R12, R48, UR6, R49 ;  /* 0x00000006300c7c19 */ /* 0x000fe40008001231 */
[----:B------:R-:W-:Y:S02]  /*7b80*/  SHF.R.U64 R11, R50, UR6, R51 ;  /* 0x00000006320b7c19 */ /* 0x000fe40008001233 */
[----:B0-----:R-:W-:-:S02]  /*7b90*/  SHF.R.U64 R10, R52, UR6, R53 ;  /* 0x00000006340a7c19 */ /* 0x001fc40008001235 */
[----:B-1----:R-:W-:Y:S02]  /*7ba0*/  SHF.R.U64 R32, R32, UR6, R33 ;  /* 0x0000000620207c19 */ /* 0x002fe40008001221 */
[----:B--2---:R-:W-:Y:S02]  /*7bb0*/  SHF.R.U64 R9, R24, UR6, R25 ;  /* 0x0000000618097c19 */ /* 0x004fe40008001219 */
[----:B---3--:R-:W-:Y:S02]  /*7bc0*/  SHF.R.U64 R8, R20, UR6, R21 ;  /* 0x0000000614087c19 */ /* 0x008fe40008001215 */
[----:B----4-:R-:W-:Y:S02]  /*7bd0*/  SHF.R.U64 R7, R18, UR6, R19 ;  /* 0x0000000612077c19 */ /* 0x010fe40008001213 */
[----:B------:R-:W-:Y:S02]  /*7be0*/  LOP3.LUT R17, R78, UR5, RZ, 0x30, !PT ;  /* 0x000000054e117c12 */ /* 0x000fe4000f8e30ff */
        /* <DEDUP_REMOVED lines=13> */
[----:B------:R-:W-:Y:S01]  /*7cc0*/  LOP3.LUT R7, R7, UR5, RZ, 0x30, !PT ;  /* 0x0000000507077c12 */ /* 0x000fe2000f8e30ff */
[----:B------:R-:W-:Y:S06]  /*7cd0*/  @!P0 BRA `(.L_x_540) ;  /* 0x0000000000b88947 */ /* 0x000fec0003800000 */
[----:B------:R-:W-:Y:S01]  /*7ce0*/  UIMAD UR5, UR7, 0x1680, URZ ;  /* 0x00001680070578a4 */ /* 0x000fe2000f8e02ff */
[C---:B------:R-:W-:Y:S02]  /*7cf0*/  VIADD R18, R0.reuse, 0x20 ;  /* 0x0000002000127836 */ /* 0x040fe40000000000 */
[C---:B------:R-:W-:Y:S02]  /*7d00*/  VIADD R32, R0.reuse, 0x40 ;  /* 0x0000004000207836 */ /* 0x040fe40000000000 */
[----:B------:R-:W-:Y:S02]  /*7d10*/  VIADD R34, R0, 0x80 ;  /* 0x0000008000227836 */ /* 0x000fe40000000000 */
[----:B------:R-:W-:-:S05]  /*7d20*/  VIADD R19, R6, -UR5 ;  /* 0x8000000506137c36 */ /* 0x000fca0008000000 */
[-C--:B------:R-:W-:Y:S02]  /*7d30*/  ISETP.GE.AND P4, PT, R0, R19.reuse, PT ;  /* 0x000000130000720c */ /* 0x080fe40003f86270 */
[-C--:B------:R-:W-:Y:S01]  /*7d40*/  ISETP.GE.AND P3, PT, R18, R19.reuse, PT ;  /* 0x000000131200720c */ /* 0x080fe20003f66270 */
[----:B------:R-:W-:Y:S01]  /*7d50*/  VIADD R18, R0, 0x60 ;  /* 0x0000006000127836 */ /* 0x000fe20000000000 */
[-C--:B------:R-:W-:Y:S01]  /*7d60*/  ISETP.GE.AND P2, PT, R32, R19.reuse, PT ;  /* 0x000000132000720c */ /* 0x080fe20003f46270 */
[----:B------:R-:W-:Y:S01]  /*7d70*/  VIADD R32, R0, 0xa0 ;  /* 0x000000a000207836 */ /* 0x000fe20000000000 */
[-C--:B------:R-:W-:Y:S02]  /*7d80*/  ISETP.GE.AND P6, PT, R34, R19.reuse, PT ;  /* 0x000000132200720c */ /* 0x080fe40003fc6270 */
[-C--:B------:R-:W-:Y:S01]  /*7d90*/  ISETP.GE.AND P1, PT, R18, R19.reuse, PT ;  /* 0x000000131200720c */ /* 0x080fe20003f26270 */
[----:B------:R-:W-:Y:S01]  /*7da0*/  VIADD R18, R0, 0xc0 ;  /* 0x000000c000127836 */ /* 0x000fe20000000000 */
[----:B------:R-:W-:Y:S01]  /*7db0*/  ISETP.GE.AND P5, PT, R32, R19, PT ;  /* 0x000000132000720c */ /* 0x000fe20003fa6270 */
[----:B------:R-:W-:-:S02]  /*7dc0*/  VIADD R32, R0, 0xe0 ;  /* 0x000000e000207836 */ /* 0x000fc40000000000 */
[----:B-----5:R0:W5:Y:S01]  /*7dd0*/  @!P4 LDG.E R26, desc[UR8][R4.64] ;  /* 0x00000008041ac981 */ /* 0x020162000c1e1900 */
        /* <DEDUP_REMOVED lines=17> */
[----:B------:R-:W-:Y:S01]  /*7ef0*/  VIADD R0, R0, 0x1c0 ;  /* 0x000001c000007836 */ /* 0x000fe20000000000 */
[----:B------:R0:W5:Y:S01]  /*7f00*/  @!P4 LDG.E R55, desc[UR8][R4.64+0x300] ;  /* 0x000300080437c981 */ /* 0x000162000c1e1900 */
[----:B------:R-:W-:-:S03]  /*7f10*/  ISETP.GE.AND P4, PT, R18, R19, PT ;  /* 0x000000131200720c */ /* 0x000fc60003f86270 */
        /* <DEDUP_REMOVED lines=10> */
.L_x_540:
[----:B------:R-:W-:Y:S06]  /*7fc0*/  BAR.SYNC.DEFER_BLOCKING 0x0 ;  /* 0x0000000000007b1d */ /* 0x000fec0000010000 */
[----:B-----5:R1:W-:Y:S04]  /*7fd0*/  STS [R65+-0x4], R26 ;  /* 0xfffffc1a41007388 */ /* 0x0203e80000000800 */
[----:B------:R1:W-:Y:S04]  /*7fe0*/  STS [R64+-0x4], R27 ;  /* 0xfffffc1b40007388 */ /* 0x0003e80000000800 */
        /* <DEDUP_REMOVED lines=12> */
[----:B------:R1:W-:Y:S01]  /*80b0*/  STS [R76+-0x4], R63 ;  /* 0xfffffc3f4c007388 */ /* 0x0003e20000000800 */
[----:B------:R-:W-:Y:S06]  /*80c0*/  BAR.SYNC.DEFER_BLOCKING 0x0 ;  /* 0x0000000000007b1d */ /* 0x000fec0000010000 */
[----:B------:R-:W-:Y:S05]  /*80d0*/  @P0 BRA `(.L_x_541) ;  /* 0x0000000800280947 */ /* 0x000fea0003800000 */
[----:B0-----:R-:W-:Y:S01]  /*80e0*/  LEA R4, R17, UR4, 0x3 ;  /* 0x0000000411047c11 */ /* 0x001fe2000f8e18ff */
[----:B------:R-:W-:Y:S01]  /*80f0*/  IMAD R31, R3, -0x4, R31 ;  /* 0xfffffffc031f7824 */ /* 0x000fe200078e021f */
[----:B------:R-:W0:Y:S01]  /*8100*/  LDCU.64 UR10, c[0x0][0x3b0] ;  /* 0x00007600ff0a77ac */ /* 0x000e220008000a00 */
[----:B------:R-:W-:Y:S02]  /*8110*/  LEA R22, R22, UR4, 0x3 ;  /* 0x0000000416167c11 */ /* 0x000fe4000f8e18ff */
[----:B------:R-:W-:Y:S01]  /*8120*/  LEA R24, R24, UR4, 0x3 ;  /* 0x0000000418187c11 */ /* 0x000fe2000f8e18ff */
[----:B------:R-:W2:Y:S01]  /*8130*/  LDS.64 R4, [R4+0xb400] ;  /* 0x00b4000004047984 */ /* 0x000ea20000000a00 */
[----:B------:R-:W-:Y:S02]  /*8140*/  LEA R15, R15, UR4, 0x3 ;  /* 0x000000040f0f7c11 */ /* 0x000fe4000f8e18ff */
[----:B------:R-:W-:Y:S01]  /*8150*/  LEA R13, R13, UR4, 0x3 ;  /* 0x000000040d0d7c11 */ /* 0x000fe2000f8e18ff */
[----:B------:R-:W3:Y:S01]  /*8160*/  LDS R17, [R31] ;  /* 0x000000001f117984 */ /* 0x000ee20000000800 */
[----:B------:R-:W-:-:S02]  /*8170*/  LEA R11, R11, UR4, 0x3 ;  /* 0x000000040b0b7c11 */ /* 0x000fc4000f8e18ff */
[----:B------:R-:W-:Y:S02]  /*8180*/  LEA R9, R9, UR4, 0x3 ;  /* 0x0000000409097c11 */ /* 0x000fe4000f8e18ff */
[----:B--2---:R-:W-:-:S05]  /*8190*/  IADD3 R0, P0, PT, R4, R3, RZ ;  /* 0x0000000304007210 */ /* 0x004fca0007f1e0ff */
[----:B------:R-:W-:Y:S01]  /*81a0*/  IMAD.X R5, RZ, RZ, R5, P0 ;  /* 0x000000ffff057224 */ /* 0x000fe200000e0605 */
[----:B0-----:R-:W-:-:S04]  /*81b0*/  LEA R18, P0, R0, UR10, 0x2 ;  /* 0x0000000a00127c11 */ /* 0x001fc8000f8010ff */
[----:B------:R-:W-:Y:S02]  /*81c0*/  LEA.HI.X R19, R0, UR11, R5, 0x2, P0 ;  /* 0x0000000b00137c11 */ /* 0x000fe400080f1405 */
[----:B------:R-:W-:-:S03]  /*81d0*/  LEA R0, R20, UR4, 0x3 ;  /* 0x0000000414007c11 */ /* 0x000fc6000f8e18ff */
[----:B---3--:R-:W-:Y:S01]  /*81e0*/  STG.E desc[UR8][R18.64], R17 ;  /* 0x0000001112007986 */ /* 0x008fe2000c101908 */
[----:B------:R-:W-:-:S03]  /*81f0*/  NOP ;  /* 0x0000000000007918 */ /* 0x000fc60000000000 */
[----:B------:R-:W0:Y:S04]  /*8200*/  LDS.64 R4, [R0+0xb400] ;  /* 0x00b4000000047984 */ /* 0x000e280000000a00 */
[----:B------:R-:W2:Y:S01]  /*8210*/  LDS R25, [R31+0x600] ;  /* 0x000600001f197984 */ /* 0x000ea20000000800 */
[----:B0-----:R-:W-:-:S05]  /*8220*/  IADD3 R2, P0, PT, R4, R3, RZ ;  /* 0x0000000304027210 */ /* 0x001fca0007f1e0ff */
[----:B------:R-:W-:Y:S01]  /*8230*/  IMAD.X R5, RZ, RZ, R5, P0 ;  /* 0x000000ffff057224 */ /* 0x000fe200000e0605 */
[----:B------:R-:W-:-:S04]  /*8240*/  LEA R20, P0, R2, UR10, 0x2 ;  /* 0x0000000a02147c11 */ /* 0x000fc8000f8010ff */
[----:B------:R-:W-:-:S05]  /*8250*/  LEA.HI.X R21, R2, UR11, R5, 0x2, P0 ;  /* 0x0000000b02157c11 */ /* 0x000fca00080f1405 */
[----:B--2---:R-:W-:Y:S01]  /*8260*/  STG.E desc[UR8][R20.64+0x600], R25 ;  /* 0x0006001914007986 */ /* 0x004fe2000c101908 */
[----:B------:R-:W-:-:S03]  /*8270*/  NOP ;  /* 0x0000000000007918 */ /* 0x000fc60000000000 */
[----:B------:R-:W0:Y:S04]  /*8280*/  LDS.64 R4, [R22+0xb400] ;  /* 0x00b4000016047984 */ /* 0x000e280000000a00 */
[----:B------:R-:W2:Y:S01]  /*8290*/  LDS R17, [R31+0xc00] ;  /* 0x000c00001f117984 */ /* 0x000ea20000000800 */
[----:B0-----:R-:W-:-:S05]  /*82a0*/  IADD3 R0, P0, PT, R4, R3, RZ ;  /* 0x0000000304007210 */ /* 0x001fca0007f1e0ff */
[----:B------:R-:W-:Y:S01]  /*82b0*/  IMAD.X R5, RZ, RZ, R5, P0 ;  /* 0x000000ffff057224 */ /* 0x000fe200000e0605 */
[----:B------:R-:W-:-:S04]  /*82c0*/  LEA R18, P0, R0, UR10, 0x2 ;  /* 0x0000000a00127c11 */ /* 0x000fc8000f8010ff */
[----:B------:R-:W-:Y:S02]  /*82d0*/  LEA.HI.X R19, R0, UR11, R5, 0x2, P0 ;  /* 0x0000000b00137c11 */ /* 0x000fe400080f1405 */
[----:B------:R-:W-:-:S03]  /*82e0*/  LEA R0, R23, UR4, 0x3 ;  /* 0x0000000417007c11 */ /* 0x000fc6000f8e18ff */
[----:B--2---:R-:W-:Y:S01]  /*82f0*/  STG.E desc[UR8][R18.64+0xc00], R17 ;  /* 0x000c001112007986 */ /* 0x004fe2000c101908 */
        /* <DEDUP_REMOVED lines=88> */
[----:B0-----:R-:W-:Y:S02]  /*8880*/  IADD3 R2, P0, PT, R4, R3, RZ ;  /* 0x0000000304027210 */ /* 0x001fe40007f1e0ff */
[----:B------:R-:W-:-:S03]  /*8890*/  LEA R4, R7, UR4, 0x3 ;  /* 0x0000000407047c11 */ /* 0x000fc6000f8e18ff */
        /* <DEDUP_REMOVED lines=12> */
[----:B------:R-:W-:Y:S01]  /*8960*/  NOP ;  /* 0x0000000000007918 */ /* 0x000fe20000000000 */
[----:B------:R-:W-:Y:S05]  /*8970*/  EXIT ;  /* 0x000000000000794d */ /* 0x000fea0003800000 */
.L_x_541:
[----:B------:R-:W-:Y:S01]  /*8980*/  IMAD.U32 R19, RZ, RZ, UR7 ;  /* 0x00000007ff137e24 */ /* 0x000fe2000f8e00ff */
[----:B------:R-:W-:Y:S01]  /*8990*/  BSSY.RECONVERGENT B0, `(.L_x_542) ;  /* 0x000001b000007945 */ /* 0x000fe20003800200 */
[----:B------:R-:W-:Y:S02]  /*89a0*/  VIADD R0, R3, 0x180 ;  /* 0x0000018003007836 */ /* 0x000fe40000000000 */
[----:B------:R-:W-:Y:S02]  /*89b0*/  IMAD R19, R19, -0x1680, R6 ;  /* 0xffffe98013137824 */ /* 0x000fe400078e0206 */
[C---:B------:R-:W-:Y:S02]  /*89c0*/  VIADD R6, R3.reuse, 0x480 ;  /* 0x0000048003067836 */ /* 0x040fe40000000000 */
[C---:B0-----:R-:W-:Y:S01]  /*89d0*/  VIADD R4, R3.reuse, 0x300 ;  /* 0x0000030003047836 */ /* 0x041fe20000000000 */
[CC--:B------:R-:W-:Y:S01]  /*89e0*/  ISETP.GE.AND P3, PT, R3.reuse, R19.reuse, PT ;  /* 0x000000130300720c */ /* 0x0c0fe20003f66270 */
[C---:B------:R-:W-:Y:S01]  /*89f0*/  VIADD R18, R3.reuse, 0xa80 ;  /* 0x00000a8003127836 */ /* 0x040fe20000000000 */
[-C--:B------:R-:W-:Y:S01]  /*8a00*/  ISETP.GE.AND P0, PT, R6, R19.reuse, PT ;  /* 0x000000130600720c */ /* 0x080fe20003f06270 */
[C---:B------:R-:W-:Y:S01]  /*8a10*/  VIADD R6, R3.reuse, 0x900 ;  /* 0x0000090003067836 */ /* 0x040fe20000000000 */
[-C--:B------:R-:W-:Y:S01]  /*8a20*/  ISETP.GE.AND P2, PT, R0, R19.reuse, PT ;  /* 0x000000130000720c */ /* 0x080fe20003f46270 */
[C---:B------:R-:W-:Y:S01]  /*8a30*/  VIADD R0, R3.reuse, 0x600 ;  /* 0x0000060003007836 */ /* 0x040fe20000000000 */
[-C--:B------:R-:W-:Y:S01]  /*8a40*/  ISETP.GE.AND P1, PT, R4, R19.reuse, PT ;  /* 0x000000130400720c */ /* 0x080fe20003f26270 */
[----:B------:R-:W-:Y:S01]  /*8a50*/  VIADD R4, R3, 0x780 ;  /* 0x0000078003047836 */ /* 0x000fe20000000000 */
[----:B------:R-:W-:-:S02]  /*8a60*/  ISETP.GE.AND P4, PT, R6, R19, PT ;  /* 0x000000130600720c */ /* 0x000fc40003f86270 */
[-C--:B------:R-:W-:Y:S02]  /*8a70*/  ISETP.GE.AND P6, PT, R0, R19.reuse, PT ;  /* 0x000000130000720c */ /* 0x080fe40003fc6270 */
[----:B------:R-:W-:Y:S02]  /*8a80*/  ISETP.GE.AND P5, PT, R4, R19, PT ;  /* 0x000000130400720c */ /* 0x000fe40003fa6270 */
[----:B------:R-:W-:Y:S01]  /*8a90*/  LEA R6, R17, UR4, 0x3 ;  /* 0x0000000411067c11 */ /* 0x000fe2000f8e18ff */
[----:B------:R-:W-:Y:S10]  /*8aa0*/  @P3 BRA `(.L_x_543) ;  /* 0x0000000000243947 */ /* 0x000ff40003800000 */
[----:B------:R-:W0:Y:S01]  /*8ab0*/  LDS.64 R4, [R6+0xb400] ;  /* 0x00b4000006047984 */ /* 0x000e220000000a00 */
[----:B------:R-:W-:Y:S01]  /*8ac0*/  IMAD R17, R3, -0x4, R31 ;  /* 0xfffffffc03117824 */ /* 0x000fe200078e021f */
[----:B------:R-:W2:Y:S05]  /*8ad0*/  LDCU.64 UR6, c[0x0][0x3b0] ;  /* 0x00007600ff0677ac */ /* 0x000eaa0008000a00 */
[----:B------:R-:W3:Y:S01]  /*8ae0*/  LDS R17, [R17] ;  /* 0x0000000011117984 */ /* 0x000ee20000000800 */
[----:B0-----:R-:W-:-:S05]  /*8af0*/  IADD3 R0, P3, PT, R4, R3, RZ ;  /* 0x0000000304007210 */ /* 0x001fca0007f7e0ff */
[----:B------:R-:W-:Y:S01]  /*8b00*/  IMAD.X R5, RZ, RZ, R5, P3 ;  /* 0x000000ffff057224 */ /* 0x000fe200018e0605 */
[----:B--2---:R-:W-:-:S04]  /*8b10*/  LEA R4, P3, R0, UR6, 0x2 ;  /* 0x0000000600047c11 */ /* 0x004fc8000f8610ff */
[----:B------:R-:W-:-:S05]  /*8b20*/  LEA.HI.X R5, R0, UR7, R5, 0x2, P3 ;  /* 0x0000000700057c11 */ /* 0x000fca00098f1405 */
[----:B---3--:R0:W-:Y:S04]  /*8b30*/  STG.E desc[UR8][R4.64], R17 ;  /* 0x0000001104007986 */ /* 0x0081e8000c101908 */
.L_x_543:
[----:B------:R-:W-:Y:S05]  /*8b40*/  BSYNC.RECONVERGENT B0 ;  /* 0x0000000000007941 */ /* 0x000fea0003800200 */
.L_x_542:
[----:B------:R-:W-:Y:S01]  /*8b50*/  NOP ;  /* 0x0000000000007918 */ /* 0x000fe20000000000 */
[----:B------:R-:W-:Y:S01]  /*8b60*/  BSSY.RECONVERGENT B0, `(.L_x_544) ;  /* 0x000000e000007945 */ /* 0x000fe20003800200 */
[----:B------:R-:W-:Y:S02]  /*8b70*/  ISETP.GE.AND P3, PT, R18, R19, PT ;  /* 0x000000131200720c */ /* 0x000fe40003f66270 */
[----:B------:R-:W-:Y:S02]  /*8b80*/  LEA R20, R20, UR4, 0x3 ;  /* 0x0000000414147c11 */ /* 0x000fe4000f8e18ff */
[----:B------:R-:W-:Y:S01]  /*8b90*/  LOP3.LUT R6, R3, 0xc00, RZ, 0xfc, !PT ;  /* 0x00000c0003067812 */ /* 0x000fe200078efcff */
[----:B------:R-:W-:Y:S08]  /*8ba0*/  @P2 BRA `(.L_x_545) ;  /* 0x0000000000242947 */ /* 0x000ff00003800000 */
[----:B0-----:R-:W0:Y:S01]  /*8bb0*/  LDS.64 R4, [R20+0xb400] ;  /* 0x00b4000014047984 */ /* 0x001e220000000a00 */
[----:B------:R-:W-:Y:S01]  /*8bc0*/  IMAD R17, R3, -0x4, R31 ;  /* 0xfffffffc03117824 */ /* 0x000fe200078e021f */
[----:B------:R-:W2:Y:S05]  /*8bd0*/  LDCU.64 UR6, c[0x0][0x3b0] ;  /* 0x00007600ff0677ac */ /* 0x000eaa0008000a00 */
[----:B------:R-:W3:Y:S01]  /*8be0*/  LDS R17, [R17+0x600] ;  /* 0x0006000011117984 */ /* 0x000ee20000000800 */
[----:B0-----:R-:W-:-:S05]  /*8bf0*/  IADD3 R0, P2, PT, R4, R3, RZ ;  /* 0x0000000304007210 */ /* 0x001fca0007f5e0ff */
[----:B------:R-:W-:Y:S01]  /*8c00*/  IMAD.X R5, RZ, RZ, R5, P2 ;  /* 0x000000ffff057224 */ /* 0x000fe200010e0605 */
[----:B--2---:R-:W-:-:S04]  /*8c10*/  LEA R4, P2, R0, UR6, 0x2 ;  /* 0x0000000600047c11 */ /* 0x004fc8000f8410ff */
[----:B------:R-:W-:-:S05]  /*8c20*/  LEA.HI.X R5, R0, UR7, R5, 0x2, P2 ;  /* 0x0000000700057c11 */ /* 0x000fca00090f1405 */
[----:B---3--:R2:W-:Y:S04]  /*8c30*/  STG.E desc[UR8][R4.64+0x600], R17 ;  /* 0x0006001104007986 */ /* 0x0085e8000c101908 */
.L_x_545:
[----:B------:R-:W-:Y:S05]  /*8c40*/  BSYNC.RECONVERGENT B0 ;  /* 0x0000000000007941 */ /* 0x000fea0003800200 */
.L_x_544:
[----:B------:R-:W-:Y:S01]  /*8c50*/  NOP ;  /* 0x0000000000007918 */ /* 0x000fe20000000000 */
[----:B------:R-:W-:Y:S01]  /*8c60*/  BSSY.RECONVERGENT B0, `(.L_x_546) ;  /* 0x000000e000007945 */ /* 0x000fe20003800200 */
[----:B------:R-:W-:Y:S01]  /*8c70*/  ISETP.GE.AND P2, PT, R6, R19, PT ;  /* 0x000000130600720c */ /* 0x000fe20003f46270 */
[----:B------:R-:W-:Y:S01]  /*8c80*/  VIADD R6, R3, 0xd80 ;  /* 0x00000d8003067836 */ /* 0x000fe20000000000 */
[----:B------:R-:W-:Y:S01]  /*8c90*/  LEA R22, R22, UR4, 0x3 ;  /* 0x0000000416167c11 */ /* 0x000fe2000f8e18ff */
[----:B------:R-:W-:Y:S10]  /*8ca0*/  @P1 BRA `(.L_x_547) ;  /* 0x0000000000241947 */ /* 0x000ff40003800000 */
[----:B0-2---:R-:W0:Y:S01]  /*8cb0*/  LDS.64 R4, [R22+0xb400] ;  /* 0x00b4000016047984 */ /* 0x005e220000000a00 */
        /* <DEDUP_REMOVED lines=8> */
.L_x_547:
[----:B------:R-:W-:Y:S05]  /*8d40*/  BSYNC.RECONVERGENT B0 ;  /* 0x0000000000007941 */ /* 0x000fea0003800200 */
.L_x_546:
[----:B------:R-:W-:Y:S01]  /*8d50*/  NOP ;  /* 0x0000000000007918 */ /* 0x000fe20000000000 */
[----:B------:R-:W-:Y:S01]  /*8d60*/  BSSY.RECONVERGENT B0, `(.L_x_548) ;  /* 0x000000e000007945 */ /* 0x000fe20003800200 */
[----:B------:R-:W-:Y:S01]  /*8d70*/  ISETP.GE.AND P1, PT, R6, R19, PT ;  /* 0x000000130600720c */ /* 0x000fe20003f26270 */
[----:B------:R-:W-:Y:S01]  /*8d80*/  VIADD R6, R3, 0xf00 ;  /* 0x00000f0003067836 */ /* 0x000fe20000000000 */
[----:B------:R-:W-:Y:S01]  /*8d90*/  LEA R23, R23, UR4, 0x3 ;  /* 0x0000000417177c11 */ /* 0x000fe2000f8e18ff */
[----:B------:R-:W-:Y:S10]  /*8da0*/  @P0 BRA `(.L_x_549) ;  /* 0x0000000000240947 */ /* 0x000ff40003800000 */
[----:B0-23--:R-:W0:Y:S01]  /*8db0*/  LDS.64 R4, [R23+0xb400] ;  /* 0x00b4000017047984 */ /* 0x00de220000000a00 */
        /* <DEDUP_REMOVED lines=8> */
.L_x_549:
[----:B------:R-:W-:Y:S05]  /*8e40*/  BSYNC.RECONVERGENT B0 ;  /* 0x0000000000007941 */ /* 0x000fea0003800200 */
.L_x_548:
[----:B------:R-:W-:Y:S01]  /*8e50*/  NOP ;  /* 0x0000000000007918 */ /* 0x000fe20000000000 */
[----:B------:R-:W-:Y:S01]  /*8e60*/  BSSY.RECONVERGENT B0, `(.L_x_550) ;  /* 0x000000e000007945 */ /* 0x000fe20003800200 */
[----:B------:R-:W-:Y:S01]  /*8e70*/  ISETP.GE.AND P0, PT, R6, R19, PT ;  /* 0x000000130600720c */ /* 0x000fe20003f06270 */
[----:B------:R-:W-:Y:S01]  /*8e80*/  VIADD R6, R3, 0x1080 ;  /* 0x0000108003067836 */ /* 0x000fe20000000000 */
[----:B------:R-:W-:Y:S01]  /*8e90*/  LEA R24, R24, UR4, 0x3 ;  /* 0x0000000418187c11 */ /* 0x000fe2000f8e18ff */
[----:B------:R-:W-:Y:S10]  /*8ea0*/  @P6 BRA `(.L_x_551) ;  /* 0x0000000000246947 */ /* 0x000ff40003800000 */
[----:B0-234-:R-:W0:Y:S01]  /*8eb0*/  LDS.64 R4, [R24+0xb400] ;  /* 0x00b4000018047984 */ /* 0x01de220000000a00 */
        /* <DEDUP_REMOVED lines=8> */
.L_x_551:
[----:B------:R-:W-:Y:S05]  /*8f40*/  BSYNC.RECONVERGENT B0 ;  /* 0x0000000000007941 */ /* 0x000fea0003800200 */
.L_x_550:
        /* <DEDUP_REMOVED lines=15> */
.L_x_553:
[----:B------:R-:W-:Y:S05]  /*9040*/  BSYNC.RECONVERGENT B0 ;  /* 0x0000000000007941 */ /* 0x000fea0003800200 */
.L_x_552:
        /* <DEDUP_REMOVED lines=15> */
.L_x_555:
[----:B------:R-:W-:Y:S05]  /*9140*/  BSYNC.RECONVERGENT B0 ;  /* 0x0000000000007941 */ /* 0x000fea0003800200 */
.L_x_554:
        /* <DEDUP_REMOVED lines=15> */
.L_x_557:
[----:B------:R-:W-:Y:S05]  /*9240*/  BSYNC.RECONVERGENT B0 ;  /* 0x0000000000007941 */ /* 0x000fea0003800200 */
.L_x_556:
[----:B------:R-:W-:Y:S01]  /*9250*/  NOP ;  /* 0x0000000000007918 */ /* 0x000fe20000000000 */
[----:B------:R-:W-:Y:S01]  /*9260*/  BSSY.RECONVERGENT B0, `(.L_x_558) ;  /* 0x000000d000007945 */ /* 0x000fe20003800200 */
[----:B------:R-:W-:Y:S02]  /*9270*/  ISETP.GE.AND P3, PT, R6, R19, PT ;  /* 0x000000130600720c */ /* 0x000fe40003f66270 */
        /* <DEDUP_REMOVED lines=11> */
.L_x_559:
[----:B------:R-:W-:Y:S05]  /*9330*/  BSYNC.RECONVERGENT B0 ;  /* 0x0000000000007941 */ /* 0x000fea0003800200 */
.L_x_558:
[----:B------:R-:W-:Y:S01]  /*9340*/  NOP ;  /* 0x0000000000007918 */ /* 0x000fe20000000000 */
[----:B------:R-:W-:Y:S01]  /*9350*/  BSSY.RECONVERGENT B0, `(.L_x_560) ;  /* 0x000000c000007945 */ /* 0x000fe20003800200 */
[----:B------:R-:W-:-:S03]  /*9360*/  LEA R12, R12, UR4, 0x3 ;  /* 0x000000040c0c7c11 */ /* 0x000fc6000f8e18ff */
[----:B------:R-:W-:Y:S05]  /*9370*/  @P1 BRA `(.L_x_561) ;  /* 0x0000000000241947 */ /* 0x000fea0003800000 */
        /* <DEDUP_REMOVED lines=9> */
.L_x_561:
[----:B------:R-:W-:Y:S05]  /*9410*/  BSYNC.RECONVERGENT B0 ;  /* 0x0000000000007941 */ /* 0x000fea0003800200 */
.L_x_560:
        /* <DEDUP_REMOVED lines=13> */
.L_x_563:
[----:B------:R-:W-:Y:S05]  /*94f0*/  BSYNC.RECONVERGENT B0 ;  /* 0x0000000000007941 */ /* 0x000fea0003800200 */
.L_x_562:
        /* <DEDUP_REMOVED lines=13> */
.L_x_565:
[----:B------:R-:W-:Y:S05]  /*95d0*/  BSYNC.RECONVERGENT B0 ;  /* 0x0000000000007941 */ /* 0x000fea0003800200 */
.L_x_564:
        /* <DEDUP_REMOVED lines=13> */
.L_x_567:
[----:B------:R-:W-:Y:S05]  /*96b0*/  BSYNC.RECONVERGENT B0 ;  /* 0x0000000000007941 */ /* 0x000fea0003800200 */
.L_x_566:
[----:B------:R-:W-:Y:S01]  /*96c0*/  NOP ;  /* 0x0000000000007918 */ /* 0x000fe20000000000 */
[----:B------:R-:W-:Y:S01]  /*96d0*/  BSSY.RECONVERGENT B0, `(.L_x_568) ;  /* 0x000000d000007945 */ /* 0x000fe20003800200 */
[----:B------:R-:W-:Y:S02]  /*96e0*/  LEA R8, R8, UR4, 0x3 ;  /* 0x0000000408087c11 */ /* 0x000fe4000f8e18ff */
[----:B------:R-:W-:Y:S01]  /*96f0*/  LEA R6, R7, UR4, 0x3 ;  /* 0x0000000407067c11 */ /* 0x000fe2000f8e18ff */
[----:B------:R-:W-:Y:S06]  /*9700*/  @P4 BRA `(.L_x_569) ;  /* 0x0000000000244947 */ /* 0x000fec0003800000 */
        /* <DEDUP_REMOVED lines=9> */
.L_x_569:
[----:B------:R-:W-:Y:S05]  /*97a0*/  BSYNC.RECONVERGENT B0 ;  /* 0x0000000000007941 */ /* 0x000fea0003800200 */
.L_x_568:
[----:B------:R-:W-:Y:S01]  /*97b0*/  NOP ;  /* 0x0000000000007918 */ /* 0x000fe20000000000 */
[----:B0-234-:R-:W0:Y:S01]  /*97c0*/  LDS.64 R4, [R6+0xb400] ;  /* 0x00b4000006047984 */ /* 0x01de220000000a00 */
[----:B------:R-:W-:Y:S01]  /*97d0*/  @!P3 IMAD R7, R3, -0x4, R31 ;  /* 0xfffffffc0307b824 */ /* 0x000fe200078e021f */
[----:B------:R-:W2:Y:S05]  /*97e0*/  @!P3 LDC.64 R8, c[0x0][0x3b0] ;  /* 0x0000ec00ff08bb82 */ /* 0x000eaa0000000a00 */
[----:B------:R-:W3:Y:S01]  /*97f0*/  @!P3 LDS R7, [R7+0x5400] ;  /* 0x005400000707b984 */ /* 0x000ee20000000800 */
[----:B0-----:R-:W-:-:S05]  /*9800*/  IADD3 R3, P0, PT, R4, R3, RZ ;  /* 0x0000000304037210 */ /* 0x001fca0007f1e0ff */
[----:B------:R-:W-:Y:S01]  /*9810*/  IMAD.X R4, RZ, RZ, R5, P0 ;  /* 0x000000ffff047224 */ /* 0x000fe200000e0605 */
[----:B--2---:R-:W-:-:S04]  /*9820*/  @!P3 LEA R2, P0, R3, R8, 0x2 ;  /* 0x000000080302b211 */ /* 0x004fc800078010ff */
[----:B------:R-:W-:-:S05]  /*9830*/  @!P3 LEA.HI.X R3, R3, R9, R4, 0x2, P0 ;  /* 0x000000090303b211 */ /* 0x000fca00000f1404 */
[----:B---3--:R-:W-:Y:S01]  /*9840*/  @!P3 STG.E desc[UR8][R2.64+0x5400], R7 ;  /* 0x005400070200b986 */ /* 0x008fe2000c101908 */
[----:B------:R-:W-:Y:S01]  /*9850*/  NOP ;  /* 0x0000000000007918 */ /* 0x000fe20000000000 */
[----:B------:R-:W-:Y:S05]  /*9860*/  EXIT ;  /* 0x000000000000794d */ /* 0x000fea0003800000 */
.L_x_466:
[----:B------:R-:W-:Y:S02]  /*9870*/  IMAD.MOV.U32 R91, RZ, RZ, R84 ;  /* 0x000000ffff5b7224 */ /* 0x000fe400078e0054 */
[----:B------:R-:W-:Y:S02]  /*9880*/  IMAD.MOV.U32 R92, RZ, RZ, 0x1 ;  /* 0x00000001ff5c7424 */ /* 0x000fe400078e00ff */
[----:B------:R-:W-:Y:S02]  /*9890*/  IMAD.MOV.U32 R93, RZ, RZ, RZ ;  /* 0x000000ffff5d7224 */ /* 0x000fe400078e00ff */
[----:B------:R-:W-:-:S07]  /*98a0*/  IMAD.MOV.U32 R90, RZ, RZ, -0x1 ;  /* 0xffffffffff5a7424 */ /* 0x000fce00078e00ff */
[----:B------:R-:W-:Y:S05]  /*98b0*/  WARPSYNC.COLLECTIVE R90, `(.L_x_570) ;  /* 0x000000005a087348 */ /* 0x000fea0003c00000 */
[----:B------:R0:W1:Y:S02]  /*98c0*/  SHFL.UP P0, R89, R91, R92, R93 ;  /* 0x0400005c5b597389 */ /* 0x000064000000005d */
[----:B01----:R-:W-:Y:S05]  /*98d0*/  ENDCOLLECTIVE ;  /* 0x000000000000791b */ /* 0x003fea0003800000 */
.L_x_570:
[----:B------:R-:W-:Y:S02]  /*98e0*/  IMAD.MOV.U32 R92, RZ, RZ, 0x2 ;  /* 0x00000002ff5c7424 */ /* 0x000fe400078e00ff */
[----:B------:R-:W-:-:S04]  /*98f0*/  IMAD.MOV.U32 R85, RZ, RZ, R89 ;  /* 0x000000ffff557224 */ /* 0x000fc800078e0059 */
[----:B------:R-:W-:-:S04]  /*9900*/  @P0 IMAD.IADD R85, R84, 0x1, R85 ;  /* 0x0000000154550824 */ /* 0x000fc800078e0255 */
[----:B------:R-:W-:-:S07]  /*9910*/  IMAD.MOV.U32 R91, RZ, RZ, R85 ;  /* 0x000000ffff5b7224 */ /* 0x000fce00078e0055 */
[----:B------:R-:W-:Y:S05]  /*9920*/  WARPSYNC.COLLECTIVE R90, `(.L_x_571) ;  /* 0x000000005a087348 */ /* 0x000fea0003c00000 */
[----:B------:R0:W1:Y:S02]  /*9930*/  SHFL.UP P0, R89, R91, R92, R93 ;  /* 0x0400005c5b597389 */ /* 0x000064000000005d */
[----:B01----:R-:W-:Y:S05]  /*9940*/  ENDCOLLECTIVE ;  /* 0x000000000000791b */ /* 0x003fea0003800000 */
.L_x_571:
[----:B------:R-:W-:Y:S02]  /*9950*/  IMAD.MOV.U32 R92, RZ, RZ, 0x4 ;  /* 0x00000004ff5c7424 */ /* 0x000fe400078e00ff */
[----:B------:R-:W-:-:S04]  /*9960*/  IMAD.MOV.U32 R86, RZ, RZ, R89 ;  /* 0x000000ffff567224 */ /* 0x000fc800078e0059 */
[----:B------:R-:W-:-:S04]  /*9970*/  @P0 IMAD.IADD R86, R85, 0x1, R86 ;  /* 0x0000000155560824 */ /* 0x000fc800078e0256 */
[----:B------:R-:W-:-:S07]  /*9980*/  IMAD.MOV.U32 R91, RZ, RZ, R86 ;  /* 0x000000ffff5b7224 */ /* 0x000fce00078e0056 */
[----:B------:R-:W-:Y:S05]  /*9990*/  WARPSYNC.COLLECTIVE R90, `(.L_x_572) ;  /* 0x000000005a087348 */ /* 0x000fea0003c00000 */
[----:B------:R0:W1:Y:S02]  /*99a0*/  SHFL.UP P0, R89, R91, R92, R93 ;  /* 0x0400005c5b597389 */ /* 0x000064000000005d */
[----:B01----:R-:W-:Y:S05]  /*99b0*/  ENDCOLLECTIVE ;  /* 0x000000000000791b */ /* 0x003fea0003800000 */
.L_x_572:
[----:B------:R-:W-:Y:S02]  /*99c0*/  IMAD.MOV.U32 R92, RZ, RZ, 0x8 ;  /* 0x00000008ff5c7424 */ /* 0x000fe400078e00ff */
[----:B------:R-:W-:-:S04]  /*99d0*/  IMAD.MOV.U32 R87, RZ, RZ, R89 ;  /* 0x000000ffff577224 */ /* 0x000fc800078e0059 */
[----:B------:R-:W-:-:S04]  /*99e0*/  @P0 IMAD.IADD R87, R86, 0x1, R87 ;  /* 0x0000000156570824 */ /* 0x000fc800078e0257 */
[----:B------:R-:W-:-:S07]  /*99f0*/  IMAD.MOV.U32 R91, RZ, RZ, R87 ;  /* 0x000000ffff5b7224 */ /* 0x000fce00078e0057 */
[----:B------:R-:W-:Y:S05]  /*9a00*/  WARPSYNC.COLLECTIVE R90, `(.L_x_573) ;  /* 0x000000005a087348 */ /* 0x000fea0003c00000 */
[----:B------:R0:W1:Y:S02]  /*9a10*/  SHFL.UP P0, R89, R91, R92, R93 ;  /* 0x0400005c5b597389 */ /* 0x000064000000005d */
[----:B01----:R-:W-:Y:S05]  /*9a20*/  ENDCOLLECTIVE ;  /* 0x000000000000791b */ /* 0x003fea0003800000 */
.L_x_573:
[----:B------:R-:W-:Y:S02]  /*9a30*/  IMAD.MOV.U32 R92, RZ, RZ, 0x10 ;  /* 0x00000010ff5c7424 */ /* 0x000fe400078e00ff */
[----:B------:R-:W-:-:S04]  /*9a40*/  IMAD.MOV.U32 R88, RZ, RZ, R89 ;  /* 0x000000ffff587224 */ /* 0x000fc800078e0059 */
[----:B------:R-:W-:-:S04]  /*9a50*/  @P0 IMAD.IADD R88, R87, 0x1, R88 ;  /* 0x0000000157580824 */ /* 0x000fc800078e0258 */
[----:B------:R-:W-:-:S07]  /*9a60*/  IMAD.MOV.U32 R91, RZ, RZ, R88 ;  /* 0x000000ffff5b7224 */ /* 0x000fce00078e0058 */
[----:B------:R-:W-:Y:S05]  /*9a70*/  WARPSYNC.COLLECTIVE R90, `(.L_x_574) ;  /* 0x000000005a087348 */ /* 0x000fea0003c00000 */
[----:B------:R0:W1:Y:S02]  /*9a80*/  SHFL.UP P0, R89, R91, R92, R93 ;  /* 0x0400005c5b597389 */ /* 0x000064000000005d */
[----:B01----:R-:W-:Y:S05]  /*9a90*/  ENDCOLLECTIVE ;  /* 0x000000000000791b */ /* 0x003fea0003800000 */
.L_x_574:
[----:B------:R-:W-:Y:S05]  /*9aa0*/  BRA `(.L_x_575) ;  /* 0xffffff8c00b47947 */ /* 0x000fea000383ffff */
.L_x_576:
        /* <DEDUP_REMOVED lines=13> */
.L_x_1092:


//--------------------- .text._ZN3cub18CUB_300001_SM_10006detail10radix_sort33DeviceRadixSortExclusiveSumKernelINS1_5radix10policy_hubIxiyE10Policy1000EyEEvPT0_ --------------------------
	.section	.text._ZN3cub18CUB_300001_SM_10006detail10radix_sort33DeviceRadixSortExclusiveSumKernelINS1_5radix10policy_hubIxiyE10Policy1000EyEEvPT0_,"ax",@progbits
	.align	128
        .global         _ZN3cub18CUB_300001_SM_10006detail10radix_sort33DeviceRadixSortExclusiveSumKernelINS1_5radix10policy_hubIxiyE10Policy1000EyEEvPT0_
        .type           _ZN3cub18CUB_300001_SM_10006detail10radix_sort33DeviceRadixSortExclusiveSumKernelINS1_5radix10policy_hubIxiyE10Policy1000EyEEvPT0_,@function
        .size           _ZN3cub18CUB_300001_SM_10006detail10radix_sort33DeviceRadixSortExclusiveSumKernelINS1_5radix10policy_hubIxiyE10Policy1000EyEEvPT0_,(.L_x_1093 - _ZN3cub18CUB_300001_SM_10006detail10radix_sort33DeviceRadixSortExclusiveSumKernelINS1_5radix10policy_hubIxiyE10Policy1000EyEEvPT0_)
        .other          _ZN3cub18CUB_300001_SM_10006detail10radix_sort33DeviceRadixSortExclusiveSumKernelINS1_5radix10policy_hubIxiyE10Policy1000EyEEvPT0_,@"STO_CUDA_ENTRY STV_DEFAULT"
_ZN3cub18CUB_300001_SM_10006detail10radix_sort33DeviceRadixSortExclusiveSumKernelINS1_5radix10policy_hubIxiyE10Policy1000EyEEvPT0_:
.text._ZN3cub18CUB_300001_SM_10006detail10radix_sort33DeviceRadixSortExclusiveSumKernelINS1_5radix10policy_hubIxiyE10Policy1000EyEEvPT0_:
        /* <DEDUP_REMOVED lines=63> */
.L_x_589:
        /* <DEDUP_REMOVED lines=28> */
.L_x_577:
[----:B------:R-:W-:Y:S05]  /*05b0*/  WARPSYNC.ALL ;  /* 0x0000000000007948 */ /* 0x000fea0003800000 */
[----:B------:R-:W-:Y:S06]  /*05c0*/  BAR.SYNC.DEFER_BLOCKING 0x0 ;  /* 0x0000000000007b1d */ /* 0x000fec0000010000 */
[----:B------:R-:W-:Y:S05]  /*05d0*/  @P1 EXIT ;  /* 0x000000000000194d */ /* 0x000fea0003800000 */
[----:B01----:R-:W0:Y:S04]  /*05e0*/  LDS.64 R2, [R0+0x10] ;  /* 0x0000100000027984 */ /* 0x003e280000000a00 */
[----:B0-----:R-:W-:Y:S01]  /*05f0*/  STG.E.64 desc[UR4][R16.64], R2 ;  /* 0x0000000210007986 */ /* 0x001fe2000c101b04 */
[----:B------:R-:W-:Y:S05]  /*0600*/  EXIT ;  /* 0x000000000000794d */ /* 0x000fea0003800000 */
.L_x_578:
[----:B------:R-:W-:Y:S02]  /*0610*/  IMAD.MOV.U32 R24, RZ, RZ, R20 ;  /* 0x000000ffff187224 */ /* 0x000fe400078e0014 */
[----:B------:R-:W-:Y:S02]  /*0620*/  IMAD.MOV.U32 R23, RZ, RZ, 0x1 ;  /* 0x00000001ff177424 */ /* 0x000fe400078e00ff */
[----:B------:R-:W-:Y:S02]  /*0630*/  IMAD.MOV.U32 R22, RZ, RZ, RZ ;  /* 0x000000ffff167224 */ /* 0x000fe400078e00ff */
[----:B------:R-:W-:-:S07]  /*0640*/  IMAD.MOV.U32 R21, RZ, RZ, -0x1 ;  /* 0xffffffffff157424 */ /* 0x000fce00078e00ff */
[----:B------:R-:W-:Y:S05]  /*0650*/  WARPSYNC.COLLECTIVE R21, `(.L_x_579) ;  /* 0x0000000015087348 */ /* 0x000fea0003c00000 */
[----:B------:R0:W1:Y:S02]  /*0660*/  SHFL.UP P0, R25, R24, R23, R22 ;  /* 0x0400001718197389 */ /* 0x0000640000000016 */
[----:B01----:R-:W-:Y:S05]  /*0670*/  ENDCOLLECTIVE ;  /* 0x000000000000791b */ /* 0x003fea0003800000 */
.L_x_579:
[----:B------:R-:W-:Y:S02]  /*0680*/  IMAD.MOV.U32 R24, RZ, RZ, R19 ;  /* 0x000000ffff187224 */ /* 0x000fe400078e0013 */
[----:B------:R-:W-:-:S07]  /*0690*/  IMAD.MOV.U32 R27, RZ, RZ, R25 ;  /* 0x000000ffff1b7224 */ /* 0x000fce00078e0019 */
[----:B------:R-:W-:Y:S05]  /*06a0*/  WARPSYNC.COLLECTIVE R21, `(.L_x_580) ;  /* 0x0000000015087348 */ /* 0x000fea0003c00000 */
[----:B------:R0:W1:Y:S02]  /*06b0*/  SHFL.UP P0, R25, R24, R23, R22 ;  /* 0x0400001718197389 */ /* 0x0000640000000016 */
[----:B01----:R-:W-:Y:S05]  /*06c0*/  ENDCOLLECTIVE ;  /* 0x000000000000791b */ /* 0x003fea0003800000 */
.L_x_580:
        /* <DEDUP_REMOVED lines=9> */
.L_x_581:
[----:B------:R-:W-:Y:S02]  /*0760*/  IMAD.MOV.U32 R24, RZ, RZ, R26 ;  /* 0x000000ffff187224 */ /* 0x000fe400078e001a */
[----:B------:R-:W-:-:S07]  /*0770*/  IMAD.MOV.U32 R28, RZ, RZ, R25 ;  /* 0x000000ffff1c7224 */ /* 0x000fce00078e0019 */
[----:B------:R-:W-:Y:S05]  /*0780*/  WARPSYNC.COLLECTIVE R21, `(.L_x_582) ;  /* 0x0000000015087348 */ /* 0x000fea0003c00000 */
[----:B------:R0:W1:Y:S02]  /*0790*/  SHFL.UP P0, R25, R24, R23, R22 ;  /* 0x0400001718197389 */ /* 0x0000640000000016 */
[----:B01----:R-:W-:Y:S05]  /*07a0*/  ENDCOLLECTIVE ;  /* 0x000000000000791b */ /* 0x003fea0003800000 */
.L_x_582:
        /* <DEDUP_REMOVED lines=9> */
.L_x_583:
[----:B------:R-:W-:Y:S02]  /*0840*/  IMAD.MOV.U32 R24, RZ, RZ, R29 ;  /* 0x000000ffff187224 */ /* 0x000fe400078e001d */
[----:B------:R-:W-:-:S07]  /*0850*/  IMAD.MOV.U32 R27, RZ, RZ, R25 ;  /* 0x000000ffff1b7224 */ /* 0x000fce00078e0019 */
[----:B------:R-:W-:Y:S05]  /*0860*/  WARPSYNC.COLLECTIVE R21, `(.L_x_584) ;  /* 0x0000000015087348 */ /* 0x000fea0003c00000 */
[----:B------:R0:W1:Y:S02]  /*0870*/  SHFL.UP P0, R25, R24, R23, R22 ;  /* 0x0400001718197389 */ /* 0x0000640000000016 */
[----:B01----:R-:W-:Y:S05]  /*0880*/  ENDCOLLECTIVE ;  /* 0x000000000000791b */ /* 0x003fea0003800000 */
.L_x_584:
        /* <DEDUP_REMOVED lines=9> */
.L_x_585:
[----:B------:R-:W-:Y:S02]  /*0920*/  IMAD.MOV.U32 R24, RZ, RZ, R29 ;  /* 0x000000ffff187224 */ /* 0x000fe400078e001d */
[----:B------:R-:W-:-:S07]  /*0930*/  IMAD.MOV.U32 R27, RZ, RZ, R25 ;  /* 0x000000ffff1b7224 */ /* 0x000fce00078e0019 */
[----:B------:R-:W-:Y:S05]  /*0940*/  WARPSYNC.COLLECTIVE R21, `(.L_x_586) ;  /* 0x0000000015087348 */ /* 0x000fea0003c00000 */
[----:B------:R0:W1:Y:S02]  /*0950*/  SHFL.UP P0, R25, R24, R23, R22 ;  /* 0x0400001718197389 */ /* 0x0000640000000016 */
[----:B01----:R-:W-:Y:S05]  /*0960*/  ENDCOLLECTIVE ;  /* 0x000000000000791b */ /* 0x003fea0003800000 */
.L_x_586:
        /* <DEDUP_REMOVED lines=9> */
.L_x_587:
[----:B------:R-:W-:Y:S02]  /*0a00*/  IMAD.MOV.U32 R24, RZ, RZ, R26 ;  /* 0x000000ffff187224 */ /* 0x000fe400078e001a */
[----:B------:R-:W-:-:S07]  /*0a10*/  IMAD.MOV.U32 R28, RZ, RZ, R25 ;  /* 0x000000ffff1c7224 */ /* 0x000fce00078e0019 */
[----:B------:R-:W-:Y:S05]  /*0a20*/  WARPSYNC.COLLECTIVE R21, `(.L_x_588) ;  /* 0x0000000015087348 */ /* 0x000fea0003c00000 */
[----:B------:R0:W1:Y:S02]  /*0a30*/  SHFL.UP P0, R25, R24, R23, R22 ;  /* 0x0400001718197389 */ /* 0x0000640000000016 */
[----:B01----:R-:W-:Y:S05]  /*0a40*/  ENDCOLLECTIVE ;  /* 0x000000000000791b */ /* 0x003fea0003800000 */
.L_x_588:
[----:B------:R-:W-:Y:S05]  /*0a50*/  BRA `(.L_x_589) ;  /* 0xfffffff800647947 */ /* 0x000fea000383ffff */
.L_x_590:
        /* <DEDUP_REMOVED lines=10> */
.L_x_1093:


//--------------------- .text._ZN3cub18CUB_300001_SM_10006detail10radix_sort30DeviceRadixSortHistogramKernelINS1_5radix10policy_hubIxiyE10Policy1000ELNS0_9SortOrderE0ExyNS1_21identity_decomposer_tEEEvPT2_PKT1_SA_iiT3_ --------------------------
	.section	.text._ZN3cub18CUB_300001_SM_10006detail10radix_sort30DeviceRadixSortHistogramKernelINS1_5radix10policy_hubIxiyE10Policy1000ELNS0_9SortOrderE0ExyNS1_21identity_decomposer_tEEEvPT2_PKT1_SA_iiT3_,"ax",@progbits
	.align	128
        .global         _ZN3cub18CUB_300001_SM_10006detail10radix_sort30DeviceRadixSortHistogramKernelINS1_5radix10policy_hubIxiyE10Policy1000ELNS0_9SortOrderE0ExyNS1_21identity_decomposer_tEEEvPT2_PKT1_SA_iiT3_
        .type           _ZN3cub18CUB_300001_SM_10006detail10radix_sort30DeviceRadixSortHistogramKernelINS1_5radix10policy_hubIxiyE10Policy1000ELNS0_9SortOrderE0ExyNS1_21identity_decomposer_tEEEvPT2_PKT1_SA_iiT3_,@function
        .size           _ZN3cub18CUB_300001_SM_10006detail10radix_sort30DeviceRadixSortHistogramKernelINS1_5radix10policy_hubIxiyE10Policy1000ELNS0_9SortOrderE0ExyNS1_21identity_decomposer_tEEEvPT2_PKT1_SA_iiT3_,(.L_x_1094 - _ZN3cub18CUB_300001_SM_10006detail10radix_sort30DeviceRadixSortHistogramKernelINS1_5radix10policy_hubIxiyE10Policy1000ELNS0_9SortOrderE0ExyNS1_21identity_decomposer_tEEEvPT2_PKT1_SA_iiT3_)
        .other          _ZN3cub18CUB_300001_SM_10006detail10radix_sort30DeviceRadixSortHistogramKernelINS1_5radix10policy_hubIxiyE10Policy1000ELNS0_9SortOrderE0ExyNS1_21identity_decomposer_tEEEvPT2_PKT1_SA_iiT3_,@"STO_CUDA_ENTRY STV_DEFAULT"
_ZN3cub18CUB_300001_SM_10006detail10radix_sort30DeviceRadixSortHistogramKernelINS1_5radix10policy_hubIxiyE10Policy1000ELNS0_9SortOrderE0ExyNS1_21identity_decomposer_tEEEvPT2_PKT1_SA_iiT3_:
.text._ZN3cub18CUB_300001_SM_10006detail10radix_sort30DeviceRadixSortHistogramKernelINS1_5radix10policy_hubIxiyE10Policy1000ELNS0_9SortOrderE0ExyNS1_21identity_decomposer_tEEEvPT2_PKT1_SA_iiT3_:
        /* <DEDUP_REMOVED lines=27> */
.L_x_674:
        /* <DEDUP_REMOVED lines=15> */
.L_x_594:
        /* <DEDUP_REMOVED lines=21> */
.L_x_593:
        /* <DEDUP_REMOVED lines=20> */
.L_x_596:
        /* <DEDUP_REMOVED lines=17> */
.L_x_595:
[----:B------:R-:W-:-:S13]  /*0640*/  ISETP.GT.U32.AND P2, PT, R36, 0x7f, PT ;  /* 0x0000007f2400780c */ /* 0x000fda0003f44070 */
[----:B------:R-:W-:Y:S05]  /*0650*/  @P2 BRA `(.L_x_592) ;  /* 0x0000000000dc2947 */ /* 0x000fea0003800000 */
[----:B--2---:R-:W-:Y:S01]  /*0660*/  HFMA2 R3, -RZ, RZ, 0, 0 ;  /* 0x00000000ff037431 */ /* 0x004fe200000001ff */
[----:B------:R-:W-:Y:S06]  /*0670*/  @!P0 BRA `(.L_x_597) ;  /* 0x0000000000588947 */ /* 0x000fec0003800000 */
[----:B------:R-:W-:-:S07]  /*0680*/  IMAD.MOV.U32 R3, RZ, RZ, RZ ;  /* 0x000000ffff037224 */ /* 0x000fce00078e00ff */
.L_x_598:
        /* <DEDUP_REMOVED lines=21> */
.L_x_597:
        /* <DEDUP_REMOVED lines=14> */
.L_x_599:
        /* <DEDUP_REMOVED lines=17> */
.L_x_592:
[----:B------:R-:W-:Y:S05]  /*09d0*/  BSYNC.RECONVERGENT B0 ;  /* 0x0000000000007941 */ /* 0x000fea0003800200 */
.L_x_591:
        /* <DEDUP_REMOVED lines=16> */
.L_x_605:
        /* <DEDUP_REMOVED lines=36> */
.L_x_601:
        /* <DEDUP_REMOVED lines=79> */
.L_x_602:
        /* <DEDUP_REMOVED lines=24> */
.L_x_604:
        /* <DEDUP_REMOVED lines=73> */
.L_x_603:
[----:B------:R-:W-:Y:S05]  /*1820*/  BRA.U !UP0, `(.L_x_605) ;  /* 0xfffffff108ac7547 */ /* 0x000fea000b83ffff */
.L_x_600:
        /* <DEDUP_REMOVED lines=16> */
.L_x_625:
        /* <DEDUP_REMOVED lines=16> */
.L_x_610:
[----:B------:R-:W-:Y:S05]  /*1a30*/  BSYNC.RECONVERGENT B1 ;  /* 0x0000000000017941 */ /* 0x000fea0003800200 */
.L_x_609:
        /* <DEDUP_REMOVED lines=15> */
.L_x_612:
[----:B------:R-:W-:Y:S05]  /*1b30*/  BSYNC.RECONVERGENT B1 ;  /* 0x0000000000017941 */ /* 0x000fea0003800200 */
.L_x_611:
        /* <DEDUP_REMOVED lines=8> */
.L_x_614:
[----:B------:R-:W-:Y:S05]  /*1bc0*/  BSYNC.RECONVERGENT B1 ;  /* 0x0000000000017941 */ /* 0x000fea0003800200 */
.L_x_613:
        /* <DEDUP_REMOVED lines=8> */
.L_x_616:
[----:B------:R-:W-:Y:S05]  /*1c50*/  BSYNC.RECONVERGENT B1 ;  /* 0x0000000000017941 */ /* 0x000fea0003800200 */
.L_x_615:
        /* <DEDUP_REMOVED lines=8> */
.L_x_618:
[----:B------:R-:W-:Y:S05]  /*1ce0*/  BSYNC.RECONVERGENT B1 ;  /* 0x0000000000017941 */ /* 0x000fea0003800200 */
.L_x_617:
        /* <DEDUP_REMOVED lines=8> */
.L_x_620:
[----:B------:R-:W-:Y:S05]  /*1d70*/  BSYNC.RECONVERGENT B1 ;  /* 0x0000000000017941 */ /* 0x000fea0003800200 */
.L_x_619:
[----:B------:R-:W-:Y:S04]  /*1d80*/  BSSY.RECONVERGENT B1, `(.L_x_621) ;  /* 0x0000007000017945 */ /* 0x000fe80003800200 */
[----:B------:R-:W-:Y:S05]  /*1d90*/  @!P4 BRA `(.L_x_622) ;  /* 0x000000000014c947 */ /* 0x000fea0003800000 */
[----:B01234-:R-:W-:Y:S01]  /*1da0*/  LEA R11, R7, R36, 0x8 ;  /* 0x00000024070b7211 */ /* 0x01ffe200078e40ff */
[----:B------:R-:W-:-:S04]  /*1db0*/  IMAD.MOV.U32 R9, RZ, RZ, RZ ;  /* 0x000000ffff097224 */ /* 0x000fc800078e00ff */
[----:B------:R-:W-:-:S04]  /*1dc0*/  VIADD R11, R11, 0x600 ;  /* 0x000006000b0b7836 */ /* 0x000fc80000000000 */
[----:B------:R-:W-:-:S05]  /*1dd0*/  IMAD.WIDE.U32 R10, R11, 0x8, R2 ;  /* 0x000000080b0a7825 */ /* 0x000fca00078e0002 */
[----:B------:R0:W-:Y:S02]  /*1de0*/  REDG.E.ADD.64.STRONG.GPU desc[UR16][R10.64], R8 ;  /* 0x000000080a00798e */ /* 0x0001e4000c12e510 */
.L_x_622:
[----:B------:R-:W-:Y:S05]  /*1df0*/  BSYNC.RECONVERGENT B1 ;  /* 0x0000000000017941 */ /* 0x000fea0003800200 */
.L_x_621:
        /* <DEDUP_REMOVED lines=8> */
.L_x_624:
[----:B------:R-:W-:Y:S05]  /*1e80*/  BSYNC.RECONVERGENT B1 ;  /* 0x0000000000017941 */ /* 0x000fea0003800200 */
.L_x_623:
[----:B------:R-:W-:-:S05]  /*1e90*/  VIADD R7, R7, 0x8 ;  /* 0x0000000807077836 */ /* 0x000fca0000000000 */
[----:B------:R-:W-:-:S13]  /*1ea0*/  ISETP.NE.AND P0, PT, R7, R4, PT ;  /* 0x000000040700720c */ /* 0x000fda0003f05270 */
[----:B------:R-:W-:Y:S05]  /*1eb0*/  @P0 BRA `(.L_x_625) ;  /* 0xfffffff8009c0947 */ /* 0x000fea000383ffff */
[----:B------:R-:W-:-:S07]  /*1ec0*/  IMAD.MOV.U32 R3, RZ, RZ, R4 ;  /* 0x000000ffff037224 */ /* 0x000fce00078e0004 */
.L_x_608:
        /* <DEDUP_REMOVED lines=25> */
.L_x_629:
[----:B------:R-:W-:Y:S05]  /*2060*/  BSYNC.RECONVERGENT B1 ;  /* 0x0000000000017941 */ /* 0x000fea0003800200 */
.L_x_628:
        /* <DEDUP_REMOVED lines=9> */
.L_x_631:
[----:B------:R-:W-:Y:S05]  /*2100*/  BSYNC.RECONVERGENT B1 ;  /* 0x0000000000017941 */ /* 0x000fea0003800200 */
.L_x_630:
        /* <DEDUP_REMOVED lines=9> */
.L_x_633:
[----:B------:R-:W-:Y:S05]  /*21a0*/  BSYNC.RECONVERGENT B1 ;  /* 0x0000000000017941 */ /* 0x000fea0003800200 */
.L_x_632:
        /* <DEDUP_REMOVED lines=9> */
.L_x_635:
[----:B------:R-:W-:Y:S05]  /*2240*/  BSYNC.RECONVERGENT B1 ;  /* 0x0000000000017941 */ /* 0x000fea0003800200 */
.L_x_634:
[----:B------:R-:W-:-:S07]  /*2250*/  VIADD R3, R3, 0x4 ;  /* 0x0000000403037836 */ /* 0x000fce0000000000 */
.L_x_627:
        /* <DEDUP_REMOVED lines=18> */
.L_x_639:
[----:B------:R-:W-:Y:S05]  /*2380*/  BSYNC.RECONVERGENT B2 ;  /* 0x0000000000027941 */ /* 0x000fea0003800200 */
.L_x_638:
        /* <DEDUP_REMOVED lines=9> */
.L_x_641:
[----:B------:R-:W-:Y:S05]  /*2420*/  BSYNC.RECONVERGENT B2 ;  /* 0x0000000000027941 */ /* 0x000fea0003800200 */
.L_x_640:
[----:B------:R-:W-:-:S07]  /*2430*/  VIADD R3, R3, 0x2 ;  /* 0x0000000203037836 */ /* 0x000fce0000000000 */
.L_x_637:
        /* <DEDUP_REMOVED lines=11> */
.L_x_636:
[----:B------:R-:W-:Y:S05]  /*24f0*/  BSYNC.RECONVERGENT B1 ;  /* 0x0000000000017941 */ /* 0x000fea0003800200 */
.L_x_626:
[----:B------:R-:W-:-:S13]  /*2500*/  ISETP.GT.U32.AND P0, PT, R36, 0x7f, PT ;  /* 0x0000007f2400780c */ /* 0x000fda0003f04070 */
[----:B------:R-:W-:Y:S05]  /*2510*/  @P0 BRA `(.L_x_607) ;  /* 0x0000000800a40947 */ /* 0x000fea0003800000 */
[----:B------:R-:W-:Y:S01]  /*2520*/  ISETP.GE.U32.AND P0, PT, R14, 0x7, PT ;  /* 0x000000070e00780c */ /* 0x000fe20003f06070 */
[----:B------:R-:W-:-:S12]  /*2530*/  IMAD.MOV.U32 R3, RZ, RZ, RZ ;  /* 0x000000ffff037224 */ /* 0x000fd800078e00ff */
[----:B------:R-:W-:Y:S05]  /*2540*/  @!P0 BRA `(.L_x_642) ;  /* 0x0000000400248947 */ /* 0x000fea0003800000 */
[----:B01234-:R-:W0:Y:S01]  /*2550*/  LDC.64 R6, c[0x0][0x380] ;  /* 0x0000e000ff067b82 */ /* 0x01fe220000000a00 */
[----:B------:R-:W-:-:S07]  /*2560*/  IMAD.MOV.U32 R3, RZ, RZ, RZ ;  /* 0x000000ffff037224 */ /* 0x000fce00078e00ff */
.L_x_659:
        /* <DEDUP_REMOVED lines=19> */
.L_x_644:
[----:B------:R-:W-:Y:S05]  /*26a0*/  BSYNC.RECONVERGENT B1 ;  /* 0x0000000000017941 */ /* 0x000fea0003800200 */
.L_x_643:
[----:B------:R-:W-:Y:S04]  /*26b0*/  BSSY.RECONVERGENT B1, `(.L_x_645) ;  /* 0x0000005000017945 */ /* 0x000fe80003800200 */
[----:B------:R-:W-:Y:S05]  /*26c0*/  @!P1 BRA `(.L_x_646) ;  /* 0x00000000000c9947 */ /* 0x000fea0003800000 */
[----:B0-2---:R-:W-:Y:S01]  /*26d0*/  MOV R10, R16 ;  /* 0x00000010000a7202 */ /* 0x005fe20000000f00 */
[----:B------:R-:W-:-:S05]  /*26e0*/  IMAD.MOV.U32 R11, RZ, RZ, RZ ;  /* 0x000000ffff0b7224 */ /* 0x000fca00078e00ff */
[----:B------:R1:W-:Y:S02]  /*26f0*/  REDG.E.ADD.64.STRONG.GPU desc[UR16][R8.64+0xc00], R10 ;  /* 0x000c000a0800798e */ /* 0x0003e4000c12e510 */
.L_x_646:
[----:B------:R-:W-:Y:S05]  /*2700*/  BSYNC.RECONVERGENT B1 ;  /* 0x0000000000017941 */ /* 0x000fea0003800200 */
.L_x_645:
        /* <DEDUP_REMOVED lines=12> */
.L_x_648:
[----:B------:R-:W-:Y:S05]  /*27d0*/  BSYNC.RECONVERGENT B1 ;  /* 0x0000000000017941 */ /* 0x000fea0003800200 */
.L_x_647:
[----:B------:R-:W-:Y:S04]  /*27e0*/  BSSY.RECONVERGENT B1, `(.L_x_649) ;  /* 0x0000005000017945 */ /* 0x000fe80003800200 */
[----:B------:R-:W-:Y:S05]  /*27f0*/  @!P1 BRA `(.L_x_650) ;  /* 0x00000000000c9947 */ /* 0x000fea0003800000 */
[----:B012---:R-:W-:Y:S02]  /*2800*/  IMAD.MOV.U32 R10, RZ, RZ, R18 ;  /* 0x000000ffff0a7224 */ /* 0x007fe400078e0012 */
[----:B------:R-:W-:-:S05]  /*2810*/  IMAD.MOV.U32 R11, RZ, RZ, RZ ;  /* 0x000000ffff0b7224 */ /* 0x000fca00078e00ff */
[----:B------:R3:W-:Y:S02]  /*2820*/  REDG.E.ADD.64.STRONG.GPU desc[UR16][R8.64+0x1c00], R10 ;  /* 0x001c000a0800798e */ /* 0x0007e4000c12e510 */
.L_x_650:
[----:B------:R-:W-:Y:S05]  /*2830*/  BSYNC.RECONVERGENT B1 ;  /* 0x0000000000017941 */ /* 0x000fea0003800200 */
.L_x_649:
[----:B------:R-:W-:Y:S04]  /*2840*/  BSSY.RECONVERGENT B1, `(.L_x_651) ;  /* 0x0000005000017945 */ /* 0x000fe80003800200 */
[----:B------:R-:W-:Y:S05]  /*2850*/  @!P2 BRA `(.L_x_652) ;  /* 0x00000000000ca947 */ /* 0x000fea0003800000 */
[----:B0123--:R-:W-:Y:S02]  /*2860*/  IMAD.MOV.U32 R10, RZ, RZ, R19 ;  /* 0x000000ffff0a7224 */ /* 0x00ffe400078e0013 */
[----:B------:R-:W-:-:S05]  /*2870*/  IMAD.MOV.U32 R11, RZ, RZ, RZ ;  /* 0x000000ffff0b7224 */ /* 0x000fca00078e00ff */
[----:B------:R4:W-:Y:S02]  /*2880*/  REDG.E.ADD.64.STRONG.GPU desc[UR16][R8.64+0x2400], R10 ;  /* 0x0024000a0800798e */ /* 0x0009e4000c12e510 */
.L_x_652:
[----:B------:R-:W-:Y:S05]  /*2890*/  BSYNC.RECONVERGENT B1 ;  /* 0x0000000000017941 */ /* 0x000fea0003800200 */
.L_x_651:
[----:B------:R-:W-:Y:S04]  /*28a0*/  BSSY.RECONVERGENT B1, `(.L_x_653) ;  /* 0x0000005000017945 */ /* 0x000fe80003800200 */
[----:B------:R-:W-:Y:S05]  /*28b0*/  @!P3 BRA `(.L_x_654) ;  /* 0x00000000000cb947 */ /* 0x000fea0003800000 */
[----:B01234-:R-:W-:Y:S02]  /*28c0*/  HFMA2 R11, -RZ, RZ, 0, 0 ;  /* 0x00000000ff0b7431 */ /* 0x01ffe400000001ff */
[----:B------:R-:W-:-:S05]  /*28d0*/  IMAD.MOV.U32 R10, RZ, RZ, R20 ;  /* 0x000000ffff0a7224 */ /* 0x000fca00078e0014 */
[----:B------:R0:W-:Y:S02]  /*28e0*/  REDG.E.ADD.64.STRONG.GPU desc[UR16][R8.64+0x2c00], R10 ;  /* 0x002c000a0800798e */ /* 0x0001e4000c12e510 */
.L_x_654:
[----:B------:R-:W-:Y:S05]  /*28f0*/  BSYNC.RECONVERGENT B1 ;  /* 0x0000000000017941 */ /* 0x000fea0003800200 */
.L_x_653:
[----:B------:R-:W-:Y:S04]  /*2900*/  BSSY.RECONVERGENT B1, `(.L_x_655) ;  /* 0x0000005000017945 */ /* 0x000fe80003800200 */
[----:B------:R-:W-:Y:S05]  /*2910*/  @!P4 BRA `(.L_x_656) ;  /* 0x00000000000cc947 */ /* 0x000fea0003800000 */
[----:B01234-:R-:W-:Y:S02]  /*2920*/  IMAD.MOV.U32 R10, RZ, RZ, R21 ;  /* 0x000000ffff0a7224 */ /* 0x01ffe400078e0015 */
[----:B------:R-:W-:-:S05]  /*2930*/  IMAD.MOV.U32 R11, RZ, RZ, RZ ;  /* 0x000000ffff0b7224 */ /* 0x000fca00078e00ff */
[----:B------:R0:W-:Y:S02]  /*2940*/  REDG.E.ADD.64.STRONG.GPU desc[UR16][R8.64+0x3400], R10 ;  /* 0x0034000a0800798e */ /* 0x0001e4000c12e510 */
.L_x_656:
[----:B------:R-:W-:Y:S05]  /*2950*/  BSYNC.RECONVERGENT B1 ;  /* 0x0000000000017941 */ /* 0x000fea0003800200 */
.L_x_655:
[----:B------:R-:W-:Y:S04]  /*2960*/  BSSY.RECONVERGENT B1, `(.L_x_657) ;  /* 0x0000005000017945 */ /* 0x000fe80003800200 */
[----:B------:R-:W-:Y:S05]  /*2970*/  @!P5 BRA `(.L_x_658) ;  /* 0x00000000000cd947 */ /* 0x000fea0003800000 */
[----:B01234-:R-:W-:Y:S02]  /*2980*/  IMAD.MOV.U32 R10, RZ, RZ, R22 ;  /* 0x000000ffff0a7224 */ /* 0x01ffe400078e0016 */
[----:B------:R-:W-:-:S05]  /*2990*/  IMAD.MOV.U32 R11, RZ, RZ, RZ ;  /* 0x000000ffff0b7224 */ /* 0x000fca00078e00ff */
[----:B------:R0:W-:Y:S02]  /*29a0*/  REDG.E.ADD.64.STRONG.GPU desc[UR16][R8.64+0x3c00], R10 ;  /* 0x003c000a0800798e */ /* 0x0001e4000c12e510 */
.L_x_658:
[----:B------:R-:W-:Y:S05]  /*29b0*/  BSYNC.RECONVERGENT B1 ;  /* 0x0000000000017941 */ /* 0x000fea0003800200 */
.L_x_657:
[----:B------:R-:W-:Y:S05]  /*29c0*/  @P0 BRA `(.L_x_659) ;  /* 0xfffffff800e80947 */ /* 0x000fea000383ffff */
[----:B------:R-:W-:-:S07]  /*29d0*/  IMAD.MOV.U32 R3, RZ, RZ, R4 ;  /* 0x000000ffff037224 */ /* 0x000fce00078e0004 */
.L_x_642:
        /* <DEDUP_REMOVED lines=20> */
.L_x_662:
[----:B------:R-:W-:Y:S05]  /*2b20*/  BSYNC.RECONVERGENT B1 ;  /* 0x0000000000017941 */ /* 0x000fea0003800200 */
.L_x_661:
        /* <DEDUP_REMOVED lines=9> */
.L_x_664:
[----:B------:R-:W-:Y:S05]  /*2bc0*/  BSYNC.RECONVERGENT B1 ;  /* 0x0000000000017941 */ /* 0x000fea0003800200 */
.L_x_663:
        /* <DEDUP_REMOVED lines=9> */
.L_x_666:
[----:B------:R-:W-:Y:S05]  /*2c60*/  BSYNC.RECONVERGENT B1 ;  /* 0x0000000000017941 */ /* 0x000fea0003800200 */
.L_x_665:
        /* <DEDUP_REMOVED lines=9> */
.L_x_668:
[----:B------:R-:W-:Y:S05]  /*2d00*/  BSYNC.RECONVERGENT B1 ;  /* 0x0000000000017941 */ /* 0x000fea0003800200 */
.L_x_667:
[----:B------:R-:W-:-:S07]  /*2d10*/  VIADD R3, R3, 0x4 ;  /* 0x0000000403037836 */ /* 0x000fce0000000000 */
.L_x_660:
        /* <DEDUP_REMOVED lines=17> */
.L_x_671:
[----:B------:R-:W-:Y:S05]  /*2e30*/  BSYNC.RECONVERGENT B1 ;  /* 0x0000000000017941 */ /* 0x000fea0003800200 */
.L_x_670:
        /* <DEDUP_REMOVED lines=9> */
.L_x_673:
[----:B------:R-:W-:Y:S05]  /*2ed0*/  BSYNC.RECONVERGENT B1 ;  /* 0x0000000000017941 */ /* 0x000fea0003800200 */
.L_x_672:
[----:B------:R-:W-:-:S07]  /*2ee0*/  VIADD R3, R3, 0x2 ;  /* 0x0000000203037836 */ /* 0x000fce0000000000 */
.L_x_669:
        /* <DEDUP_REMOVED lines=12> */
.L_x_607:
[----:B------:R-:W-:Y:S05]  /*2fb0*/  BSYNC.RECONVERGENT B0 ;  /* 0x0000000000007941 */ /* 0x000fea0003800200 */
.L_x_606:
        /* <DEDUP_REMOVED lines=17> */
.L_x_675:
        /* <DEDUP_REMOVED lines=11> */
.L_x_1094:


//--------------------- .text._ZN3cub18CUB_300001_SM_10006detail10radix_sort31DeviceRadixSortSingleTileKernelINS1_5radix10policy_hubIxiyE10Policy1000ELNS0_9SortOrderE0ExiyNS1_21identity_decomposer_tEEEvPKT1_PSA_PKT2_PSE_T3_iiT4_ --------------------------
	.section	.text._ZN3cub18CUB_300001_SM_10006detail10radix_sort31DeviceRadixSortSingleTileKernelINS1_5radix10policy_hubIxiyE10Policy1000ELNS0_9SortOrderE0ExiyNS1_21identity_decomposer_tEEEvPKT1_PSA_PKT2_PSE_T3_iiT4_,"ax",@progbits
	.align	128
        .global         _ZN3cub18CUB_300001_SM_10006detail10radix_sort31DeviceRadixSortSingleTileKernelINS1_5radix10policy_hubIxiyE10Policy1000ELNS0_9SortOrderE0ExiyNS1_21identity_decomposer_tEEEvPKT1_PSA_PKT2_PSE_T3_iiT4_
        .type           _ZN3cub18CUB_300001_SM_10006detail10radix_sort31DeviceRadixSortSingleTileKernelINS1_5radix10policy_hubIxiyE10Policy1000ELNS0_9SortOrderE0ExiyNS1_21identity_decomposer_tEEEvPKT1_PSA_PKT2_PSE_T3_iiT4_,@function
        .size           _ZN3cub18CUB_300001_SM_10006detail10radix_sort31DeviceRadixSortSingleTileKernelINS1_5radix10policy_hubIxiyE10Policy1000ELNS0_9SortOrderE0ExiyNS1_21identity_decomposer_tEEEvPKT1_PSA_PKT2_PSE_T3_iiT4_,(.L_x_1095 - _ZN3cub18CUB_300001_SM_10006detail10radix_sort31DeviceRadixSortSingleTileKernelINS1_5radix10policy_hubIxiyE10Policy1000ELNS0_9SortOrderE0ExiyNS1_21identity_decomposer_tEEEvPKT1_PSA_PKT2_PSE_T3_iiT4_)
        .other          _ZN3cub18CUB_300001_SM_10006detail10radix_sort31DeviceRadixSortSingleTileKernelINS1_5radix10policy_hubIxiyE10Policy1000ELNS0_9SortOrderE0ExiyNS1_21identity_decomposer_tEEEvPKT1_PSA_PKT2_PSE_T3_iiT4_,@"STO_CUDA_ENTRY STV_DEFAULT"
_ZN3cub18CUB_300001_SM_10006detail10radix_sort31DeviceRadixSortSingleTileKernelINS1_5radix10policy_hubIxiyE10Policy1000ELNS0_9SortOrderE0ExiyNS1_21identity_decomposer_tEEEvPKT1_PSA_PKT2_PSE_T3_iiT4_:
.text._ZN3cub18CUB_300001_SM_10006detail10radix_sort31DeviceRadixSortSingleTileKernelINS1_5radix10policy_hubIxiyE10Policy1000ELNS0_9SortOrderE0ExiyNS1_21identity_decomposer_tEEEvPKT1_PSA_PKT2_PSE_T3_iiT4_:
[----:B------:R-:W-:Y:S01]  /*0000*/  LDC R1, c[0x0][0x37c] ;  /* 0x0000df00ff017b82 */ /* 0x000fe20000000800 */
[----:B------:R-:W0:Y:S01]  /*0010*/  S2R R0, SR_TID.X ;  /* 0x0000000000007919 */ /* 0x000e220000002100 */
[----:B------:R-:W1:Y:S06]  /*0020*/  LDCU UR4, c[0x0][0x3a0] ;  /* 0x00007400ff0477ac */ /* 0x000e6c0008000800 */
[----:B------:R-:W2:Y:S01]  /*0030*/  LDC.64 R2, c[0x0][0x380] ;  /* 0x0000e000ff027b82 */ /* 0x000ea20000000a00 */
[----:B------:R-:W3:Y:S01]  /*0040*/  LDCU.64 UR10, c[0x0][0x358] ;  /* 0x00006b00ff0a77ac */ /* 0x000ee20008000a00 */
[----:B------:R-:W-:-:S02]  /*0050*/  IMAD.MOV.U32 R46, RZ, RZ, -0x1 ;  /* 0xffffffffff2e7424 */ /* 0x000fc400078e00ff */
[----:B------:R-:W-:-:S04]  /*0060*/  IMAD.MOV.U32 R47, RZ, RZ, -0x1 ;  /* 0xffffffffff2f7424 */ /* 0x000fc800078e00ff */
[----:B------:R-:W4:Y:S01]  /*0070*/  S2UR UR5, SR_CgaCtaId ;  /* 0x00000000000579c3 */ /* 0x000f220000008800 */
[----:B------:R-:W-:Y:S01]  /*0080*/  IMAD.MOV.U32 R13, RZ, RZ, -0x1 ;  /* 0xffffffffff0d7424 */ /* 0x000fe200078e00ff */
[----:B------:R-:W1:Y:S01]  /*0090*/  S2R R93, SR_LANEID ;  /* 0x00000000005d7919 */ /* 0x000e620000000000 */
[----:B------:R-:W4:Y:S01]  /*00a0*/  LDCU.64 UR6, c[0x0][0x3a8] ;  /* 0x00007500ff0677ac */ /* 0x000f220008000a00 */
[----:B------:R-:W-:Y:S02]  /*00b0*/  IMAD.MOV.U32 R22, RZ, RZ, -0x1 ;  /* 0xffffffffff167424 */ /* 0x000fe400078e00ff */
        /* <DEDUP_REMOVED lines=26> */
[----:B------:R-:W-:Y:S02]  /*0260*/  ISETP.GE.AND P3, PT, R9, UR4, PT ;  /* 0x0000000409007c0c */ /* 0x000fe4000bf66270 */
[----:B------:R-:W-:-:S07]  /*0270*/  ISETP.GE.AND P5, PT, R6, UR4, PT ;  /* 0x0000000406007c0c */ /* 0x000fce000bfa6270 */
[----:B------:R-:W4:Y:S01]  /*0280*/  @!P4 LDG.E.64 R24, desc[UR10][R2.64+0x30] ;  /* 0x0000300a0218c981 */ /* 0x000f22000c1e1b00 */
[----:B0-----:R-:W-:-:S03]  /*0290*/  IMAD.WIDE.U32 R4, R7, 0x4, R4 ;  /* 0x0000000407047825 */ /* 0x001fc600078e0004 */
[----:B------:R-:W4:Y:S01]  /*02a0*/  @!P2 LDG.E.64 R8, desc[UR10][R2.64+0x20] ;  /* 0x0000200a0208a981 */ /* 0x000f22000c1e1b00 */
[----:B------:R-:W-:-:S03]  /*02b0*/  VIADD R7, R7, 0x8 ;  /* 0x0000000807077836 */ /* 0x000fc60000000000 */
[----:B------:R-:W4:Y:S02]  /*02c0*/  @!P3 LDG.E.64 R10, desc[UR10][R2.64+0x28] ;  /* 0x0000280a020ab981 */ /* 0x000f24000c1e1b00 */
[----:B------:R-:W-:Y:S02]  /*02d0*/  ISETP.GE.AND P6, PT, R7, UR4, PT ;  /* 0x0000000407007c0c */ /* 0x000fe4000bfc6270 */
[----:B------:R-:W4:Y:S11]  /*02e0*/  @!P5 LDG.E.64 R26, desc[UR10][R2.64+0x38] ;  /* 0x0000380a021ad981 */ /* 0x000f36000c1e1b00 */
[----:B------:R-:W4:Y:S01]  /*02f0*/  @!P6 LDG.E.64 R6, desc[UR10][R2.64+0x40] ;  /* 0x0000400a0206e981 */ /* 0x000f22000c1e1b00 */
[----:B--2---:R-:W-:-:S02]  /*0300*/  @!P0 MOV R46, R20 ;  /* 0x00000014002e8202 */ /* 0x004fc40000000f00 */
[----:B------:R-:W-:Y:S02]  /*0310*/  @!P0 LOP3.LUT R47, R21, 0x80000000, RZ, 0x3c, !PT ;  /* 0x80000000152f8812 */ /* 0x000fe400078e3cff */
[----:B------:R-:W2:Y:S01]  /*0320*/  @!P1 LDG.E.64 R20, desc[UR10][R2.64+0x18] ;  /* 0x0000180a02149981 */ /* 0x000ea2000c1e1b00 */
[----:B------:R-:W-:Y:S06]  /*0330*/  BAR.SYNC.DEFER_BLOCKING 0x0 ;  /* 0x0000000000007b1d */ /* 0x000fec0000010000 */
[----:B------:R-:W5:Y:S01]  /*0340*/  @!P0 LDG.E R28, desc[UR10][R4.64] ;  /* 0x0000000a041c8981 */ /* 0x000f62000c1e1900 */
[----:B------:R-:W-:Y:S01]  /*0350*/  ISETP.NE.AND P0, PT, R12, RZ, PT ;  /* 0x000000ff0c00720c */ /* 0x000fe20003f05270 */
[----:B------:R-:W-:Y:S01]  /*0360*/  IMAD.MOV.U32 R12, RZ, RZ, -0x1 ;  /* 0xffffffffff0c7424 */ /* 0x000fe200078e00ff */
[----:B------:R-:W-:Y:S01]  /*0370*/  UMOV UR4, 0x400 ;  /* 0x0000040000047882 */ /* 0x000fe20000000000 */
[----:B------:R-:W5:Y:S04]  /*0380*/  @!P1 LDG.E R35, desc[UR10][R4.64+0xc] ;  /* 0x00000c0a04239981 */ /* 0x000f68000c1e1900 */
[----:B------:R-:W5:Y:S04]  /*0390*/  @!P2 LDG.E R34, desc[UR10][R4.64+0x10] ;  /* 0x0000100a0422a981 */ /* 0x000f68000c1e1900 */
[----:B------:R-:W5:Y:S02]  /*03a0*/  @!P3 LDG.E R33, desc[UR10][R4.64+0x14] ;  /* 0x0000140a0421b981 */ /* 0x000f64000c1e1900 */
[----:B---3--:R-:W-:Y:S01]  /*03b0*/  @!P0 IMAD.MOV.U32 R12, RZ, RZ, R14 ;  /* 0x000000ffff0c8224 */ /* 0x008fe200078e000e */
[----:B------:R-:W-:Y:S01]  /*03c0*/  @!P0 LOP3.LUT R13, R15, 0x80000000, RZ, 0x3c, !PT ;  /* 0x800000000f0d8812 */ /* 0x000fe200078e3cff */
[----:B------:R-:W5:Y:S01]  /*03d0*/  @!P0 LDG.E R29, desc[UR10][R4.64+0x4] ;  /* 0x0000040a041d8981 */ /* 0x000f62000c1e1900 */
[----:B------:R-:W-:Y:S01]  /*03e0*/  ISETP.NE.AND P0, PT, R18, RZ, PT ;  /* 0x000000ff1200720c */ /* 0x000fe20003f05270 */
[----:B----4-:R-:W-:-:S02]  /*03f0*/  ULEA UR4, UR5, UR4, 0x18 ;  /* 0x0000000405047291 */ /* 0x010fc4000f8ec0ff */
[----:B------:R-:W5:Y:S04]  /*0400*/  @!P4 LDG.E R32, desc[UR10][R4.64+0x18] ;  /* 0x0000180a0420c981 */ /* 0x000f68000c1e1900 */
[----:B------:R-:W5:Y:S04]  /*0410*/  @!P5 LDG.E R31, desc[UR10][R4.64+0x1c] ;  /* 0x00001c0a041fd981 */ /* 0x000f68000c1e1900 */
[----:B------:R-:W5:Y:S04]  /*0420*/  @!P6 LDG.E R30, desc[UR10][R4.64+0x20] ;  /* 0x0000200a041ee981 */ /* 0x000f68000c1e1900 */
[----:B------:R0:W5:Y:S01]  /*0430*/  @!P0 LDG.E R36, desc[UR10][R4.64+0x8] ;  /* 0x0000080a04248981 */ /* 0x000162000c1e1900 */
[----:B------:R-:W-:-:S04]  /*0440*/  LEA R37, R0, UR4, 0x2 ;  /* 0x0000000400257c11 */ /* 0x000fc8000f8e10ff */
[C---:B------:R-:W-:Y:S01]  /*0450*/  LEA R39, R0.reuse, R37, 0x7 ;  /* 0x0000002500277211 */ /* 0x040fe200078e38ff */
[----:B------:R-:W-:Y:S01]  /*0460*/  IMAD.MOV.U32 R14, RZ, RZ, -0x1 ;  /* 0xffffffffff0e7424 */ /* 0x000fe200078e00ff */
[----:B------:R-:W-:Y:S01]  /*0470*/  @!P0 MOV R14, R16 ;  /* 0x00000010000e8202 */ /* 0x000fe20000000f00 */
[----:B------:R-:W-:Y:S01]  /*0480*/  IMAD.MOV.U32 R15, RZ, RZ, -0x1 ;  /* 0xffffffffff0f7424 */ /* 0x000fe200078e00ff */
[----:B------:R-:W-:Y:S01]  /*0490*/  @!P0 LOP3.LUT R15, R17, 0x80000000, RZ, 0x3c, !PT ;  /* 0x80000000110f8812 */ /* 0x000fe200078e3cff */
[----:B------:R-:W-:Y:S01]  /*04a0*/  IMAD R41, R0, -0x3c, R39 ;  /* 0xffffffc400297824 */ /* 0x000fe200078e0227 */
[----:B------:R-:W-:Y:S01]  /*04b0*/  SHF.R.U32.HI R94, RZ, 0x5, R0 ;  /* 0x00000005ff5e7819 */ /* 0x000fe20000011600 */
[----:B------:R-:W-:Y:S01]  /*04c0*/  IMAD.MOV.U32 R16, RZ, RZ, -0x1 ;  /* 0xffffffffff107424 */ /* 0x000fe200078e00ff */
[----:B------:R-:W-:Y:S01]  /*04d0*/  @!P4 LOP3.LUT R23, R25, 0x80000000, RZ, 0x3c, !PT ;  /* 0x800000001917c812 */ /* 0x000fe200078e3cff */
[----:B------:R-:W-:Y:S02]  /*04e0*/  IMAD.MOV.U32 R17, RZ, RZ, -0x1 ;  /* 0xffffffffff117424 */ /* 0x000fe400078e00ff */
[----:B------:R-:W-:Y:S01]  /*04f0*/  @!P4 IMAD.MOV.U32 R22, RZ, RZ, R24 ;  /* 0x000000ffff16c224 */ /* 0x000fe200078e0018 */
[----:B------:R-:W-:Y:S01]  /*0500*/  LEA R38, R94, UR4, 0x2 ;  /* 0x000000045e267c11 */ /* 0x000fe2000f8e10ff */
[----:B------:R-:W-:-:S02]  /*0510*/  IMAD.MOV.U32 R18, RZ, RZ, -0x1 ;  /* 0xffffffffff127424 */ /* 0x000fc400078e00ff */
[----:B------:R-:W-:Y:S01]  /*0520*/  IMAD.MOV.U32 R19, RZ, RZ, -0x1 ;  /* 0xffffffffff137424 */ /* 0x000fe200078e00ff */
[----:B------:R-:W-:Y:S01]  /*0530*/  @!P2 LOP3.LUT R19, R9, 0x80000000, RZ, 0x3c, !PT ;  /* 0x800000000913a812 */ /* 0x000fe200078e3cff */
[----:B------:R-:W-:Y:S02]  /*0540*/  IMAD.MOV.U32 R24, RZ, RZ, -0x1 ;  /* 0xffffffffff187424 */ /* 0x000fe400078e00ff */
[----:B------:R-:W-:Y:S01]  /*0550*/  IMAD.MOV.U32 R25, RZ, RZ, -0x1 ;  /* 0xffffffffff197424 */ /* 0x000fe200078e00ff */
[----:B------:R-:W-:Y:S01]  /*0560*/  @!P5 LOP3.LUT R25, R27, 0x80000000, RZ, 0x3c, !PT ;  /* 0x800000001b19d812 */ /* 0x000fe200078e3cff */
[----:B0-----:R-:W-:Y:S02]  /*0570*/  IMAD.MOV.U32 R4, RZ, RZ, -0x1 ;  /* 0xffffffffff047424 */ /* 0x001fe400078e00ff */
[----:B------:R-:W-:Y:S01]  /*0580*/  IMAD.MOV.U32 R5, RZ, RZ, -0x1 ;  /* 0xffffffffff057424 */ /* 0x000fe200078e00ff */
[----:B------:R-:W-:Y:S01]  /*0590*/  @!P6 LOP3.LUT R5, R7, 0x80000000, RZ, 0x3c, !PT ;  /* 0x800000000705e812 */ /* 0x000fe200078e3cff */
[----:B------:R-:W-:-:S02]  /*05a0*/  @!P2 IMAD.MOV.U32 R18, RZ, RZ, R8 ;  /* 0x000000ffff12a224 */ /* 0x000fc400078e0008 */
[----:B------:R-:W-:Y:S02]  /*05b0*/  @!P5 IMAD.MOV.U32 R24, RZ, RZ, R26 ;  /* 0x000000ffff18d224 */ /* 0x000fe400078e001a */
[----:B------:R-:W-:Y:S02]  /*05c0*/  @!P6 IMAD.MOV.U32 R4, RZ, RZ, R6 ;  /* 0x000000ffff04e224 */ /* 0x000fe400078e0006 */
[----:B------:R-:W-:Y:S01]  /*05d0*/  IMAD R43, R0, -0x24, R41 ;  /* 0xffffffdc002b7824 */ /* 0x000fe200078e0229 */
[----:B------:R-:W-:Y:S02]  /*05e0*/  UIADD3 UR8, UPT, UPT, UR6, 0x6, URZ ;  /* 0x0000000606087890 */ /* 0x000fe4000fffe0ff */
[----:B------:R-:W-:Y:S01]  /*05f0*/  UIADD3 UR5, UPT, UPT, -UR6, UR7, URZ ;  /* 0x0000000706057290 */ /* 0x000fe2000fffe1ff */
[----:B------:R-:W-:Y:S01]  /*0600*/  BAR.SYNC.DEFER_BLOCKING 0x0 ;  /* 0x0000000000007b1d */ /* 0x000fe20000010000 */
[----:B--2---:R-:W-:Y:S01]  /*0610*/  @!P1 IMAD.MOV.U32 R16, RZ, RZ, R20 ;  /* 0x000000ffff109224 */ /* 0x004fe200078e0014 */
[----:B------:R-:W-:Y:S01]  /*0620*/  @!P1 LOP3.LUT R17, R21, 0x80000000, RZ, 0x3c, !PT ;  /* 0x8000000015119812 */ /* 0x000fe200078e3cff */
[----:B------:R-:W-:Y:S01]  /*0630*/  IMAD.MOV.U32 R20, RZ, RZ, -0x1 ;  /* 0xffffffffff147424 */ /* 0x000fe200078e00ff */
[----:B------:R-:W-:Y:S01]  /*0640*/  MOV R21, 0xffffffff ;  /* 0xffffffff00157802 */ /* 0x000fe20000000f00 */
[----:B------:R-:W-:Y:S01]  /*0650*/  @!P3 IMAD.MOV.U32 R20, RZ, RZ, R10 ;  /* 0x000000ffff14b224 */ /* 0x000fe200078e000a */
[----:B------:R-:W-:-:S07]  /*0660*/  @!P3 LOP3.LUT R21, R11, 0x80000000, RZ, 0x3c, !PT ;  /* 0x800000000b15b812 */ /* 0x000fce00078e3cff */
.L_x_677:
[----:B------:R-:W-:Y:S01]  /*0670*/  UISETP.LT.AND UP0, UPT, UR5, 0x6, UPT ;  /* 0x000000060500788c */ /* 0x000fe2000bf01270 */
[----:B01----:R-:W-:Y:S01]  /*0680*/  IMAD.MOV.U32 R2, RZ, RZ, R46 ;  /* 0x000000ffff027224 */ /* 0x003fe200078e002e */
[----:B------:R-:W-:Y:S01]  /*0690*/  UMOV UR6, 0x1 ;  /* 0x0000000100067882 */ /* 0x000fe20000000000 */
[----:B------:R-:W-:Y:S01]  /*06a0*/  UIADD3 UR7, UPT, UPT, UR8, -0x6, URZ ;  /* 0xfffffffa08077890 */ /* 0x000fe2000fffe0ff */
[----:B------:R-:W-:Y:S01]  /*06b0*/  IMAD.MOV.U32 R3, RZ, RZ, R47 ;  /* 0x000000ffff037224 */ /* 0x000fe200078e002f */
[----:B------:R-:W-:Y:S01]  /*06c0*/  USEL UR4, UR5, 0x6, UP0 ;  /* 0x0000000605047887 */ /* 0x000fe20008000000 */
[----:B------:R-:W-:Y:S01]  /*06d0*/  STS [R37], RZ ;  /* 0x000000ff25007388 */ /* 0x000fe20000000800 */
[----:B------:R-:W-:Y:S01]  /*06e0*/  IMAD.MOV.U32 R26, RZ, RZ, R4 ;  /* 0x000000ffff1a7224 */ /* 0x000fe200078e0004 */
[----:B------:R-:W-:Y:S01]  /*06f0*/  ISETP.NE.AND P1, PT, R93, 0x1f, PT ;  /* 0x0000001f5d00780c */ /* 0x000fe20003f25270 */
[----:B------:R-:W-:Y:S01]  /*0700*/  USHF.L.U32 UR4, UR6, UR4, URZ ;  /* 0x0000000406047299 */ /* 0x000fe200080006ff */
[----:B------:R-:W-:Y:S01]  /*0710*/  SHF.R.U64 R6, R2, UR7, R3 ;  /* 0x0000000702067c19 */ /* 0x000fe20008001203 */
[----:B------:R-:W-:Y:S01]  /*0720*/  STS [R37+0x400], RZ ;  /* 0x000400ff25007388 */ /* 0x000fe20000000800 */
[----:B------:R-:W-:Y:S01]  /*0730*/  IMAD.MOV.U32 R27, RZ, RZ, R5 ;  /* 0x000000ffff1b7224 */ /* 0x000fe200078e0005 */
[----:B------:R-:W-:Y:S01]  /*0740*/  UIADD3 UR4, UPT, UPT, UR4, -0x1, URZ ;  /* 0xffffffff04047890 */ /* 0x000fe2000fffe0ff */
[----:B------:R-:W0:Y:S01]  /*0750*/  S2UR UR6, SR_CgaCtaId ;  /* 0x00000000000679c3 */ /* 0x000e220000008800 */
[----:B------:R-:W-:Y:S01]  /*0760*/  STS [R37+0x800], RZ ;  /* 0x000800ff25007388 */ /* 0x000fe20000000800 */
[----:B------:R-:W-:Y:S01]  /*0770*/  ISETP.NE.AND P2, PT, R94, 0x6, PT ;  /* 0x000000065e00780c */ /* 0x000fe20003f45270 */
[----:B------:R-:W-:Y:S01]  /*0780*/  UISETP.GE.AND UP0, UPT, UR8, UR9, UPT ;  /* 0x000000090800728c */ /* 0x000fe2000bf06270 */
[----:B------:R-:W-:Y:S01]  /*0790*/  SHF.R.U64 R4, R26, UR7, R27 ;  /* 0x000000071a047c19 */ /* 0x000fe2000800121b */
[----:B------:R-:W-:Y:S01]  /*07a0*/  STS [R37+0xc00], RZ ;  /* 0x000c00ff25007388 */ /* 0x000fe20000000800 */
[----:B------:R-:W-:-:S02]  /*07b0*/  LOP3.LUT R6, R6, UR4, RZ, 0xc0, !PT ;  /* 0x0000000406067c12 */ /* 0x000fc4000f8ec0ff */
[----:B------:R-:W-:Y:S01]  /*07c0*/  LOP3.LUT R4, R4, UR4, RZ, 0xc0, !PT ;  /* 0x0000000404047c12 */ /* 0x000fe2000f8ec0ff */
[----:B------:R-:W-:Y:S01]  /*07d0*/  STS [R37+0x1000], RZ ;  /* 0x001000ff25007388 */ /* 0x000fe20000000800 */
        /* <DEDUP_REMOVED lines=8> */
[----:B------:R-:W-:-:S02]  /*0860*/  LOP3.LUT R6, R6, 0xffffffe, RZ, 0xc0, !PT ;  /* 0x0ffffffe06067812 */ /* 0x000fc400078ec0ff */
[----:B------:R-:W-:Y:S01]  /*0870*/  LOP3.LUT R59, R4, 0xffffffe, RZ, 0xc0, !PT ;  /* 0x0ffffffe043b7812 */ /* 0x000fe200078ec0ff */
[----:B------:R-:W-:Y:S01]  /*0880*/  STS [R37+0x1c00], RZ ;  /* 0x001c00ff25007388 */ /* 0x000fe20000000800 */
[----:B------:R-:W-:Y:S02]  /*0890*/  IADD3 R42, PT, PT, R6, R37, R42 ;  /* 0x00000025062a7210 */ /* 0x000fe40007ffe02a */
        /* <DEDUP_REMOVED lines=42> */
[----:B-1----:R-:W-:-:S05]  /*0b40*/  IADD3 R7, PT, PT, R40, 0x1, RZ ;  /* 0x0000000128077810 */ /* 0x002fca0007ffe0ff */
[----:B------:R1:W-:Y:S04]  /*0b50*/  STS.U16 [R42], R7 ;  /* 0x000000072a007388 */ /* 0x0003e80000000400 */
[----:B------:R-:W2:Y:S01]  /*0b60*/  LDS.U16 R46, [R44] ;  /* 0x000000002c2e7984 */ /* 0x000ea20000000400 */
[----:B-1----:R-:W-:Y:S01]  /*0b70*/  IMAD.SHL.U32 R7, R6, 0x400, RZ ;  /* 0x0000040006077824 */ /* 0x002fe200078e00ff */
[----:B------:R-:W-:-:S04]  /*0b80*/  SHF.R.U32.HI R6, RZ, 0x4, R6 ;  /* 0x00000004ff067819 */ /* 0x000fc80000011606 */
[----:B------:R-:W-:Y:S02]  /*0b90*/  LOP3.LUT R8, R7, 0x7c00, RZ, 0xc0, !PT ;  /* 0x00007c0007087812 */ /* 0x000fe400078ec0ff */
[----:B------:R-:W-:Y:S02]  /*0ba0*/  LOP3.LUT R49, R6, 0xffffffe, RZ, 0xc0, !PT ;  /* 0x0ffffffe06317812 */ /* 0x000fe400078ec0ff */
[----:B------:R-:W-:Y:S02]  /*0bb0*/  SHF.R.U64 R7, R18, UR7, R19 ;  /* 0x0000000712077c19 */ /* 0x000fe40008001213 */
[----:B------:R-:W-:Y:S02]  /*0bc0*/  IADD3 R49, PT, PT, R49, R37, R8 ;  /* 0x0000002531317210 */ /* 0x000fe40007ffe008 */
[----:B------:R-:W-:-:S05]  /*0bd0*/  LOP3.LUT R7, R7, UR4, RZ, 0xc0, !PT ;  /* 0x0000000407077c12 */ /* 0x000fca000f8ec0ff */
[----:B------:R-:W-:Y:S01]  /*0be0*/  IMAD.SHL.U32 R8, R7, 0x400, RZ ;  /* 0x0000040007087824 */ /* 0x000fe200078e00ff */
[----:B------:R-:W-:-:S04]  /*0bf0*/  SHF.R.U32.HI R7, RZ, 0x4, R7 ;  /* 0x00000004ff077819 */ /* 0x000fc80000011607 */
[----:B------:R-:W-:Y:S02]  /*0c00*/  LOP3.LUT R10, R8, 0x7c00, RZ, 0xc0, !PT ;  /* 0x00007c00080a7812 */ /* 0x000fe400078ec0ff */
[----:B------:R-:W-:-:S04]  /*0c10*/  LOP3.LUT R7, R7, 0xffffffe, RZ, 0xc0, !PT ;  /* 0x0ffffffe07077812 */ /* 0x000fc800078ec0ff */
[----:B------:R-:W-:Y:S01]  /*0c20*/  IADD3 R51, PT, PT, R7, R37, R10 ;  /* 0x0000002507337210 */ /* 0x000fe20007ffe00a */
[----:B--2---:R-:W-:-:S05]  /*0c30*/  VIADD R9, R46, 0x1 ;  /* 0x000000012e097836 */ /* 0x004fca0000000000 */
[----:B------:R-:W-:Y:S04]  /*0c40*/  STS.U16 [R44], R9 ;  /* 0x000000092c007388 */ /* 0x000fe80000000400 */
[----:B------:R-:W1:Y:S02]  /*0c50*/  LDS.U16 R48, [R47] ;  /* 0x000000002f307984 */ /* 0x000e640000000400 */
[----:B-1----:R-:W-:-:S05]  /*0c60*/  VIADD R6, R48, 0x1 ;  /* 0x0000000130067836 */ /* 0x002fca0000000000 */
[----:B------:R1:W-:Y:S04]  /*0c70*/  STS.U16 [R47], R6 ;  /* 0x000000062f007388 */ /* 0x0003e80000000400 */
[----:B------:R-:W2:Y:S01]  /*0c80*/  LDS.U16 R50, [R49] ;  /* 0x0000000031327984 */ /* 0x000ea20000000400 */
[----:B-1----:R-:W-:-:S04]  /*0c90*/  SHF.R.U64 R6, R20, UR7, R21 ;  /* 0x0000000714067c19 */ /* 0x002fc80008001215 */
[----:B------:R-:W-:-:S05]  /*0ca0*/  LOP3.LUT R6, R6, UR4, RZ, 0xc0, !PT ;  /* 0x0000000406067c12 */ /* 0x000fca000f8ec0ff */
[----:B------:R-:W-:Y:S01]  /*0cb0*/  IMAD.SHL.U32 R7, R6, 0x400, RZ ;  /* 0x0000040006077824 */ /* 0x000fe200078e00ff */
[----:B------:R-:W-:-:S04]  /*0cc0*/  SHF.R.U32.HI R6, RZ, 0x4, R6 ;  /* 0x00000004ff067819 */ /* 0x000fc80000011606 */
[----:B------:R-:W-:Y:S02]  /*0cd0*/  LOP3.LUT R10, R7, 0x7c00, RZ, 0xc0, !PT ;  /* 0x00007c00070a7812 */ /* 0x000fe400078ec0ff */
[----:B------:R-:W-:Y:S02]  /*0ce0*/  LOP3.LUT R53, R6, 0xffffffe, RZ, 0xc0, !PT ;  /* 0x0ffffffe06357812 */ /* 0x000fe400078ec0ff */
[----:B------:R-:W-:Y:S02]  /*0cf0*/  SHF.R.U64 R7, R22, UR7, R23 ;  /* 0x0000000716077c19 */ /* 0x000fe40008001217 */
[----:B------:R-:W-:Y:S02]  /*0d00*/  IADD3 R53, PT, PT, R53, R37, R10 ;  /* 0x0000002535357210 */ /* 0x000fe40007ffe00a */
[----:B------:R-:W-:Y:S01]  /*0d10*/  LOP3.LUT R7, R7, UR4, RZ, 0xc0, !PT ;  /* 0x0000000407077c12 */ /* 0x000fe2000f8ec0ff */
[----:B--2---:R-:W-:-:S05]  /*0d20*/  VIADD R8, R50, 0x1 ;  /* 0x0000000132087836 */ /* 0x004fca0000000000 */
[----:B------:R1:W-:Y:S04]  /*0d30*/  STS.U16 [R49], R8 ;  /* 0x0000000831007388 */ /* 0x0003e80000000400 */
[----:B------:R-:W2:Y:S01]  /*0d40*/  LDS.U16 R52, [R51] ;  /* 0x0000000033347984 */ /* 0x000ea20000000400 */
[----:B-1----:R-:W-:Y:S01]  /*0d50*/  IMAD.SHL.U32 R8, R7, 0x400, RZ ;  /* 0x0000040007087824 */ /* 0x002fe200078e00ff */
[----:B------:R-:W-:-:S04]  /*0d60*/  SHF.R.U32.HI R7, RZ, 0x4, R7 ;  /* 0x00000004ff077819 */ /* 0x000fc80000011607 */
[----:B------:R-:W-:Y:S02]  /*0d70*/  LOP3.LUT R10, R8, 0x7c00, RZ, 0xc0, !PT ;  /* 0x00007c00080a7812 */ /* 0x000fe400078ec0ff */
[----:B------:R-:W-:-:S04]  /*0d80*/  LOP3.LUT R7, R7, 0xffffffe, RZ, 0xc0, !PT ;  /* 0x0ffffffe07077812 */ /* 0x000fc800078ec0ff */
[----:B------:R-:W-:Y:S02]  /*0d90*/  IADD3 R55, PT, PT, R7, R37, R10 ;  /* 0x0000002507377210 */ /* 0x000fe40007ffe00a */
[----:B--2---:R-:W-:-:S05]  /*0da0*/  IADD3 R6, PT, PT, R52, 0x1, RZ ;  /* 0x0000000134067810 */ /* 0x004fca0007ffe0ff */
[----:B------:R1:W-:Y:S04]  /*0db0*/  STS.U16 [R51], R6 ;  /* 0x0000000633007388 */ /* 0x0003e80000000400 */
[----:B------:R-:W2:Y:S01]  /*0dc0*/  LDS.U16 R54, [R53] ;  /* 0x0000000035367984 */ /* 0x000ea20000000400 */
[----:B-1----:R-:W-:-:S04]  /*0dd0*/  SHF.R.U64 R6, R24, UR7, R25 ;  /* 0x0000000718067c19 */ /* 0x002fc80008001219 */
[----:B------:R-:W-:Y:S01]  /*0de0*/  LOP3.LUT R6, R6, UR4, RZ, 0xc0, !PT ;  /* 0x0000000406067c12 */ /* 0x000fe2000f8ec0ff */
[----:B------:R-:W-:Y:S02]  /*0df0*/  UMOV UR4, 0x400 ;  /* 0x0000040000047882 */ /* 0x000fe40000000000 */
[----:B0-----:R-:W-:Y:S02]  /*0e00*/  ULEA UR4, UR6, UR4, 0x18 ;  /* 0x0000000406047291 */ /* 0x001fe4000f8ec0ff */
[----:B------:R-:W-:Y:S01]  /*0e10*/  IMAD.SHL.U32 R7, R6, 0x400, RZ ;  /* 0x0000040006077824 */ /* 0x000fe200078e00ff */
[----:B------:R-:W-:-:S04]  /*0e20*/  SHF.R.U32.HI R6, RZ, 0x4, R6 ;  /* 0x00000004ff067819 */ /* 0x000fc80000011606 */
[----:B------:R-:W-:Y:S02]  /*0e30*/  LOP3.LUT R10, R7, 0x7c00, RZ, 0xc0, !PT ;  /* 0x00007c00070a7812 */ /* 0x000fe400078ec0ff */
        /* <DEDUP_REMOVED lines=10> */
[----:B0-----:R-:W-:-:S05]  /*0ee0*/  IADD3 R4, PT, PT, R58, 0x1, RZ ;  /* 0x000000013a047810 */ /* 0x001fca0007ffe0ff */
        /* <DEDUP_REMOVED lines=43> */
[----:B------:R-:W3:Y:S04]  /*11a0*/  LDS R85, [R39+0x60] ;  /* 0x0000600027557984 */ /* 0x000ee80000000800 */
[----:B----4-:R-:W-:Y:S01]  /*11b0*/  IADD3 R76, PT, PT, R76, R75, RZ ;  /* 0x0000004b4c4c7210 */ /* 0x010fe20007ffe0ff */
[----:B------:R-:W4:Y:S04]  /*11c0*/  LDS R86, [R39+0x64] ;  /* 0x0000640027567984 */ /* 0x000f280000000800 */
[----:B------:R-:W-:Y:S01]  /*11d0*/  IMAD.IADD R77, R77, 0x1, R76 ;  /* 0x000000014d4d7824 */ /* 0x000fe200078e024c */
[----:B------:R-:W4:Y:S03]  /*11e0*/  LDS R87, [R39+0x68] ;  /* 0x0000680027577984 */ /* 0x000f260000000800 */
        /* <DEDUP_REMOVED lines=11> */
[----:B------:R-:W1:Y:S04]  /*12a0*/  LDS R5, [R39+0x80] ;  /* 0x0000800027057984 */ /* 0x000e680000000800 */
[----:B--2---:R-:W-:-:S05]  /*12b0*/  IADD3 R84, PT, PT, R84, R83, RZ ;  /* 0x0000005354547210 */ /* 0x004fca0007ffe0ff */
[----:B---3--:R-:W-:-:S04]  /*12c0*/  IMAD.IADD R85, R85, 0x1, R84 ;  /* 0x0000000155557824 */ /* 0x008fc800078e0254 */
[----:B----4-:R-:W-:-:S04]  /*12d0*/  IMAD.IADD R86, R86, 0x1, R85 ;  /* 0x0000000156567824 */ /* 0x010fc800078e0255 */
[----:B------:R-:W-:-:S04]  /*12e0*/  IMAD.IADD R87, R87, 0x1, R86 ;  /* 0x0000000157577824 */ /* 0x000fc800078e0256 */
[----:B------:R-:W-:-:S04]  /*12f0*/  IMAD.IADD R88, R88, 0x1, R87 ;  /* 0x0000000158587824 */ /* 0x000fc800078e0257 */
[----:B------:R-:W-:-:S04]  /*1300*/  IMAD.IADD R89, R89, 0x1, R88 ;  /* 0x0000000159597824 */ /* 0x000fc800078e0258 */
[----:B------:R-:W-:-:S04]  /*1310*/  IMAD.IADD R90, R90, 0x1, R89 ;  /* 0x000000015a5a7824 */ /* 0x000fc800078e0259 */
[----:B------:R-:W-:-:S05]  /*1320*/  IMAD.IADD R91, R91, 0x1, R90 ;  /* 0x000000015b5b7824 */ /* 0x000fca00078e025a */
[----:B0-----:R-:W-:-:S05]  /*1330*/  IADD3 R92, PT, PT, R92, R91, RZ ;  /* 0x0000005b5c5c7210 */ /* 0x001fca0007ffe0ff */
        /* <DEDUP_REMOVED lines=10> */
[----:B0-----:R-:W-:Y:S01]  /*13e0*/  @P0 IMAD.IADD R96, R97, 0x1, R96 ;  /* 0x0000000161600824 */ /* 0x001fe200078e0260 */
[----:B------:R-:W-:-:S03]  /*13f0*/  ISETP.NE.AND P0, PT, R94, 0x1, PT ;  /* 0x000000015e00780c */ /* 0x000fc60003f05270 */
[----:B------:R-:W-:Y:S01]  /*1400*/  IMAD.IADD R95, R96, 0x1, -R95 ;  /* 0x00000001605f7824 */ /* 0x000fe200078e0a5f */
[----:B------:R-:W-:Y:S01]  /*1410*/  @!P1 STS [R38+0x8400], R96 ;  /* 0x0084006026009388 */ /* 0x000fe20000000800 */
[----:B------:R-:W-:Y:S01]  /*1420*/  BAR.SYNC.DEFER_BLOCKING 0x0 ;  /* 0x0000000000007b1d */ /* 0x000fe20000010000 */
[----:B------:R-:W-:-:S05]  /*1430*/  ISETP.NE.AND P1, PT, R94, 0x4, PT ;  /* 0x000000045e00780c */ /* 0x000fca0003f25270 */
[----:B------:R-:W0:Y:S04]  /*1440*/  LDS.128 R4, [UR4+0x8400] ;  /* 0x00840004ff047984 */ /* 0x000e280008000c00 */
[----:B------:R-:W1:Y:S01]  /*1450*/  LDS.128 R8, [UR4+0x8410] ;  /* 0x00841004ff087984 */ /* 0x000e620008000c00 */
[C---:B0-----:R-:W-:Y:S01]  /*1460*/  IMAD.IADD R5, R4.reuse, 0x1, R5 ;  /* 0x0000000104057824 */ /* 0x041fe200078e0205 */
[----:B------:R-:W-:Y:S02]  /*1470*/  SEL R45, R4, R45, !P0 ;  /* 0x0000002d042d7207 */ /* 0x000fe40004000000 */
[----:B------:R-:W-:Y:S02]  /*1480*/  ISETP.NE.AND P0, PT, R94, 0x2, PT ;  /* 0x000000025e00780c */ /* 0x000fe40003f05270 */
[----:B------:R-:W-:-:S02]  /*1490*/  IADD3 R6, PT, PT, R6, R5, RZ ;  /* 0x0000000506067210 */ /* 0x000fc40007ffe0ff */
        /* <DEDUP_REMOVED lines=101> */
[----:B-1----:R-:W-:Y:S01]  /*1af0*/  IMAD.IADD R6, R46, 0x1, R7 ;  /* 0x000000012e067824 */ /* 0x002fe200078e0207 */
[----:B--2---:R-:W-:Y:S01]  /*1b00*/  IADD3 R48, PT, PT, R48, R47, RZ ;  /* 0x0000002f30307210 */ /* 0x004fe20007ffe0ff */
[----:B---3--:R-:W-:Y:S02]  /*1b10*/  IMAD.IADD R8, R50, 0x1, R49 ;  /* 0x0000000132087824 */ /* 0x008fe400078e0231 */
[----:B----4-:R-:W-:Y:S02]  /*1b20*/  IMAD.IADD R52, R52, 0x1, R51 ;  /* 0x0000000134347824 */ /* 0x010fe400078e0233 */
[----:B------:R-:W-:Y:S02]  /*1b30*/  IMAD.IADD R54, R54, 0x1, R53 ;  /* 0x0000000136367824 */ /* 0x000fe400078e0235 */
[----:B------:R-:W-:Y:S02]  /*1b40*/  IMAD.IADD R56, R56, 0x1, R55 ;  /* 0x0000000138387824 */ /* 0x000fe400078e0237 */
        /* <DEDUP_REMOVED lines=10> */
[----:B------:R-:W-:Y:S01]  /*1bf0*/  LEA R11, R8, UR4, 0x3 ;  /* 0x00000004080b7c11 */ /* 0x000fe2000f8e18ff */
[----:B------:R-:W-:Y:S01]  /*1c00*/  IMAD R51, R40, -0x4, R5 ;  /* 0xfffffffc28337824 */ /* 0x000fe200078e0205 */
[----:B------:R-:W-:Y:S01]  /*1c10*/  LEA R47, R52, UR4, 0x3 ;  /* 0x00000004342f7c11 */ /* 0x000fe2000f8e18ff */
[----:B------:R1:W-:Y:S01]  /*1c20*/  STS.64 [R7], R12 ;  /* 0x0000000c07007388 */ /* 0x0003e20000000a00 */
[----:B------:R-:W-:Y:S01]  /*1c30*/  IMAD R6, R6, -0x4, R7 ;  /* 0xfffffffc06067824 */ /* 0x000fe200078e0207 */
[----:B------:R-:W-:Y:S01]  /*1c40*/  LEA R49, R10, UR4, 0x3 ;  /* 0x000000040a317c11 */ /* 0x000fe2000f8e18ff */
[----:B------:R-:W-:Y:S01]  /*1c50*/  IMAD R53, R48, -0x4, R9 ;  /* 0xfffffffc30357824 */ /* 0x000fe200078e0209 */
[----:B------:R2:W-:Y:S01]  /*1c60*/  STS.64 [R9], R14 ;  /* 0x0000000e09007388 */ /* 0x0005e20000000a00 */
[----:B------:R-:W-:-:S02]  /*1c70*/  IMAD R55, R52, -0x4, R47 ;  /* 0xfffffffc34377824 */ /* 0x000fc400078e022f */
[----:B------:R-:W-:Y:S01]  /*1c80*/  IMAD R8, R8, -0x4, R11 ;  /* 0xfffffffc08087824 */ /* 0x000fe200078e020b */
[----:B0-----:R-:W-:Y:S01]  /*1c90*/  LEA R3, R54, UR4, 0x3 ;  /* 0x0000000436037c11 */ /* 0x001fe2000f8e18ff */
[----:B------:R0:W-:Y:S01]  /*1ca0*/  STS.64 [R11], R16 ;  /* 0x000000100b007388 */ /* 0x0001e20000000a00 */
[----:B------:R-:W-:Y:S01]  /*1cb0*/  LEA R5, R56, UR4, 0x3 ;  /* 0x0000000438057c11 */ /* 0x000fe2000f8e18ff */
[----:B------:R-:W-:Y:S01]  /*1cc0*/  IMAD R10, R10, -0x4, R49 ;  /* 0xfffffffc0a0a7824 */ /* 0x000fe200078e0231 */
[----:B-1----:R-:W-:Y:S01]  /*1cd0*/  LEA R7, R60, UR4, 0x3 ;  /* 0x000000043c077c11 */ /* 0x002fe2000f8e18ff */
[----:B------:R1:W-:Y:S01]  /*1ce0*/  STS.64 [R47], R18 ;  /* 0x000000122f007388 */ /* 0x0003e20000000a00 */
[----:B------:R-:W-:Y:S02]  /*1cf0*/  IMAD R2, R54, -0x4, R3 ;  /* 0xfffffffc36027824 */ /* 0x000fe400078e0203 */
[----:B--2---:R-:W-:Y:S01]  /*1d00*/  IMAD R9, R56, -0x4, R5 ;  /* 0xfffffffc38097824 */ /* 0x004fe200078e0205 */
[----:B------:R1:W-:Y:S04]  /*1d10*/  STS.64 [R3], R20 ;  /* 0x0000001403007388 */ /* 0x0003e80000000a00 */
[----:B------:R1:W-:Y:S01]  /*1d20*/  STS.64 [R5], R22 ;  /* 0x0000001605007388 */ /* 0x0003e20000000a00 */
[----:B0-----:R-:W-:-:S03]  /*1d30*/  IMAD R11, R60, -0x4, R7 ;  /* 0xfffffffc3c0b7824 */ /* 0x001fc600078e0207 */
[----:B------:R1:W-:Y:S04]  /*1d40*/  STS.64 [R49], R24 ;  /* 0x0000001831007388 */ /* 0x0003e80000000a00 */
[----:B------:R1:W-:Y:S01]  /*1d50*/  STS.64 [R7], R26 ;  /* 0x0000001a07007388 */ /* 0x0003e20000000a00 */
[----:B------:R-:W-:Y:S06]  /*1d60*/  BAR.SYNC.DEFER_BLOCKING 0x0 ;  /* 0x0000000000007b1d */ /* 0x000fec0000010000 */
[----:B------:R1:W0:Y:S04]  /*1d70*/  LDS.64 R46, [R41] ;  /* 0x00000000292e7984 */ /* 0x0002280000000a00 */
        /* <DEDUP_REMOVED lines=9> */
[----:B-----5:R1:W-:Y:S04]  /*1e10*/  STS [R51], R28 ;  /* 0x0000001c33007388 */ /* 0x0203e80000000800 */
[----:B------:R1:W-:Y:S04]  /*1e20*/  STS [R6], R29 ;  /* 0x0000001d06007388 */ /* 0x0003e80000000800 */
[----:B------:R1:W-:Y:S04]  /*1e30*/  STS [R53], R36 ;  /* 0x0000002435007388 */ /* 0x0003e80000000800 */
[----:B------:R1:W-:Y:S04]  /*1e40*/  STS [R8], R35 ;  /* 0x0000002308007388 */ /* 0x0003e80000000800 */
[----:B------:R1:W-:Y:S04]  /*1e50*/  STS [R55], R34 ;  /* 0x0000002237007388 */ /* 0x0003e80000000800 */
[----:B------:R1:W-:Y:S04]  /*1e60*/  STS [R2], R33 ;  /* 0x0000002102007388 */ /* 0x0003e80000000800 */
[----:B------:R1:W-:Y:S04]  /*1e70*/  STS [R9], R32 ;  /* 0x0000002009007388 */ /* 0x0003e80000000800 */
[----:B------:R1:W-:Y:S04]  /*1e80*/  STS [R10], R31 ;  /* 0x0000001f0a007388 */ /* 0x0003e80000000800 */
[----:B------:R1:W-:Y:S01]  /*1e90*/  STS [R11], R30 ;  /* 0x0000001e0b007388 */ /* 0x0003e20000000800 */
[----:B------:R-:W-:Y:S06]  /*1ea0*/  BAR.SYNC.DEFER_BLOCKING 0x0 ;  /* 0x0000000000007b1d */ /* 0x000fec0000010000 */
[----:B------:R1:W0:Y:S04]  /*1eb0*/  LDS R28, [R43] ;  /* 0x000000002b1c7984 */ /* 0x0002280000000800 */
[----:B------:R1:W0:Y:S04]  /*1ec0*/  LDS R29, [R43+0x4] ;  /* 0x000004002b1d7984 */ /* 0x0002280000000800 */
[----:B------:R1:W0:Y:S04]  /*1ed0*/  LDS R36, [R43+0x8] ;  /* 0x000008002b247984 */ /* 0x0002280000000800 */
[----:B------:R1:W0:Y:S04]  /*1ee0*/  LDS R35, [R43+0xc] ;  /* 0x00000c002b237984 */ /* 0x0002280000000800 */
[----:B------:R1:W0:Y:S04]  /*1ef0*/  LDS R34, [R43+0x10] ;  /* 0x000010002b227984 */ /* 0x0002280000000800 */
[----:B------:R1:W0:Y:S04]  /*1f00*/  LDS R33, [R43+0x14] ;  /* 0x000014002b217984 */ /* 0x0002280000000800 */
[----:B------:R1:W0:Y:S04]  /*1f10*/  LDS R32, [R43+0x18] ;  /* 0x000018002b207984 */ /* 0x0002280000000800 */
[----:B------:R1:W0:Y:S04]  /*1f20*/  LDS R31, [R43+0x1c] ;  /* 0x00001c002b1f7984 */ /* 0x0002280000000800 */
[----:B------:R1:W0:Y:S01]  /*1f30*/  LDS R30, [R43+0x20] ;  /* 0x000020002b1e7984 */ /* 0x0002220000000800 */
[----:B------:R-:W-:Y:S06]  /*1f40*/  BAR.SYNC.DEFER_BLOCKING 0x0 ;  /* 0x0000000000007b1d */ /* 0x000fec0000010000 */
[----:B--234-:R-:W-:Y:S05]  /*1f50*/  BRA `(.L_x_677) ;  /* 0xffffffe400c47947 */ /* 0x01cfea000383ffff */
.L_x_676:
[----:B------:R-:W-:Y:S01]  /*1f60*/  LEA R5, R40, UR4, 0x3 ;  /* 0x0000000428057c11 */ /* 0x000fe2000f8e18ff */
[----:B------:R-:W0:Y:S01]  /*1f70*/  LDCU.64 UR6, c[0x0][0x3a0] ;  /* 0x00007400ff0677ac */ /* 0x000e220008000a00 */
[----:B------:R-:W-:Y:S01]  /*1f80*/  LEA R7, R6, UR4, 0x3 ;  /* 0x0000000406077c11 */ /* 0x000fe2000f8e18ff */
[----:B------:R-:W-:Y:S01]  /*1f90*/  IMAD R43, R0, -0x1c, R43 ;  /* 0xffffffe4002b7824 */ /* 0x000fe200078e022b */
[----:B------:R-:W-:Y:S01]  /*1fa0*/  LEA R9, R48, UR4, 0x3 ;  /* 0x0000000430097c11 */ /* 0x000fe2000f8e18ff */
[----:B------:R1:W-:Y:S01]  /*1fb0*/  STS.64 [R5], R2 ;  /* 0x0000000205007388 */ /* 0x0003e20000000a00 */
[----:B------:R-:W-:Y:S01]  /*1fc0*/  LEA R11, R8, UR4, 0x3 ;  /* 0x00000004080b7c11 */ /* 0x000fe2000f8e18ff */
[----:B------:R-:W-:Y:S01]  /*1fd0*/  IMAD R45, R40, -0x4, R5 ;  /* 0xfffffffc282d7824 */ /* 0x000fe200078e0205 */
[----:B------:R-:W-:Y:S01]  /*1fe0*/  LEA R37, R52, UR4, 0x3 ;  /* 0x0000000434257c11 */ /* 0x000fe2000f8e18ff */
[----:B------:R-:W-:Y:S01]  /*1ff0*/  STS.64 [R7], R12 ;  /* 0x0000000c07007388 */ /* 0x000fe20000000a00 */
[----:B------:R-:W-:Y:S01]  /*2000*/  LEA R39, R10, UR4, 0x3 ;  /* 0x000000040a277c11 */ /* 0x000fe2000f8e18ff */
[----:B------:R-:W-:Y:S01]  /*2010*/  IMAD R38, R6, -0x4, R7 ;  /* 0xfffffffc06267824 */ /* 0x000fe200078e0207 */
[----:B------:R-:W-:Y:S01]  /*2020*/  LEA R41, R60, UR4, 0x3 ;  /* 0x000000043c297c11 */ /* 0x000fe2000f8e18ff */
[----:B------:R-:W-:Y:S01]  /*2030*/  STS.64 [R9], R14 ;  /* 0x0000000e09007388 */ /* 0x000fe20000000a00 */
[----:B------:R-:W-:-:S02]  /*2040*/  IMAD R47, R48, -0x4, R9 ;  /* 0xfffffffc302f7824 */ /* 0x000fc400078e0209 */
[----:B------:R-:W-:Y:S01]  /*2050*/  IMAD R40, R8, -0x4, R11 ;  /* 0xfffffffc08287824 */ /* 0x000fe200078e020b */
[----:B-1----:R-:W-:Y:S01]  /*2060*/  LEA R3, R54, UR4, 0x3 ;  /* 0x0000000436037c11 */ /* 0x002fe2000f8e18ff */
[----:B------:R-:W-:Y:S01]  /*2070*/  STS.64 [R11], R16 ;  /* 0x000000100b007388 */ /* 0x000fe20000000a00 */
[----:B------:R-:W-:Y:S01]  /*2080*/  LEA R5, R56, UR4, 0x3 ;  /* 0x0000000438057c11 */ /* 0x000fe2000f8e18ff */
[----:B------:R-:W-:Y:S01]  /*2090*/  IMAD R42, R10, -0x4, R39 ;  /* 0xfffffffc0a2a7824 */ /* 0x000fe200078e0227 */
[----:B0-----:R-:W-:Y:S01]  /*20a0*/  MOV R4, UR7 ;  /* 0x0000000700047c02 */ /* 0x001fe20008000f00 */
[----:B------:R-:W-:Y:S01]  /*20b0*/  STS.64 [R37], R18 ;  /* 0x0000001225007388 */ /* 0x000fe20000000a00 */
[----:B------:R-:W-:Y:S01]  /*20c0*/  ISETP.LT.U32.AND P2, PT, R0, UR6, PT ;  /* 0x0000000600007c0c */ /* 0x000fe2000bf41070 */
[----:B------:R-:W-:Y:S02]  /*20d0*/  IMAD R54, R54, -0x4, R3 ;  /* 0xfffffffc36367824 */ /* 0x000fe400078e0203 */
[----:B------:R0:W-:Y:S01]  /*20e0*/  STS.64 [R3], R20 ;  /* 0x0000001403007388 */ /* 0x0001e20000000a00 */
[----:B------:R-:W-:Y:S01]  /*20f0*/  ISETP.GT.U32.AND.EX P2, PT, R4, RZ, PT, P2 ;  /* 0x000000ff0400720c */ /* 0x000fe20003f44120 */
[----:B------:R-:W-:-:S02]  /*2100*/  IMAD R51, R56, -0x4, R5 ;  /* 0xfffffffc38337824 */ /* 0x000fc400078e0205 */
[----:B------:R1:W-:Y:S01]  /*2110*/  STS.64 [R5], R22 ;  /* 0x0000001605007388 */ /* 0x0003e20000000a00 */
[----:B------:R-:W-:Y:S02]  /*2120*/  IMAD R49, R52, -0x4, R37 ;  /* 0xfffffffc34317824 */ /* 0x000fe400078e0225 */
[----:B------:R-:W-:Y:S01]  /*2130*/  IMAD R53, R60, -0x4, R41 ;  /* 0xfffffffc3c357824 */ /* 0x000fe200078e0229 */
[----:B------:R2:W-:Y:S04]  /*2140*/  STS.64 [R39], R24 ;  /* 0x0000001827007388 */ /* 0x0005e80000000a00 */
[----:B------:R3:W-:Y:S01]  /*2150*/  STS.64 [R41], R26 ;  /* 0x0000001a29007388 */ /* 0x0007e20000000a00 */
[----:B0-----:R-:W0:Y:S08]  /*2160*/  LDC.64 R20, c[0x0][0x388] ;  /* 0x0000e200ff147b82 */ /* 0x001e300000000a00 */
[----:B------:R-:W-:Y:S01]  /*2170*/  BAR.SYNC.DEFER_BLOCKING 0x0 ;  /* 0x0000000000007b1d */ /* 0x000fe20000010000 */
[----:B-1----:R-:W-:-:S02]  /*2180*/  VIADD R22, R0, 0x100 ;  /* 0x0000010000167836 */ /* 0x002fc40000000000 */
[----:B------:R-:W-:-:S05]  /*2190*/  VIADD R23, R0, 0x200 ;  /* 0x0000020000177836 */ /* 0x000fca0000000000 */
[----:B--2---:R-:W1:Y:S01]  /*21a0*/  LDC.64 R24, c[0x0][0x398] ;  /* 0x0000e600ff187b82 */ /* 0x004e620000000a00 */
[----:B------:R-:W-:Y:S01]  /*21b0*/  ISETP.LT.U32.AND P1, PT, R22, UR6, PT ;  /* 0x0000000616007c0c */ /* 0x000fe2000bf21070 */
[C---:B---3--:R-:W-:Y:S01]  /*21c0*/  IMAD R26, R0.reuse, -0x4, R43 ;  /* 0xfffffffc001a7824 */ /* 0x048fe200078e022b */
[----:B------:R-:W-:Y:S02]  /*21d0*/  LOP3.LUT R22, R0, 0x400, RZ, 0xfc, !PT ;  /* 0x0000040000167812 */ /* 0x000fe400078efcff */
[----:B------:R-:W-:Y:S02]  /*21e0*/  ISETP.LT.U32.AND P0, PT, R23, UR6, PT ;  /* 0x0000000617007c0c */ /* 0x000fe4000bf01070 */
[----:B------:R-:W-:Y:S01]  /*21f0*/  ISETP.LT.U32.AND P6, PT, R22, UR6, PT ;  /* 0x0000000616007c0c */ /* 0x000fe2000bfc1070 */
[----:B0-----:R-:W-:Y:S01]  /*2200*/  IMAD.WIDE.U32 R20, R0, 0x8, R20 ;  /* 0x0000000800147825 */ /* 0x001fe200078e0014 */
[----:B------:R-:W0:Y:S04]  /*2210*/  LDS.64 R10, [R43] ;  /* 0x000000002b0a7984 */ /* 0x000e280000000a00 */
[----:B------:R-:W2:Y:S04]  /*2220*/  LDS.64 R12, [R43+0x800] ;  /* 0x000800002b0c7984 */ /* 0x000ea80000000a00 */
[----:B------:R-:W3:Y:S04]  /*2230*/  LDS.64 R14, [R43+0x1000] ;  /* 0x001000002b0e7984 */ /* 0x000ee80000000a00 */
[----:B------:R-:W-:Y:S04]  /*2240*/  LDS.64 R16, [R43+0x1800] ;  /* 0x001800002b107984 */ /* 0x000fe80000000a00 */
[----:B------:R-:W-:Y:S04]  /*2250*/  LDS.64 R18, [R43+0x2000] ;  /* 0x002000002b127984 */ /* 0x000fe80000000a00 */
[----:B------:R-:W-:Y:S04]  /*2260*/  LDS.64 R8, [R43+0x2800] ;  /* 0x002800002b087984 */ /* 0x000fe80000000a00 */
[----:B------:R-:W-:Y:S04]  /*2270*/  LDS.64 R6, [R43+0x3000] ;  /* 0x003000002b067984 */ /* 0x000fe80000000a00 */
[----:B------:R-:W-:Y:S04]  /*2280*/  LDS.64 R4, [R43+0x3800] ;  /* 0x003800002b047984 */ /* 0x000fe80000000a00 */
[----:B------:R-:W-:Y:S01]  /*2290*/  LDS.64 R2, [R43+0x4000] ;  /* 0x004000002b027984 */ /* 0x000fe20000000a00 */
[----:B------:R-:W-:Y:S01]  /*22a0*/  BAR.SYNC.DEFER_BLOCKING 0x0 ;  /* 0x0000000000007b1d */ /* 0x000fe20000010000 */
[----:B0-----:R-:W-:Y:S01]  /*22b0*/  @P2 LOP3.LUT R23, R11, 0x80000000, RZ, 0x3c, !PT ;  /* 0x800000000b172812 */ /* 0x001fe200078e3cff */
[----:B------:R-:W-:-:S02]  /*22c0*/  @P2 IMAD.MOV.U32 R22, RZ, RZ, R10 ;  /* 0x000000ffff162224 */ /* 0x000fc400078e000a */
[C---:B-1----:R-:W-:Y:S01]  /*22d0*/  IMAD.WIDE.U32 R10, R0.reuse, 0x4, R24 ;  /* 0x00000004000a7825 */ /* 0x042fe200078e0018 */
[----:B------:R-:W-:-:S03]  /*22e0*/  IADD3 R24, PT, PT, R0, 0x700, RZ ;  /* 0x0000070000187810 */ /* 0x000fc60007ffe0ff */
[----:B------:R-:W-:-:S05]  /*22f0*/  IMAD.U32 R25, RZ, RZ, UR7 ;  /* 0x00000007ff197e24 */ /* 0x000fca000f8e00ff */
[----:B------:R-:W-:Y:S01]  /*2300*/  ISETP.GT.U32.AND.EX P1, PT, R25, RZ, PT, P1 ;  /* 0x000000ff1900720c */ /* 0x000fe20003f24110 */
[----:B-----5:R0:W-:Y:S04]  /*2310*/  STS [R45], R28 ;  /* 0x0000001c2d007388 */ /* 0x0201e80000000800 */
[----:B------:R1:W-:Y:S08]  /*2320*/  STS [R38], R29 ;  /* 0x0000001d26007388 */ /* 0x0003f00000000800 */
[----:B--2---:R-:W-:Y:S01]  /*2330*/  @P1 LOP3.LUT R13, R13, 0x80000000, RZ, 0x3c, !PT ;  /* 0x800000000d0d1812 */ /* 0x004fe200078e3cff */
[----:B------:R-:W-:Y:S01]  /*2340*/  STS [R47], R36 ;  /* 0x000000242f007388 */ /* 0x000fe20000000800 */
[----:B0-----:R-:W-:-:S03]  /*2350*/  VIADD R28, R0, 0x300 ;  /* 0x00000300001c7836 */ /* 0x001fc60000000000 */
[----:B------:R-:W-:Y:S01]  /*2360*/  STS [R40], R35 ;  /* 0x0000002328007388 */ /* 0x000fe20000000800 */
[----:B-1----:R-:W-:Y:S01]  /*2370*/  VIADD R29, R0, 0x600 ;  /* 0x00000600001d7836 */ /* 0x002fe20000000000 */
[----:B------:R-:W-:Y:S02]  /*2380*/  ISETP.LT.U32.AND P4, PT, R28, UR6, PT ;  /* 0x000000061c007c0c */ /* 0x000fe4000bf81070 */
[----:B------:R-:W-:Y:S01]  /*2390*/  STS [R49], R34 ;  /* 0x0000002231007388 */ /* 0x000fe20000000800 */
[C---:B------:R-:W-:Y:S01]  /*23a0*/  VIADD R28, R0.reuse, 0x500 ;  /* 0x00000500001c7836 */ /* 0x040fe20000000000 */
[----:B------:R-:W-:Y:S02]  /*23b0*/  LOP3.LUT R0, R0, 0x800, RZ, 0xfc, !PT ;  /* 0x0000080000007812 */ /* 0x000fe400078efcff */
[----:B------:R-:W-:Y:S01]  /*23c0*/  STS [R54], R33 ;  /* 0x0000002136007388 */ /* 0x000fe20000000800 */
[----:B------:R-:W-:Y:S02]  /*23d0*/  ISETP.LT.U32.AND P3, PT, R29, UR6, PT ;  /* 0x000000061d007c0c */ /* 0x000fe4000bf61070 */
[----:B------:R-:W-:Y:S01]  /*23e0*/  ISETP.LT.U32.AND P5, PT, R28, UR6, PT ;  /* 0x000000061c007c0c */ /* 0x000fe2000bfa1070 */
[----:B------:R-:W-:Y:S01]  /*23f0*/  STS [R51], R32 ;  /* 0x0000002033007388 */ /* 0x000fe20000000800 */
[----:B------:R-:W-:-:S03]  /*2400*/  IMAD.U32 R28, RZ, RZ, UR7 ;  /* 0x00000007ff1c7e24 */ /* 0x000fc6000f8e00ff */
[----:B------:R-:W-:Y:S02]  /*2410*/  STS [R42], R31 ;  /* 0x0000001f2a007388 */ /* 0x000fe40000000800 */
[----:B------:R-:W-:Y:S02]  /*2420*/  ISETP.GT.U32.AND.EX P0, PT, R28, RZ, PT, P0 ;  /* 0x000000ff1c00720c */ /* 0x000fe40003f04100 */
[----:B------:R-:W-:Y:S01]  /*2430*/  STS [R53], R30 ;  /* 0x0000001e35007388 */ /* 0x000fe20000000800 */
[----:B------:R-:W-:Y:S10]  /*2440*/  BAR.SYNC.DEFER_BLOCKING 0x0 ;  /* 0x0000000000007b1d */ /* 0x000ff40000010000 */
[----:B---3--:R-:W-:Y:S01]  /*2450*/  @P0 LOP3.LUT R15, R15, 0x80000000, RZ, 0x3c, !PT ;  /* 0x800000000f0f0812 */ /* 0x008fe200078e3cff */
[----:B------:R-:W0:Y:S04]  /*2460*/  @P2 LDS R37, [R26] ;  /* 0x000000001a252984 */ /* 0x000e280000000800 */
[----:B------:R-:W1:Y:S04]  /*2470*/  LDS R27, [R26+0x400] ;  /* 0x000400001a1b7984 */ /* 0x000e680000000800 */
[----:B------:R-:W2:Y:S04]  /*2480*/  LDS R25, [R26+0x800] ;  /* 0x000800001a197984 */ /* 0x000ea80000000800 */
[----:B------:R-:W3:Y:S04]  /*2490*/  LDS R29, [R26+0xc00] ;  /* 0x000c00001a1d7984 */ /* 0x000ee80000000800 */
[----:B------:R4:W-:Y:S04]  /*24a0*/  @P2 STG.E.64 desc[UR10][R20.64], R22 ;  /* 0x0000001614002986 */ /* 0x0009e8000c101b0a */
[----:B------:R-:W3:Y:S04]  /*24b0*/  LDS R23, [R26+0x1000] ;  /* 0x001000001a177984 */ /* 0x000ee80000000800 */
[----:B------:R-:W3:Y:S04]  /*24c0*/  LDS R31, [R26+0x1400] ;  /* 0x001400001a1f7984 */ /* 0x000ee80000000800 */
[----:B------:R-:W3:Y:S01]  /*24d0*/  LDS R33, [R26+0x1800] ;  /* 0x001800001a217984 */ /* 0x000ee20000000800 */
[----:B----4-:R-:W-:-:S03]  /*24e0*/  IMAD.U32 R22, RZ, RZ, UR7 ;  /* 0x00000007ff167e24 */ /* 0x010fc6000f8e00ff */
[----:B------:R-:W4:Y:S02]  /*24f0*/  LDS R35, [R26+0x1c00] ;  /* 0x001c00001a237984 */ /* 0x000f240000000800 */
[C---:B------:R-:W-:Y:S02]  /*2500*/  ISETP.GT.U32.AND.EX P6, PT, R22.reuse, RZ, PT, P6 ;  /* 0x000000ff1600720c */ /* 0x040fe40003fc4160 */
[----:B------:R-:W-:Y:S01]  /*2510*/  ISETP.GT.U32.AND.EX P5, PT, R22, RZ, PT, P5 ;  /* 0x000000ff1600720c */ /* 0x000fe20003fa4150 */
[----:B0-----:R0:W-:Y:S01]  /*2520*/  @P2 STG.E desc[UR10][R10.64], R37 ;  /* 0x000000250a002986 */ /* 0x0011e2000c10190a */
[----:B------:R-:W-:Y:S01]  /*2530*/  ISETP.LT.U32.AND P2, PT, R24, UR6, PT ;  /* 0x0000000618007c0c */ /* 0x000fe2000bf41070 */
[----:B------:R-:W-:Y:S02]  /*2540*/  IMAD.U32 R24, RZ, RZ, UR7 ;  /* 0x00000007ff187e24 */ /* 0x000fe4000f8e00ff */
[----:B------:R0:W-:Y:S01]  /*2550*/  @P1 STG.E.64 desc[UR10][R20.64+0x800], R12 ;  /* 0x0008000c14001986 */ /* 0x0001e2000c101b0a */
[----:B------:R-:W-:-:S02]  /*2560*/  ISETP.GT.U32.AND.EX P2, PT, R28, RZ, PT, P2 ;  /* 0x000000ff1c00720c */ /* 0x000fc40003f44120 */
[C---:B------:R-:W-:Y:S01]  /*2570*/  ISETP.GT.U32.AND.EX P4, PT, R24.reuse, RZ, PT, P4 ;  /* 0x000000ff1800720c */ /* 0x040fe20003f84140 */
[----:B-1----:R0:W-:Y:S01]  /*2580*/  @P1 STG.E desc[UR10][R10.64+0x400], R27 ;  /* 0x0004001b0a001986 */ /* 0x0021e2000c10190a */
[----:B------:R-:W-:Y:S02]  /*2590*/  ISETP.GT.U32.AND.EX P3, PT, R24, RZ, PT, P3 ;  /* 0x000000ff1800720c */ /* 0x000fe40003f64130 */
[----:B------:R-:W-:Y:S01]  /*25a0*/  ISETP.LT.U32.AND P1, PT, R0, UR6, PT ;  /* 0x0000000600007c0c */ /* 0x000fe2000bf21070 */
[----:B------:R-:W-:Y:S01]  /*25b0*/  IMAD.U32 R0, RZ, RZ, UR7 ;  /* 0x00000007ff007e24 */ /* 0x000fe2000f8e00ff */
[----:B------:R-:W-:Y:S01]  /*25c0*/  @P6 LOP3.LUT R19, R19, 0x80000000, RZ, 0x3c, !PT ;  /* 0x8000000013136812 */ /* 0x000fe200078e3cff */
[----:B------:R0:W-:Y:S01]  /*25d0*/  @P0 STG.E.64 desc[UR10][R20.64+0x1000], R14 ;  /* 0x0010000e14000986 */ /* 0x0001e2000c101b0a */
[----:B------:R-:W-:Y:S02]  /*25e0*/  @P5 LOP3.LUT R9, R9, 0x80000000, RZ, 0x3c, !PT ;  /* 0x8000000009095812 */ /* 0x000fe400078e3cff */
[----:B------:R-:W-:Y:S01]  /*25f0*/  ISETP.GT.U32.AND.EX P1, PT, R0, RZ, PT, P1 ;  /* 0x000000ff0000720c */ /* 0x000fe20003f24110 */
[----:B--2---:R0:W-:Y:S01]  /*2600*/  @P0 STG.E desc[UR10][R10.64+0x800], R25 ;  /* 0x000800190a000986 */ /* 0x0041e2000c10190a */
[----:B------:R-:W-:-:S02]  /*2610*/  @P2 LOP3.LUT R5, R5, 0x80000000, RZ, 0x3c, !PT ;  /* 0x8000000005052812 */ /* 0x000fc400078e3cff */
[----:B------:R-:W-:Y:S02]  /*2620*/  @P4 LOP3.LUT R17, R17, 0x80000000, RZ, 0x3c, !PT ;  /* 0x8000000011114812 */ /* 0x000fe400078e3cff */
[----:B------:R-:W-:-:S03]  /*2630*/  @P3 LOP3.LUT R7, R7, 0x80000000, RZ, 0x3c, !PT ;  /* 0x8000000007073812 */ /* 0x000fc600078e3cff */
[----:B------:R0:W-:Y:S04]  /*2640*/  @P4 STG.E.64 desc[UR10][R20.64+0x1800], R16 ;  /* 0x0018001014004986 */ /* 0x0001e8000c101b0a */
[----:B---3--:R0:W-:Y:S04]  /*2650*/  @P4 STG.E desc[UR10][R10.64+0xc00], R29 ;  /* 0x000c001d0a004986 */ /* 0x0081e8000c10190a */
[----:B------:R0:W-:Y:S04]  /*2660*/  @P6 STG.E.64 desc[UR10][R20.64+0x2000], R18 ;  /* 0x0020001214006986 */ /* 0x0001e8000c101b0a */
[----:B------:R0:W-:Y:S04]  /*2670*/  @P6 STG.E desc[UR10][R10.64+0x1000], R23 ;  /* 0x001000170a006986 */ /* 0x0001e8000c10190a */
[----:B------:R0:W-:Y:S04]  /*2680*/  @P5 STG.E.64 desc[UR10][R20.64+0x2800], R8 ;  /* 0x0028000814005986 */ /* 0x0001e8000c101b0a */
[----:B------:R0:W-:Y:S04]  /*2690*/  @P5 STG.E desc[UR10][R10.64+0x1400], R31 ;  /* 0x0014001f0a005986 */ /* 0x0001e8000c10190a */
[----:B------:R0:W-:Y:S04]  /*26a0*/  @P3 STG.E.64 desc[UR10][R20.64+0x3000], R6 ;  /* 0x0030000614003986 */ /* 0x0001e8000c101b0a */
[----:B------:R0:W-:Y:S04]  /*26b0*/  @P3 STG.E desc[UR10][R10.64+0x1800], R33 ;  /* 0x001800210a003986 */ /* 0x0001e8000c10190a */
[----:B------:R0:W-:Y:S04]  /*26c0*/  @P2 STG.E.64 desc[UR10][R20.64+0x3800], R4 ;  /* 0x0038000414002986 */ /* 0x0001e8000c101b0a */
[----:B----4-:R0:W-:Y:S01]  /*26d0*/  @P2 STG.E desc[UR10][R10.64+0x1c00], R35 ;  /* 0x001c00230a002986 */ /* 0x0101e2000c10190a */
[----:B------:R-:W-:Y:S05]  /*26e0*/  @!P1 EXIT ;  /* 0x000000000000994d */ /* 0x000fea0003800000 */
[----:B0-----:R-:W0:Y:S01]  /*26f0*/  LDS R5, [R26+0x2000] ;  /* 0x002000001a057984 */ /* 0x001e220000000800 */
[----:B------:R-:W-:-:S05]  /*2700*/  LOP3.LUT R3, R3, 0x80000000, RZ, 0x3c, !PT ;  /* 0x8000000003037812 */ /* 0x000fca00078e3cff */
[----:B------:R-:W-:Y:S04]  /*2710*/  STG.E.64 desc[UR10][R20.64+0x4000], R2 ;  /* 0x0040000214007986 */ /* 0x000fe8000c101b0a */
[----:B0-----:R-:W-:Y:S01]  /*2720*/  STG.E desc[UR10][R10.64+0x2000], R5 ;  /* 0x002000050a007986 */ /* 0x001fe2000c10190a */
[----:B------:R-:W-:Y:S05]  /*2730*/  EXIT ;  /* 0x000000000000794d */ /* 0x000fea0003800000 */
.L_x_678:
        /* <DEDUP_REMOVED lines=12> */
.L_x_1095:


//--------------------- .text._ZN3cub18CUB_300001_SM_10006detail4scan16DeviceScanKernelINS2_10policy_hubIiiijN4cuda3std3__44plusIvEEE10Policy1000EPiSC_NS0_13ScanTileStateIiLb1EEES9_NS1_10InputValueIiSC_EEjiLb0EiEEvT0_T1_T2_iT3_T4_T5_ --------------------------
	.section	.text._ZN3cub18CUB_300001_SM_10006detail4scan16DeviceScanKernelINS2_10policy_hubIiiijN4cuda3std3__44plusIvEEE10Policy1000EPiSC_NS0_13ScanTileStateIiLb1EEES9_NS1_10InputValueIiSC_EEjiLb0EiEEvT0_T1_T2_iT3_T4_T5_,"ax",@progbits
	.align	128
        .global         _ZN3cub18CUB_300001_SM_10006detail4scan16DeviceScanKernelINS2_10policy_hubIiiijN4cuda3std3__44plusIvEEE10Policy1000EPiSC_NS0_13ScanTileStateIiLb1EEES9_NS1_10InputValueIiSC_EEjiLb0EiEEvT0_T1_T2_iT3_T4_T5_
        .type           _ZN3cub18CUB_300001_SM_10006detail4scan16DeviceScanKernelINS2_10policy_hubIiiijN4cuda3std3__44plusIvEEE10Policy1000EPiSC_NS0_13ScanTileStateIiLb1EEES9_NS1_10InputValueIiSC_EEjiLb0EiEEvT0_T1_T2_iT3_T4_T5_,@function
        .size           _ZN3cub18CUB_300001_SM_10006detail4scan16DeviceScanKernelINS2_10policy_hubIiiijN4cuda3std3__44plusIvEEE10Policy1000EPiSC_NS0_13ScanTileStateIiLb1EEES9_NS1_10InputValueIiSC_EEjiLb0EiEEvT0_T1_T2_iT3_T4_T5_,(.L_x_1096 - _ZN3cub18CUB_300001_SM_10006detail4scan16DeviceScanKernelINS2_10policy_hubIiiijN4cuda3std3__44plusIvEEE10Policy1000EPiSC_NS0_13ScanTileStateIiLb1EEES9_NS1_10InputValueIiSC_EEjiLb0EiEEvT0_T1_T2_iT3_T4_T5_)
        .other          _ZN3cub18CUB_300001_SM_10006detail4scan16DeviceScanKernelINS2_10policy_hubIiiijN4cuda3std3__44plusIvEEE10Policy1000EPiSC_NS0_13ScanTileStateIiLb1EEES9_NS1_10InputValueIiSC_EEjiLb0EiEEvT0_T1_T2_iT3_T4_T5_,@"STO_CUDA_ENTRY STV_DEFAULT"
_ZN3cub18CUB_300001_SM_10006detail4scan16DeviceScanKernelINS2_10policy_hubIiiijN4cuda3std3__44plusIvEEE10Policy1000EPiSC_NS0_13ScanTileStateIiLb1EEES9_NS1_10InputValueIiSC_EEjiLb0EiEEvT0_T1_T2_iT3_T4_T5_:
.text._ZN3cub18CUB_300001_SM_10006detail4scan16DeviceScanKernelINS2_10policy_hubIiiijN4cuda3std3__44plusIvEEE10Policy1000EPiSC_NS0_13ScanTileStateIiLb1EEES9_NS1_10InputValueIiSC_EEjiLb0EiEEvT0_T1_T2_iT3_T4_T5_:
[----:B------:R-:W-:Y:S01]  /*0000*/  LDC R1, c[0x0][0x37c] ;  /* 0x0000df00ff017b82 */ /* 0x000fe20000000800 */
[----:B------:R-:W0:Y:S07]  /*0010*/  LDCU UR4, c[0x0][0x3a0] ;  /* 0x00007400ff0477ac */ /* 0x000e2e0008000800 */
[----:B------:R-:W1:Y:S01]  /*0020*/  LDC R38, c[0x0][0x398] ;  /* 0x0000e600ff267b82 */ /* 0x000e620000000800 */
[----:B------:R-:W2:Y:S01]  /*0030*/  LDCU.64 UR8, c[0x0][0x358] ;  /* 0x00006b00ff0877ac */ /* 0x000ea20008000a00 */
[----:B------:R-:W3:Y:S01]  /*0040*/  LDCU UR5, c[0x0][0x3b0] ;  /* 0x00007600ff0577ac */ /* 0x000ee20008000800 */
[----:B0-----:R-:W-:-:S06]  /*0050*/  UPRMT UR4, UR4, 0x7770, URZ ;  /* 0x0000777004047896 */ /* 0x001fcc00080000ff */
[----:B------:R-:W-:-:S13]  /*0060*/  ISETP.NE.AND P0, PT, RZ, UR4, PT ;  /* 0x00000004ff007c0c */ /* 0x000fda000bf05270 */
[----:B------:R-:W2:Y:S02]  /*0070*/  @P0 LDC.64 R2, c[0x0][0x3a8] ;  /* 0x0000ea00ff020b82 */ /* 0x000ea40000000a00 */
[----:B--2---:R0:W5:Y:S06]  /*0080*/  @P0 LDG.E R39, desc[UR8][R2.64] ;  /* 0x0000000802270981 */ /* 0x00416c000c1e1900 */
[----:B------:R-:W1:Y:S02]  /*0090*/  S2UR UR4, SR_CTAID.X ;  /* 0x00000000000479c3 */ /* 0x000e640000002500 */
[----:B-1----:R-:W-:-:S04]  /*00a0*/  VIADD R38, R38, UR4 ;  /* 0x0000000426267c36 */ /* 0x002fc80008000000 */
[----:B------:R-:W-:-:S05]  /*00b0*/  IMAD R5, R38, 0x2100, RZ ;  /* 0x0000210026057824 */ /* 0x000fca00078e02ff */
[----:B---3--:R-:W-:Y:S01]  /*00c0*/  IADD3 R0, PT, PT, -R5, UR5, RZ ;  /* 0x0000000505007c10 */ /* 0x008fe2000fffe1ff */
[----:B------:R-:W1:Y:S03]  /*00d0*/  @!P0 LDC R39, c[0x0][0x3a8] ;  /* 0x0000ea00ff278b82 */ /* 0x000e660000000800 */
[----:B------:R-:W-:-:S13]  /*00e0*/  ISETP.GE.U32.AND P0, PT, R0, 0x2101, PT ;  /* 0x000021010000780c */ /* 0x000fda0003f06070 */
[----:B0-----:R-:W-:Y:S05]  /*00f0*/  @!P0 BRA `(.L_x_679) ;  /* 0x0000001c00848947 */ /* 0x001fea0003800000 */
[----:B------:R-:W0:Y:S01]  /*0100*/  S2R R49, SR_TID.X ;  /* 0x0000000000317919 */ /* 0x000e220000002100 */
[----:B------:R-:W2:Y:S01]  /*0110*/  LDCU.64 UR4, c[0x0][0x380] ;  /* 0x00007000ff0477ac */ /* 0x000ea20008000a00 */
[C---:B0-----:R-:W-:Y:S02]  /*0120*/  LOP3.LUT R0, R49.reuse, 0x1f, RZ, 0xc0, !PT ;  /* 0x0000001f31007812 */ /* 0x041fe400078ec0ff */
[----:B------:R-:W-:-:S05]  /*0130*/  LOP3.LUT R3, R49, 0x3e0, RZ, 0xc0, !PT ;  /* 0x000003e031037812 */ /* 0x000fca00078ec0ff */
[----:B------:R-:W-:-:S05]  /*0140*/  IMAD R0, R3, 0x16, R0 ;  /* 0x0000001603007824 */ /* 0x000fca00078e0200 */
[----:B------:R-:W-:-:S05]  /*0150*/  IADD3 R0, P0, PT, R5, R0, RZ ;  /* 0x0000000005007210 */ /* 0x000fca0007f1e0ff */
[----:B------:R-:W-:Y:S02]  /*0160*/  IMAD.X R3, RZ, RZ, RZ, P0 ;  /* 0x000000ffff037224 */ /* 0x000fe400000e06ff */
[----:B------:R-:W-:-:S03]  /*0170*/  IMAD.SHL.U32 R45, R0, 0x4, RZ ;  /* 0x00000004002d7824 */ /* 0x000fc600078e00ff */
[----:B------:R-:W-:Y:S02]  /*0180*/  SHF.L.U64.HI R3, R0, 0x2, R3 ;  /* 0x0000000200037819 */ /* 0x000fe40000010203 */
[----:B--2---:R-:W-:-:S04]  /*0190*/  IADD3 R4, P0, PT, R45, UR4, RZ ;  /* 0x000000042d047c10 */ /* 0x004fc8000ff1e0ff */
[----:B------:R-:W-:-:S05]  /*01a0*/  IADD3.X R5, PT, PT, R3, UR5, RZ, P0, !PT ;  /* 0x0000000503057c10 */ /* 0x000fca00087fe4ff */
[----:B------:R-:W2:Y:S04]  /*01b0*/  LDG.E R7, desc[UR8][R4.64] ;  /* 0x0000000804077981 */ /* 0x000ea8000c1e1900 */
[----:B------:R-:W3:Y:S04]  /*01c0*/  LDG.E R9, desc[UR8][R4.64+0x80] ;  /* 0x0000800804097981 */ /* 0x000ee8000c1e1900 */
[----:B------:R-:W4:Y:S04]  /*01d0*/  LDG.E R11, desc[UR8][R4.64+0x100] ;  /* 0x00010008040b7981 */ /* 0x000f28000c1e1900 */
        /* <DEDUP_REMOVED lines=18> */
[----:B------:R-:W4:Y:S01]  /*0300*/  LDG.E R18, desc[UR8][R4.64+0xa80] ;  /* 0x000a800804127981 */ /* 0x000f22000c1e1900 */
[----:B------:R-:W0:Y:S01]  /*0310*/  S2UR UR5, SR_CgaCtaId ;  /* 0x00000000000579c3 */ /* 0x000e220000008800 */
[----:B------:R-:W-:Y:S01]  /*0320*/  SHF.R.U32.HI R40, RZ, 0x5, R49 ;  /* 0x00000005ff287819 */ /* 0x000fe20000011631 */
[----:B------:R-:W-:Y:S01]  /*0330*/  UMOV UR4, 0x400 ;  /* 0x0000040000047882 */ /* 0x000fe20000000000 */
[----:B------:R-:W1:Y:S01]  /*0340*/  S2R R47, SR_LANEID ;  /* 0x00000000002f7919 */ /* 0x000e620000000000 */
[----:B------:R-:W-:Y:S01]  /*0350*/  ISETP.NE.AND P0, PT, R38, RZ, PT ;  /* 0x000000ff2600720c */ /* 0x000fe20003f05270 */
[----:B------:R-:W-:Y:S01]  /*0360*/  BSSY.RECONVERGENT B0, `(.L_x_680) ;  /* 0x0000168000007945 */ /* 0x000fe20003800200 */
[----:B0-----:R-:W-:Y:S01]  /*0370*/  ULEA UR4, UR5, UR4, 0x18 ;  /* 0x0000000405047291 */ /* 0x001fe2000f8ec0ff */
[----:B-1----:R-:W-:-:S05]  /*0380*/  IMAD R2, R40, 0x2c0, R47 ;  /* 0x000002c028027824 */ /* 0x002fca00078e022f */
[----:B------:R-:W-:-:S05]  /*0390*/  LEA R2, R2, UR4, 0x2 ;  /* 0x0000000402027c11 */ /* 0x000fca000f8e10ff */
[----:B------:R-:W-:Y:S01]  /*03a0*/  IMAD R0, R47, 0x54, R2 ;  /* 0x000000542f007824 */ /* 0x000fe200078e0202 */
[----:B--2---:R0:W-:Y:S04]  /*03b0*/  STS [R2], R7 ;  /* 0x0000000702007388 */ /* 0x0041e80000000800 */
[----:B---3--:R0:W-:Y:S04]  /*03c0*/  STS [R2+0x80], R9 ;  /* 0x0000800902007388 */ /* 0x0081e80000000800 */
[----:B----4-:R0:W-:Y:S04]  /*03d0*/  STS [R2+0x100], R11 ;  /* 0x0001000b02007388 */ /* 0x0101e80000000800 */
[----:B------:R0:W-:Y:S04]  /*03e0*/  STS [R2+0x180], R13 ;  /* 0x0001800d02007388 */ /* 0x0001e80000000800 */
        /* <DEDUP_REMOVED lines=17> */
[----:B------:R0:W-:Y:S01]  /*0500*/  STS [R2+0xa80], R18 ;  /* 0x000a801202007388 */ /* 0x0001e20000000800 */
[----:B------:R-:W-:-:S03]  /*0510*/  NOP ;  /* 0x0000000000007918 */ /* 0x000fc60000000000 */
        /* <DEDUP_REMOVED lines=12> */
[----:B-1----:R-:W-:Y:S05]  /*05e0*/  @P0 BRA `(.L_x_681) ;  /* 0x00000004001c0947 */ /* 0x002fea0003800000 */
[----:B0-2---:R-:W-:Y:S02]  /*05f0*/  IADD3 R16, PT, PT, R6, R5, R4 ;  /* 0x0000000506107210 */ /* 0x005fe40007ffe004 */
[C---:B------:R-:W-:Y:S02]  /*0600*/  ISETP.NE.AND P1, PT, R47.reuse, 0x1f, PT ;  /* 0x0000001f2f00780c */ /* 0x040fe40003f25270 */
[----:B---3--:R-:W-:Y:S02]  /*0610*/  IADD3 R16, PT, PT, R8, R7, R16 ;  /* 0x0000000708107210 */ /* 0x008fe40007ffe010 */
[----:B------:R-:W-:Y:S02]  /*0620*/  ISETP.NE.AND P2, PT, R47, RZ, PT ;  /* 0x000000ff2f00720c */ /* 0x000fe40003f45270 */
[----:B----4-:R-:W-:-:S04]  /*0630*/  IADD3 R16, PT, PT, R10, R9, R16 ;  /* 0x000000090a107210 */ /* 0x010fc80007ffe010 */
[----:B------:R-:W-:-:S03]  /*0640*/  IADD3 R16, PT, PT, R12, R11, R16 ;  /* 0x0000000b0c107210 */ /* 0x000fc60007ffe010 */
[----:B------:R-:W-:Y:S02]  /*0650*/  @!P1 LEA R43, R40, UR4, 0x2 ;  /* 0x00000004282b9c11 */ /* 0x000fe4000f8e10ff */
[----:B------:R-:W-:-:S04]  /*0660*/  IADD3 R16, PT, PT, R14, R13, R16 ;  /* 0x0000000d0e107210 */ /* 0x000fc80007ffe010 */
[----:B------:R-:W-:-:S04]  /*0670*/  IADD3 R16, PT, PT, R28, R15, R16 ;  /* 0x0000000f1c107210 */ /* 0x000fc80007ffe010 */
[----:B------:R-:W-:-:S04]  /*0680*/  IADD3 R16, PT, PT, R30, R29, R16 ;  /* 0x0000001d1e107210 */ /* 0x000fc80007ffe010 */
[----:B------:R-:W-:-:S04]  /*0690*/  IADD3 R16, PT, PT, R32, R31, R16 ;  /* 0x0000001f20107210 */ /* 0x000fc80007ffe010 */
[----:B------:R-:W-:-:S04]  /*06a0*/  IADD3 R16, PT, PT, R34, R33, R16 ;  /* 0x0000002122107210 */ /* 0x000fc80007ffe010 */
[----:B------:R-:W-:-:S05]  /*06b0*/  IADD3 R16, PT, PT, R36, R35, R16 ;  /* 0x0000002324107210 */ /* 0x000fca0007ffe010 */
[----:B------:R-:W-:-:S05]  /*06c0*/  IMAD.IADD R37, R37, 0x1, R16 ;  /* 0x0000000125257824 */ /* 0x000fca00078e0210 */
        /* <DEDUP_REMOVED lines=14> */
[----:B------:R-:W-:Y:S02]  /*07b0*/  ISETP.NE.AND P1, PT, R40, 0x9, PT ;  /* 0x000000092800780c */ /* 0x000fe40003f25270 */
[----:B------:R-:W-:-:S03]  /*07c0*/  SEL R37, R37, RZ, P2 ;  /* 0x000000ff25257207 */ /* 0x000fc60001000000 */
[----:B------:R-:W0:Y:S04]  /*07d0*/  LDS.128 R16, [UR4+0x10] ;  /* 0x00001004ff107984 */ /* 0x000e280008000c00 */
[----:B------:R-:W1:Y:S04]  /*07e0*/  LDS.128 R20, [UR4+0x20] ;  /* 0x00002004ff147984 */ /* 0x000e680008000c00 */
[----:B------:R-:W2:Y:S01]  /*07f0*/  LDS.128 R24, [UR4+0x30] ;  /* 0x00003004ff187984 */ /* 0x000ea20008000c00 */
[----:B0-----:R-:W-:-:S04]  /*0800*/  IMAD.IADD R17, R16, 0x1, R17 ;  /* 0x0000000110117824 */ /* 0x001fc800078e0211 */
[----:B------:R-:W-:Y:S01]  /*0810*/  IMAD.IADD R18, R18, 0x1, R17 ;  /* 0x0000000112127824 */ /* 0x000fe200078e0211 */
[----:B------:R-:W-:Y:S02]  /*0820*/  SEL R16, R17, R16, !P0 ;  /* 0x0000001011107207 */ /* 0x000fe40004000000 */
[----:B------:R-:W-:Y:S01]  /*0830*/  ISETP.NE.AND P0, PT, R40, 0x3, PT ;  /* 0x000000032800780c */ /* 0x000fe20003f05270 */
[----:B------:R-:W-:-:S03]  /*0840*/  IMAD.IADD R19, R19, 0x1, R18 ;  /* 0x0000000113137824 */ /* 0x000fc600078e0212 */
[----:B------:R-:W-:Y:S01]  /*0850*/  SEL R16, R18, R16, !P0 ;  /* 0x0000001012107207 */ /* 0x000fe20004000000 */
[----:B-1----:R-:W-:Y:S01]  /*0860*/  IMAD.IADD R20, R19, 0x1, R20 ;  /* 0x0000000113147824 */ /* 0x002fe200078e0214 */
[----:B------:R-:W-:-:S03]  /*0870*/  ISETP.NE.AND P0, PT, R40, 0x4, PT ;  /* 0x000000042800780c */ /* 0x000fc60003f05270 */
[----:B------:R-:W-:Y:S01]  /*0880*/  IMAD.IADD R21, R21, 0x1, R20 ;  /* 0x0000000115157824 */ /* 0x000fe200078e0214 */
[----:B------:R-:W-:Y:S02]  /*0890*/  SEL R16, R19, R16, !P0 ;  /* 0x0000001013107207 */ /* 0x000fe40004000000 */
[----:B------:R-:W-:Y:S01]  /*08a0*/  ISETP.NE.AND P0, PT, R40, 0x5, PT ;  /* 0x000000052800780c */ /* 0x000fe20003f05270 */
[----:B------:R-:W-:-:S03]  /*08b0*/  IMAD.IADD R22, R22, 0x1, R21 ;  /* 0x0000000116167824 */ /* 0x000fc600078e0215 */
[----:B------:R-:W-:Y:S01]  /*08c0*/  SEL R16, R20, R16, !P0 ;  /* 0x0000001014107207 */ /* 0x000fe20004000000 */
[----:B------:R-:W-:Y:S01]  /*08d0*/  IMAD.IADD R23, R23, 0x1, R22 ;  /* 0x0000000117177824 */ /* 0x000fe200078e0216 */
[----:B------:R-:W-:-:S03]  /*08e0*/  ISETP.NE.AND P0, PT, R40, 0x6, PT ;  /* 0x000000062800780c */ /* 0x000fc60003f05270 */
[----:B--2---:R-:W-:Y:S01]  /*08f0*/  IMAD.IADD R24, R23, 0x1, R24 ;  /* 0x0000000117187824 */ /* 0x004fe200078e0218 */
[----:B------:R-:W-:Y:S02]  /*0900*/  SEL R16, R21, R16, !P0 ;  /* 0x0000001015107207 */ /* 0x000fe40004000000 */
[----:B------:R-:W-:Y:S01]  /*0910*/  ISETP.NE.AND P0, PT, R40, 0x7, PT ;  /* 0x000000072800780c */ /* 0x000fe20003f05270 */
[----:B------:R-:W-:-:S03]  /*0920*/  IMAD.IADD R25, R25, 0x1, R24 ;  /* 0x0000000119197824 */ /* 0x000fc600078e0218 */
[----:B------:R-:W-:Y:S01]  /*0930*/  SEL R16, R22, R16, !P0 ;  /* 0x0000001016107207 */ /* 0x000fe20004000000 */
[----:B------:R-:W-:Y:S01]  /*0940*/  IMAD.IADD R26, R26, 0x1, R25 ;  /* 0x000000011a1a7824 */ /* 0x000fe200078e0219 */
[----:B------:R-:W-:-:S04]  /*0950*/  ISETP.NE.AND P0, PT, R40, 0x8, PT ;  /* 0x000000082800780c */ /* 0x000fc80003f05270 */
[----:B------:R-:W-:Y:S02]  /*0960*/  SEL R16, R23, R16, !P0 ;  /* 0x0000001017107207 */ /* 0x000fe40004000000 */
[----:B------:R-:W-:Y:S02]  /*0970*/  ISETP.NE.AND P0, PT, R40, 0xa, PT ;  /* 0x0000000a2800780c */ /* 0x000fe40003f05270 */
[----:B------:R-:W-:Y:S02]  /*0980*/  SEL R16, R24, R16, !P1 ;  /* 0x0000001018107207 */ /* 0x000fe40004800000 */
[----:B------:R-:W-:Y:S02]  /*0990*/  ISETP.NE.AND P1, PT, R40, 0xb, PT ;  /* 0x0000000b2800780c */ /* 0x000fe40003f25270 */
[----:B------:R-:W-:Y:S02]  /*09a0*/  SEL R16, R25, R16, !P0 ;  /* 0x0000001019107207 */ /* 0x000fe40004000000 */
[----:B------:R-:W-:-:S02]  /*09b0*/  ISETP.GE.U32.AND P0, PT, R49, 0x20, PT ;  /* 0x000000203100780c */ /* 0x000fc40003f06070 */
[----:B------:R-:W-:Y:S02]  /*09c0*/  SEL R16, R26, R16, !P1 ;  /* 0x000000101a107207 */ /* 0x000fe40004800000 */
[----:B------:R-:W-:Y:S02]  /*09d0*/  ISETP.NE.AND P1, PT, R49, RZ, PT ;  /* 0x000000ff3100720c */ /* 0x000fe40003f25270 */
[----:B------:R-:W-:Y:S02]  /*09e0*/  SEL R16, R16, RZ, P0 ;  /* 0x000000ff10107207 */ /* 0x000fe40000000000 */
[--C-:B-----5:R-:W-:Y:S02]  /*09f0*/  IADD3 R27, PT, PT, R26, R27, R39.reuse ;  /* 0x0000001b1a1b7210 */ /* 0x120fe40007ffe027 */
[----:B------:R-:W-:-:S07]  /*0a00*/  IADD3 R16, PT, PT, R16, R37, R39 ;  /* 0x0000002510107210 */ /* 0x000fce0007ffe027 */
[----:B------:R-:W-:Y:S05]  /*0a10*/  @P1 BRA `(.L_x_682) ;  /* 0x0000000c00f01947 */ /* 0x000fea0003800000 */
[----:B------:R-:W0:Y:S01]  /*0a20*/  LDC.64 R18, c[0x0][0x390] ;  /* 0x0000e400ff127b82 */ /* 0x000e220000000a00 */
[----:B------:R-:W-:-:S05]  /*0a30*/  IMAD.MOV.U32 R26, RZ, RZ, 0x65 ;  /* 0x00000065ff1a7424 */ /* 0x000fca00078e00ff */
[----:B0-----:R0:W-:Y:S01]  /*0a40*/  ST.E.64.STRONG.GPU desc[UR8][R18.64+0x100], R26 ;  /* 0x0001001a12007985 */ /* 0x0011e2000c10fb08 */
[----:B------:R-:W-:Y:S05]  /*0a50*/  BRA `(.L_x_682) ;  /* 0x0000000c00e07947 */ /* 0x000fea0003800000 */
.L_x_681:
        /* <DEDUP_REMOVED lines=20> */
[----:B-----5:R-:W0:Y:S02]  /*0ba0*/  SHFL.UP P0, R39, R24, 0x8, RZ ;  /* 0x0500000018277989 */ /* 0x020e2400000000ff */
        /* <DEDUP_REMOVED lines=9> */
[----:B------:R-:W1:Y:S04]  /*0c40*/  LDS.128 R20, [UR4+0x20] ;  /* 0x00002004ff147984 */ /* 0x000e680008000c00 */
[----:B------:R-:W2:Y:S01]  /*0c50*/  LDS.128 R24, [UR4+0x30] ;  /* 0x00003004ff187984 */ /* 0x000ea20008000c00 */
[----:B0-----:R-:W-:-:S04]  /*0c60*/  IMAD.IADD R17, R16, 0x1, R17 ;  /* 0x0000000110117824 */ /* 0x001fc800078e0211 */
[----:B------:R-:W-:Y:S01]  /*0c70*/  IMAD.IADD R18, R18, 0x1, R17 ;  /* 0x0000000112127824 */ /* 0x000fe200078e0211 */
[----:B------:R-:W-:Y:S02]  /*0c80*/  SEL R16, R17, R16, !P0 ;  /* 0x0000001011107207 */ /* 0x000fe40004000000 */
[----:B------:R-:W-:Y:S01]  /*0c90*/  ISETP.NE.AND P0, PT, R40, 0x3, PT ;  /* 0x000000032800780c */ /* 0x000fe20003f05270 */
[----:B------:R-:W-:Y:S01]  /*0ca0*/  IMAD.IADD R19, R19, 0x1, R18 ;  /* 0x0000000113137824 */ /* 0x000fe200078e0212 */
[----:B------:R-:W-:Y:S02]  /*0cb0*/  SEL R17, R37, RZ, P2 ;  /* 0x000000ff25117207 */ /* 0x000fe40001000000 */
        /* <DEDUP_REMOVED lines=16> */
[----:B------:R-:W-:-:S03]  /*0dc0*/  ISETP.NE.AND P0, PT, R40, 0x8, PT ;  /* 0x000000082800780c */ /* 0x000fc60003f05270 */
[----:B------:R-:W-:Y:S01]  /*0dd0*/  IMAD.IADD R27, R27, 0x1, R26 ;  /* 0x000000011b1b7824 */ /* 0x000fe200078e021a */
[----:B------:R-:W-:Y:S02]  /*0de0*/  SEL R16, R23, R16, !P0 ;  /* 0x0000001017107207 */ /* 0x000fe40004000000 */
[----:B------:R-:W-:Y:S02]  /*0df0*/  ISETP.NE.AND P0, PT, R40, 0xa, PT ;  /* 0x0000000a2800780c */ /* 0x000fe40003f05270 */
[----:B------:R-:W-:Y:S02]  /*0e00*/  SEL R16, R24, R16, !P1 ;  /* 0x0000001018107207 */ /* 0x000fe40004800000 */
[----:B------:R-:W-:Y:S02]  /*0e10*/  ISETP.NE.AND P1, PT, R40, 0xb, PT ;  /* 0x0000000b2800780c */ /* 0x000fe40003f25270 */
[----:B------:R-:W-:Y:S02]  /*0e20*/  SEL R16, R25, R16, !P0 ;  /* 0x0000001019107207 */ /* 0x000fe40004000000 */
[----:B------:R-:W-:-:S02]  /*0e30*/  ISETP.GT.U32.AND P0, PT, R49, 0x1f, PT ;  /* 0x0000001f3100780c */ /* 0x000fc40003f04070 */
[----:B------:R-:W-:Y:S02]  /*0e40*/  SEL R16, R26, R16, !P1 ;  /* 0x000000101a107207 */ /* 0x000fe40004800000 */
[----:B------:R-:W-:-:S03]  /*0e50*/  ISETP.GE.U32.AND P1, PT, R49, 0x20, PT ;  /* 0x000000203100780c */ /* 0x000fc60003f26070 */
[----:B------:R-:W-:-:S05]  /*0e60*/  IMAD.IADD R16, R16, 0x1, R17 ;  /* 0x0000000110107824 */ /* 0x000fca00078e0211 */
[----:B------:R-:W-:Y:S01]  /*0e70*/  SEL R46, R37, R16, !P1 ;  /* 0x00000010252e7207 */ /* 0x000fe20004800000 */
[----:B------:R-:W-:Y:S06]  /*0e80*/  @P0 BRA `(.L_x_683) ;  /* 0x0000000800b00947 */ /* 0x000fec0003800000 */
[----:B------:R-:W0:Y:S01]  /*0e90*/  LDC.64 R16, c[0x0][0x390] ;  /* 0x0000e400ff107b82 */ /* 0x000e220000000a00 */
[----:B------:R-:W-:Y:S02]  /*0ea0*/  ISETP.NE.AND P1, PT, R49, RZ, PT ;  /* 0x000000ff3100720c */ /* 0x000fe40003f25270 */
[----:B------:R-:W-:-:S05]  /*0eb0*/  LOP3.LUT R21, RZ, R49, RZ, 0x33, !PT ;  /* 0x00000031ff157212 */ /* 0x000fca00078e33ff */
[----:B------:R-:W-:-:S06]  /*0ec0*/  IMAD.IADD R21, R38, 0x1, R21 ;  /* 0x0000000126157824 */ /* 0x000fcc00078e0215 */
[----:B------:R-:W-:Y:S01]  /*0ed0*/  @!P1 IMAD.MOV.U32 R26, RZ, RZ, 0x64 ;  /* 0x00000064ff1a9424 */ /* 0x000fe200078e00ff */
[----:B------:R1:W-:Y:S01]  /*0ee0*/  @!P1 STS [UR4+0xc], R27 ;  /* 0x00000c1bff009988 */ /* 0x0003e20008000804 */
[----:B0-----:R-:W-:-:S04]  /*0ef0*/  IMAD.WIDE R24, R38, 0x8, R16 ;  /* 0x0000000826187825 */ /* 0x001fc800078e0210 */
[----:B------:R-:W-:Y:S01]  /*0f00*/  IMAD.WIDE R16, R21, 0x8, R16 ;  /* 0x0000000815107825 */ /* 0x000fe200078e0210 */
[----:B------:R1:W-:Y:S01]  /*0f10*/  @!P1 ST.E.64.STRONG.GPU desc[UR8][R24.64+0x100], R26 ;  /* 0x0001001a18009985 */ /* 0x0003e2000c10fb08 */
[----:B------:R-:W-:Y:S05]  /*0f20*/  NANOSLEEP 0x33e ;  /* 0x0000033e0000795d */ /* 0x000fea0003800000 */
[----:B------:R-:W2:Y:S01]  /*0f30*/  LD.E.64.STRONG.GPU R40, desc[UR8][R16.64+0x100] ;  /* 0x0001000810287980 */ /* 0x000ea2000c10fb00 */
[----:B------:R-:W-:Y:S01]  /*0f40*/  UMOV UR5, 0xffffffff ;  /* 0xffffffff00057882 */ /* 0x000fe20000000000 */
[----:B--2---:R-:W-:Y:S02]  /*0f50*/  ISETP.NE.AND P0, PT, R40, 0x63, PT ;  /* 0x000000632800780c */ /* 0x004fe40003f05270 */
[----:B-1----:R-:W-:Y:S11]  /*0f60*/  BRA.DIV UR5, `(.L_x_684) ;  /* 0x00000036053c7947 */ /* 0x002ff6000b800000 */
[----:B------:R-:W-:-:S13]  /*0f70*/  VOTE.ANY P0, !P0 ;  /* 0x0000000000ff7806 */ /* 0x000fda0004000100 */
.L_x_713:
[----:B------:R-:W-:Y:S05]  /*0f80*/  @!P0 BRA `(.L_x_685) ;  /* 0x0000000000748947 */ /* 0x000fea0003800000 */
[----:B------:R-:W-:-:S07]  /*0f90*/  IMAD.MOV.U32 R20, RZ, RZ, 0x3b8 ;  /* 0x000003b8ff147424 */ /* 0x000fce00078e00ff */
.L_x_687:
[----:B------:R-:W-:Y:S02]  /*0fa0*/  VIADD R23, R20, 0x1 ;  /* 0x0000000114177836 */ /* 0x000fe40000000000 */
[----:B------:R-:W-:Y:S02]  /*0fb0*/  IMAD R38, R38, 0x41a7, RZ ;  /* 0x000041a726267824 */ /* 0x000fe400078e02ff */
[----:B------:R-:W0:Y:S01]  /*0fc0*/  I2F.U32.RP R22, R23 ;  /* 0x0000001700167306 */ /* 0x000e220000209000 */
[----:B------:R-:W-:Y:S01]  /*0fd0*/  IMAD.MOV R37, RZ, RZ, -R23 ;  /* 0x000000ffff257224 */ /* 0x000fe200078e0a17 */
[----:B------:R-:W-:Y:S02]  /*0fe0*/  ISETP.NE.U32.AND P2, PT, R23, RZ, PT ;  /* 0x000000ff1700720c */ /* 0x000fe40003f45070 */
[----:B------:R-:W-:-:S04]  /*0ff0*/  LOP3.LUT R38, R38, 0x7fffffff, RZ, 0xc0, !PT ;  /* 0x7fffffff26267812 */ /* 0x000fc800078ec0ff */
[----:B0-----:R-:W0:Y:S02]  /*1000*/  MUFU.RCP R22, R22 ;  /* 0x0000001600167308 */ /* 0x001e240000001000 */
[----:B0-----:R-:W-:-:S06]  /*1010*/  VIADD R18, R22, 0xffffffe ;  /* 0x0ffffffe16127836 */ /* 0x001fcc0000000000 */
[----:B------:R0:W1:Y:S02]  /*1020*/  F2I.FTZ.U32.TRUNC.NTZ R19, R18 ;  /* 0x0000001200137305 */ /* 0x000064000021f000 */
[----:B0-----:R-:W-:Y:S02]  /*1030*/  IMAD.MOV.U32 R18, RZ, RZ, RZ ;  /* 0x000000ffff127224 */ /* 0x001fe400078e00ff */
[----:B-1----:R-:W-:-:S04]  /*1040*/  IMAD R37, R37, R19, RZ ;  /* 0x0000001325257224 */ /* 0x002fc800078e02ff */
[----:B------:R-:W-:-:S06]  /*1050*/  IMAD.HI.U32 R19, R19, R37, R18 ;  /* 0x0000002513137227 */ /* 0x000fcc00078e0012 */
[----:B------:R-:W-:-:S04]  /*1060*/  IMAD.HI.U32 R19, R19, R38, RZ ;  /* 0x0000002613137227 */ /* 0x000fc800078e00ff */
[----:B------:R-:W-:-:S04]  /*1070*/  IMAD.MOV R19, RZ, RZ, -R19 ;  /* 0x000000ffff137224 */ /* 0x000fc800078e0a13 */
[----:B------:R-:W-:-:S05]  /*1080*/  IMAD R22, R23, R19, R38 ;  /* 0x0000001317167224 */ /* 0x000fca00078e0226 */
[----:B------:R-:W-:-:S13]  /*1090*/  ISETP.GE.U32.AND P0, PT, R22, R23, PT ;  /* 0x000000171600720c */ /* 0x000fda0003f06070 */
[----:B------:R-:W-:-:S05]  /*10a0*/  @P0 IMAD.IADD R22, R22, 0x1, -R23 ;  /* 0x0000000116160824 */ /* 0x000fca00078e0a17 */
[----:B------:R-:W-:-:S13]  /*10b0*/  ISETP.GE.U32.AND P0, PT, R22, R23, PT ;  /* 0x000000171600720c */ /* 0x000fda0003f06070 */
[----:B------:R-:W-:Y:S01]  /*10c0*/  @P0 IMAD.IADD R22, R22, 0x1, -R23 ;  /* 0x0000000116160824 */ /* 0x000fe200078e0a17 */
[----:B------:R-:W-:-:S04]  /*10d0*/  @!P2 LOP3.LUT R22, RZ, R23, RZ, 0x33, !PT ;  /* 0x00000017ff16a212 */ /* 0x000fc800078e33ff */
[----:B------:R-:W-:Y:S05]  /*10e0*/  NANOSLEEP R22 ;  /* 0x000000160000735d */ /* 0x000fea0003800000 */
[----:B------:R-:W2:Y:S01]  /*10f0*/  LD.E.64.STRONG.GPU R40, desc[UR8][R16.64+0x100] ;  /* 0x0001000810287980 */ /* 0x000ea2000c10fb00 */
[----:B------:R-:W-:Y:S01]  /*1100*/  UMOV UR5, 0xffffffff ;  /* 0xffffffff00057882 */ /* 0x000fe20000000000 */
[----:B------:R-:W-:Y:S02]  /*1110*/  SHF.R.U32.HI R20, RZ, 0x1, R20 ;  /* 0x00000001ff147819 */ /* 0x000fe40000011614 */
[----:B--2---:R-:W-:Y:S01]  /*1120*/  ISETP.NE.AND P0, PT, R40, 0x63, PT ;  /* 0x000000632800780c */ /* 0x004fe20003f05270 */
[----:B------:R-:W-:-:S12]  /*1130*/  BRA.DIV UR5, `(.L_x_686) ;  /* 0x0000003205e87947 */ /* 0x000fd8000b800000 */
[----:B------:R-:W-:-:S13]  /*1140*/  VOTE.ANY P0, !P0 ;  /* 0x0000000000ff7806 */ /* 0x000fda0004000100 */
.L_x_716:
[----:B------:R-:W-:Y:S05]  /*1150*/  @P0 BRA `(.L_x_687) ;  /* 0xfffffffc00900947 */ /* 0x000fea000383ffff */
.L_x_685:
[----:B------:R-:W-:Y:S01]  /*1160*/  UMOV UR5, 0xffffffff ;  /* 0xffffffff00057882 */ /* 0x000fe20000000000 */
[----:B------:R-:W-:Y:S02]  /*1170*/  ISETP.NE.AND P0, PT, R40, 0x65, PT ;  /* 0x000000652800780c */ /* 0x000fe40003f05270 */
[----:B------:R-:W-:Y:S11]  /*1180*/  BRA.DIV UR5, `(.L_x_688) ;  /* 0x0000003205f47947 */ /* 0x000ff6000b800000 */
[----:B------:R-:W0:Y:S01]  /*1190*/  S2R R48, SR_GEMASK ;  /* 0x0000000000307919 */ /* 0x000e220000003c00 */
[----:B------:R-:W-:Y:S01]  /*11a0*/  VOTE.ANY R19, PT, !P0 ;  /* 0x0000000000137806 */ /* 0x000fe200040e0100 */
[C---:B------:R-:W-:Y:S01]  /*11b0*/  VIADD R22, R47.reuse, 0x2 ;  /* 0x000000022f167836 */ /* 0x040fe20000000000 */
[----:B------:R-:W1:Y:S01]  /*11c0*/  LDC.64 R42, c[0x0][0x390] ;  /* 0x0000e400ff2a7b82 */ /* 0x000e620000000a00 */
[C---:B------:R-:W-:Y:S02]  /*11d0*/  VIADD R23, R47.reuse, 0x4 ;  /* 0x000000042f177836 */ /* 0x040fe40000000000 */
[----:B------:R-:W-:Y:S01]  /*11e0*/  VIADD R26, R47, 0x8 ;  /* 0x000000082f1a7836 */ /* 0x000fe20000000000 */
[----:B-1----:R-:W-:Y:S02]  /*11f0*/  IADD3 R42, P3, PT, R42, 0x100, RZ ;  /* 0x000001002a2a7810 */ /* 0x002fe40007f7e0ff */
[----:B0-----:R-:W-:-:S03]  /*1200*/  LOP3.LUT R19, R19, 0x80000000, R48, 0xec, !PT ;  /* 0x8000000013137812 */ /* 0x001fc600078eec30 */
[----:B------:R-:W-:Y:S02]  /*1210*/  IMAD.X R43, RZ, RZ, R43, P3 ;  /* 0x000000ffff2b7224 */ /* 0x000fe400018e062b */
[----:B------:R-:W-:-:S05]  /*1220*/  VIADD R16, R19, 0xffffffff ;  /* 0xffffffff13107836 */ /* 0x000fca0000000000 */
[----:B------:R-:W-:-:S06]  /*1230*/  LOP3.LUT R16, R19, R16, RZ, 0xc, !PT ;  /* 0x0000001013107212 */ /* 0x000fcc00078e0cff */
[----:B------:R-:W0:Y:S02]  /*1240*/  POPC R16, R16 ;  /* 0x0000001000107309 */ /* 0x000e240000000000 */
[----:B0-----:R-:W0:Y:S01]  /*1250*/  SHFL.DOWN PT, R20, R41, 0x1, R16 ;  /* 0x0820000029147989 */ /* 0x001e2200000e0010 */
[----:B------:R-:W-:-:S04]  /*1260*/  ISETP.GE.AND P0, PT, R47, R16, PT ;  /* 0x000000102f00720c */ /* 0x000fc80003f06270 */
[----:B0-----:R-:W-:Y:S02]  /*1270*/  SEL R20, R20, RZ, !P0 ;  /* 0x000000ff14147207 */ /* 0x001fe40004000000 */
[----:B------:R-:W-:-:S03]  /*1280*/  ISETP.GT.AND P0, PT, R22, R16, PT ;  /* 0x000000101600720c */ /* 0x000fc60003f04270 */
[----:B------:R-:W-:-:S05]  /*1290*/  IMAD.IADD R37, R20, 0x1, R41 ;  /* 0x0000000114257824 */ /* 0x000fca00078e0229 */
[----:B------:R-:W0:Y:S02]  /*12a0*/  SHFL.DOWN PT, R20, R37, 0x2, R16 ;  /* 0x0840000025147989 */ /* 0x000e2400000e0010 */
[----:B0-----:R-:W-:Y:S02]  /*12b0*/  SEL R20, R20, RZ, !P0 ;  /* 0x000000ff14147207 */ /* 0x001fe40004000000 */
[----:B------:R-:W-:-:S03]  /*12c0*/  ISETP.GT.AND P0, PT, R23, R16, PT ;  /* 0x000000101700720c */ /* 0x000fc60003f04270 */
[----:B------:R-:W-:Y:S02]  /*12d0*/  IMAD.IADD R39, R37, 0x1, R20 ;  /* 0x0000000125277824 */ /* 0x000fe400078e0214 */
[----:B------:R-:W-:-:S03]  /*12e0*/  VIADD R37, R47, 0x10 ;  /* 0x000000102f257836 */ /* 0x000fc60000000000 */
[----:B------:R-:W0:Y:S02]  /*12f0*/  SHFL.DOWN PT, R20, R39, 0x4, R16 ;  /* 0x0880000027147989 */ /* 0x000e2400000e0010 */
[-C--:B------:R-:W-:Y:S02]  /*1300*/  ISETP.GT.AND P2, PT, R37, R16.reuse, PT ;  /* 0x000000102500720c */ /* 0x080fe40003f44270 */
[----:B0-----:R-:W-:Y:S02]  /*1310*/  SEL R20, R20, RZ, !P0 ;  /* 0x000000ff14147207 */ /* 0x001fe40004000000 */
[----:B------:R-:W-:-:S03]  /*1320*/  ISETP.GT.AND P0, PT, R26, R16, PT ;  /* 0x000000101a00720c */ /* 0x000fc60003f04270 */
[----:B------:R-:W-:-:S05]  /*1330*/  IMAD.IADD R51, R39, 0x1, R20 ;  /* 0x0000000127337824 */ /* 0x000fca00078e0214 */
[----:B------:R-:W0:Y:S02]  /*1340*/  SHFL.DOWN PT, R20, R51, 0x8, R16 ;  /* 0x0900000033147989 */ /* 0x000e2400000e0010 */
[----:B0-----:R-:W-:Y:S02]  /*1350*/  SEL R20, R20, RZ, !P0 ;  /* 0x000000ff14147207 */ /* 0x001fe40004000000 */
[----:B------:R-:W-:-:S03]  /*1360*/  ISETP.NE.AND P0, PT, R40, 0x65, PT ;  /* 0x000000652800780c */ /* 0x000fc60003f05270 */
[----:B------:R-:W-:-:S05]  /*1370*/  IMAD.IADD R41, R51, 0x1, R20 ;  /* 0x0000000133297824 */ /* 0x000fca00078e0214 */
[----:B------:R-:W0:Y:S05]  /*1380*/  SHFL.DOWN PT, R20, R41, 0x10, R16 ;  /* 0x0a00000029147989 */ /* 0x000e2a00000e0010 */
[----:B------:R-:W-:Y:S02]  /*1390*/  VOTE.ALL P0, P0 ;  /* 0x0000000000ff7806 */ /* 0x000fe40000000000 */
[----:B0-----:R-:W-:-:S05]  /*13a0*/  SEL R20, R20, RZ, !P2 ;  /* 0x000000ff14147207 */ /* 0x001fca0005000000 */
[----:B------:R-:W-:-:S07]  /*13b0*/  IMAD.IADD R39, R41, 0x1, R20 ;  /* 0x0000000129277824 */ /* 0x000fce00078e0214 */
.L_x_725:
[----:B------:R-:W-:Y:S05]  /*13c0*/  @!P0 BRA `(.L_x_689) ;  /* 0x0000000400248947 */ /* 0x000fea0003800000 */
[----:B------:R-:W-:-:S07]  /*13d0*/  IMAD.MOV.U32 R44, RZ, RZ, 0x3b8 ;  /* 0x000003b8ff2c7424 */ /* 0x000fce00078e00ff */
.L_x_695:
[----:B------:R-:W-:Y:S02]  /*13e0*/  IMAD.MOV.U32 R16, RZ, RZ, R42 ;  /* 0x000000ffff107224 */ /* 0x000fe400078e002a */
[----:B------:R-:W-:Y:S02]  /*13f0*/  IMAD.MOV.U32 R17, RZ, RZ, R43 ;  /* 0x000000ffff117224 */ /* 0x000fe400078e002b */
[----:B------:R-:W-:-:S05]  /*1400*/  IMAD.WIDE R16, R21, 0x8, R16 ;  /* 0x0000000815107825 */ /* 0x000fca00078e0210 */
[----:B------:R-:W2:Y:S01]  /*1410*/  LD.E.64.STRONG.GPU R40, desc[UR8][R16.64+-0x100] ;  /* 0xffff000810287980 */ /* 0x000ea2000c10fb00 */
[----:B------:R-:W-:Y:S05]  /*1420*/  YIELD ;  /* 0x0000000000007946 */ /* 0x000fea0003800000 */
[----:B------:R-:W-:Y:S01]  /*1430*/  UMOV UR5, 0xffffffff ;  /* 0xffffffff00057882 */ /* 0x000fe20000000000 */
[----:B------:R-:W-:Y:S02]  /*1440*/  SHF.R.U32.HI R44, RZ, 0x1, R44 ;  /* 0x00000001ff2c7819 */ /* 0x000fe4000001162c */
[----:B--2---:R-:W-:Y:S01]  /*1450*/  ISETP.NE.AND P0, PT, R40, 0x63, PT ;  /* 0x000000632800780c */ /* 0x004fe20003f05270 */
[----:B------:R-:W-:-:S12]  /*1460*/  BRA.DIV UR5, `(.L_x_690) ;  /* 0x0000003605407947 */ /* 0x000fd8000b800000 */
[----:B------:R-:W-:-:S13]  /*1470*/  VOTE.ANY P0, !P0 ;  /* 0x0000000000ff7806 */ /* 0x000fda0004000100 */
.L_x_728:
[----:B------:R-:W-:Y:S05]  /*1480*/  @!P0 BRA `(.L_x_691) ;  /* 0x0000000000748947 */ /* 0x000fea0003800000 */
[----:B------:R-:W-:-:S07]  /*1490*/  IMAD.MOV.U32 R20, RZ, RZ, R44 ;  /* 0x000000ffff147224 */ /* 0x000fce00078e002c */
.L_x_693:
        /* <DEDUP_REMOVED lines=27> */
.L_x_731:
[----:B------:R-:W-:Y:S05]  /*1650*/  @P0 BRA `(.L_x_693) ;  /* 0xfffffffc00900947 */ /* 0x000fea000383ffff */
.L_x_691:
[----:B------:R-:W-:Y:S01]  /*1660*/  UMOV UR5, 0xffffffff ;  /* 0xffffffff00057882 */ /* 0x000fe20000000000 */
[----:B------:R-:W-:Y:S02]  /*1670*/  ISETP.NE.AND P0, PT, R40, 0x65, PT ;  /* 0x000000652800780c */ /* 0x000fe40003f05270 */
[----:B------:R-:W-:Y:S11]  /*1680*/  BRA.DIV UR5, `(.L_x_694) ;  /* 0x0000003205f87947 */ /* 0x000ff6000b800000 */
[----:B------:R-:W-:Y:S01]  /*1690*/  VOTE.ANY R19, PT, !P0 ;  /* 0x0000000000137806 */ /* 0x000fe200040e0100 */
[----:B------:R-:W-:-:S03]  /*16a0*/  VIADD R21, R21, 0xffffffe0 ;  /* 0xffffffe015157836 */ /* 0x000fc60000000000 */
[----:B------:R-:W-:-:S05]  /*16b0*/  LOP3.LUT R19, R19, 0x80000000, R48, 0xec, !PT ;  /* 0x8000000013137812 */ /* 0x000fca00078eec30 */
[----:B------:R-:W-:-:S05]  /*16c0*/  VIADD R16, R19, 0xffffffff ;  /* 0xffffffff13107836 */ /* 0x000fca0000000000 */
[----:B------:R-:W-:-:S06]  /*16d0*/  LOP3.LUT R16, R19, R16, RZ, 0xc, !PT ;  /* 0x0000001013107212 */ /* 0x000fcc00078e0cff */
[----:B------:R-:W0:Y:S02]  /*16e0*/  POPC R16, R16 ;  /* 0x0000001000107309 */ /* 0x000e240000000000 */
[----:B0-----:R-:W0:Y:S01]  /*16f0*/  SHFL.DOWN PT, R20, R41, 0x1, R16 ;  /* 0x0820000029147989 */ /* 0x001e2200000e0010 */
[-C--:B------:R-:W-:Y:S02]  /*1700*/  ISETP.GE.AND P0, PT, R47, R16.reuse, PT ;  /* 0x000000102f00720c */ /* 0x080fe40003f06270 */
[-C--:B------:R-:W-:Y:S02]  /*1710*/  ISETP.GT.AND P2, PT, R37, R16.reuse, PT ;  /* 0x000000102500720c */ /* 0x080fe40003f44270 */
[----:B0-----:R-:W-:Y:S02]  /*1720*/  SEL R20, R20, RZ, !P0 ;  /* 0x000000ff14147207 */ /* 0x001fe40004000000 */
[----:B------:R-:W-:-:S03]  /*1730*/  ISETP.GT.AND P0, PT, R22, R16, PT ;  /* 0x000000101600720c */ /* 0x000fc60003f04270 */
[----:B------:R-:W-:-:S05]  /*1740*/  IMAD.IADD R51, R20, 0x1, R41 ;  /* 0x0000000114337824 */ /* 0x000fca00078e0229 */
[----:B------:R-:W0:Y:S02]  /*1750*/  SHFL.DOWN PT, R20, R51, 0x2, R16 ;  /* 0x0840000033147989 */ /* 0x000e2400000e0010 */
        /* <DEDUP_REMOVED lines=13> */
[----:B0-----:R-:W-:-:S04]  /*1830*/  SEL R20, R20, RZ, !P2 ;  /* 0x000000ff14147207 */ /* 0x001fc80005000000 */
[----:B------:R-:W-:-:S07]  /*1840*/  IADD3 R39, PT, PT, R50, R20, R39 ;  /* 0x0000001432277210 */ /* 0x000fce0007ffe027 */
.L_x_740:
[----:B------:R-:W-:Y:S05]  /*1850*/  @P0 BRA `(.L_x_695) ;  /* 0xfffffff800e00947 */ /* 0x000fea000383ffff */
.L_x_689:
[----:B------:R-:W-:Y:S01]  /*1860*/  ISETP.NE.AND P0, PT, R47, RZ, PT ;  /* 0x000000ff2f00720c */ /* 0x000fe20003f05270 */
[----:B------:R-:W0:Y:S01]  /*1870*/  @!P1 S2R R17, SR_CgaCtaId ;  /* 0x0000000000119919 */ /* 0x000e220000008800 */
[----:B------:R-:W-:Y:S01]  /*1880*/  @!P1 MOV R16, 0x400 ;  /* 0x0000040000109802 */ /* 0x000fe20000000f00 */
[----:B------:R-:W-:Y:S02]  /*1890*/  @!P1 IMAD.IADD R27, R27, 0x1, R39 ;  /* 0x000000011b1b9824 */ /* 0x000fe400078e0227 */
[----:B------:R-:W-:-:S05]  /*18a0*/  @!P1 IMAD.MOV.U32 R26, RZ, RZ, 0x65 ;  /* 0x00000065ff1a9424 */ /* 0x000fca00078e00ff */
[----:B------:R1:W-:Y:S03]  /*18b0*/  @!P1 ST.E.64.STRONG.GPU desc[UR8][R24.64+0x100], R26 ;  /* 0x0001001a18009985 */ /* 0x0003e6000c10fb08 */
[----:B------:R-:W-:Y:S01]  /*18c0*/  @!P0 MOV R19, 0x400 ;  /* 0x0000040000138802 */ /* 0x000fe20000000f00 */
[----:B------:R-:W2:Y:S01]  /*18d0*/  @!P0 S2R R20, SR_CgaCtaId ;  /* 0x0000000000148919 */ /* 0x000ea20000008800 */
[----:B0-----:R-:W-:Y:S01]  /*18e0*/  @!P1 LEA R18, R17, R16, 0x18 ;  /* 0x0000001011129211 */ /* 0x001fe200078ec0ff */
[----:B------:R-:W-:Y:S02]  /*18f0*/  IMAD.MOV.U32 R16, RZ, RZ, R46 ;  /* 0x000000ffff107224 */ /* 0x000fe400078e002e */
[----:B------:R-:W-:Y:S02]  /*1900*/  @!P0 IMAD.MOV.U32 R16, RZ, RZ, R39 ;  /* 0x000000ffff108224 */ /* 0x000fe400078e0027 */
[----:B------:R1:W-:Y:S04]  /*1910*/  @!P1 STS [R18+0x8], R27 ;  /* 0x0000081b12009388 */ /* 0x0003e80000000800 */
[----:B------:R1:W-:Y:S01]  /*1920*/  @!P1 STS [R18+0x4], R39 ;  /* 0x0000042712009388 */ /* 0x0003e20000000800 */
[----:B--2---:R-:W-:-:S05]  /*1930*/  @!P0 LEA R20, R20, R19, 0x18 ;  /* 0x0000001314148211 */ /* 0x004fca00078ec0ff */
[----:B------:R1:W-:Y:S02]  /*1940*/  @!P0 STS [R20+0x4c], R39 ;  /* 0x00004c2714008388 */ /* 0x0003e40000000800 */
.L_x_683:
[----:B------:R-:W-:Y:S05]  /*1950*/  WARPSYNC.ALL ;  /* 0x0000000000007948 */ /* 0x000fea0003800000 */
[----:B------:R-:W0:Y:S08]  /*1960*/  S2UR UR6, SR_CgaCtaId ;  /* 0x00000000000679c3 */ /* 0x000e300000008800 */
[----:B------:R-:W-:Y:S01]  /*1970*/  BAR.SYNC.DEFER_BLOCKING 0x0 ;  /* 0x0000000000007b1d */ /* 0x000fe20000010000 */
[----:B------:R-:W-:-:S05]  /*1980*/  ISETP.NE.AND P0, PT, R49, RZ, PT ;  /* 0x000000ff3100720c */ /* 0x000fca0003f05270 */
[----:B------:R-:W-:Y:S02]  /*1990*/  UMOV UR5, 0x400 ;  /* 0x0000040000057882 */ /* 0x000fe40000000000 */
[----:B0-----:R-:W-:-:S09]  /*19a0*/  ULEA UR5, UR6, UR5, 0x18 ;  /* 0x0000000506057291 */ /* 0x001fd2000f8ec0ff */
[----:B------:R-:W0:Y:S02]  /*19b0*/  LDS R17, [UR5+0x4c] ;  /* 0x00004c05ff117984 */ /* 0x000e240008000800 */
[----:B0-----:R-:W-:-:S05]  /*19c0*/  SEL R17, R17, RZ, P0 ;  /* 0x000000ff11117207 */ /* 0x001fca0000000000 */
[----:B------:R-:W-:-:S07]  /*19d0*/  IMAD.IADD R16, R17, 0x1, R16 ;  /* 0x0000000111107824 */ /* 0x000fce00078e0210 */
.L_x_682:
[----:B------:R-:W-:Y:S05]  /*19e0*/  BSYNC.RECONVERGENT B0 ;  /* 0x0000000000007941 */ /* 0x000fea0003800200 */
.L_x_680:
[----:B------:R-:W-:Y:S01]  /*19f0*/  IMAD.IADD R17, R4, 0x1, R16 ;  /* 0x0000000104117824 */ /* 0x000fe200078e0210 */
[----:B------:R-:W-:Y:S03]  /*1a00*/  BAR.SYNC.DEFER_BLOCKING 0x0 ;  /* 0x0000000000007b1d */ /* 0x000fe60000010000 */
[----:B------:R-:W-:-:S03]  /*1a10*/  IMAD.IADD R4, R5, 0x1, R17 ;  /* 0x0000000105047824 */ /* 0x000fc600078e0211 */
[----:B------:R-:W2:Y:S01]  /*1a20*/  LDCU.64 UR6, c[0x0][0x388] ;  /* 0x00007100ff0677ac */ /* 0x000ea20008000a00 */
[----:B------:R-:W-:-:S04]  /*1a30*/  IMAD.IADD R5, R6, 0x1, R4 ;  /* 0x0000000106057824 */ /* 0x000fc800078e0204 */
[----:B------:R-:W-:-:S04]  /*1a40*/  IMAD.IADD R6, R7, 0x1, R5 ;  /* 0x0000000107067824 */ /* 0x000fc800078e0205 */
[----:B------:R-:W-:-:S04]  /*1a50*/  IMAD.IADD R7, R8, 0x1, R6 ;  /* 0x0000000108077824 */ /* 0x000fc800078e0206 */
[----:B------:R-:W-:-:S04]  /*1a60*/  IMAD.IADD R8, R9, 0x1, R7 ;  /* 0x0000000109087824 */ /* 0x000fc800078e0207 */
[----:B------:R-:W-:Y:S01]  /*1a70*/  IMAD.IADD R9, R10, 0x1, R8 ;  /* 0x000000010a097824 */ /* 0x000fe200078e0208 */
[----:B------:R-:W-:Y:S03]  /*1a80*/  STS.64 [R0], R16 ;  /* 0x0000001000007388 */ /* 0x000fe60000000a00 */
[----:B------:R-:W-:Y:S01]  /*1a90*/  IMAD.IADD R10, R11, 0x1, R9 ;  /* 0x000000010b0a7824 */ /* 0x000fe200078e0209 */
[----:B------:R2:W-:Y:S03]  /*1aa0*/  STS.64 [R0+0x8], R4 ;  /* 0x0000080400007388 */ /* 0x0005e60000000a00 */
[----:B------:R-:W-:Y:S01]  /*1ab0*/  IMAD.IADD R11, R12, 0x1, R10 ;  /* 0x000000010c0b7824 */ /* 0x000fe200078e020a */
[----:B------:R-:W-:Y:S03]  /*1ac0*/  STS.64 [R0+0x10], R6 ;  /* 0x0000100600007388 */ /* 0x000fe60000000a00 */
[----:B------:R-:W-:Y:S01]  /*1ad0*/  IMAD.IADD R12, R13, 0x1, R11 ;  /* 0x000000010d0c7824 */ /* 0x000fe200078e020b */
[----:B------:R-:W-:Y:S03]  /*1ae0*/  STS.64 [R0+0x18], R8 ;  /* 0x0000180800007388 */ /* 0x000fe60000000a00 */
[----:B------:R-:W-:Y:S01]  /*1af0*/  IMAD.IADD R13, R14, 0x1, R12 ;  /* 0x000000010e0d7824 */ /* 0x000fe200078e020c */
[----:B------:R-:W-:Y:S01]  /*1b00*/  STS.64 [R0+0x20], R10 ;  /* 0x0000200a00007388 */ /* 0x000fe20000000a00 */
[----:B--2---:R-:W-:-:S02]  /*1b10*/  IADD3 R4, P0, PT, R45, UR6, RZ ;  /* 0x000000062d047c10 */ /* 0x004fc4000ff1e0ff */
[----:B------:R-:W-:Y:S01]  /*1b20*/  IMAD.IADD R14, R15, 0x1, R13 ;  /* 0x000000010f0e7824 */ /* 0x000fe200078e020d */
[----:B------:R-:W-:Y:S01]  /*1b30*/  STS.64 [R0+0x28], R12 ;  /* 0x0000280c00007388 */ /* 0x000fe20000000a00 */
[----:B------:R-:W-:Y:S02]  /*1b40*/  IADD3.X R5, PT, PT, R3, UR7, RZ, P0, !PT ;  /* 0x0000000703057c10 */ /* 0x000fe400087fe4ff */
[----:B------:R-:W-:-:S04]  /*1b50*/  IMAD.IADD R15, R28, 0x1, R14 ;  /* 0x000000011c0f7824 */ /* 0x000fc800078e020e */
[----:B01----:R-:W-:Y:S01]  /*1b60*/  IMAD.IADD R18, R29, 0x1, R15 ;  /* 0x000000011d127824 */ /* 0x003fe200078e020f */
[----:B------:R-:W-:Y:S03]  /*1b70*/  STS.64 [R0+0x30], R14 ;  /* 0x0000300e00007388 */ /* 0x000fe60000000a00 */
[----:B------:R-:W-:-:S04]  /*1b80*/  IMAD.IADD R19, R30, 0x1, R18 ;  /* 0x000000011e137824 */ /* 0x000fc800078e0212 */
[----:B------:R-:W-:Y:S01]  /*1b90*/  IMAD.IADD R20, R31, 0x1, R19 ;  /* 0x000000011f147824 */ /* 0x000fe200078e0213 */
[----:B------:R-:W-:Y:S03]  /*1ba0*/  STS.64 [R0+0x38], R18 ;  /* 0x0000381200007388 */ /* 0x000fe60000000a00 */
[----:B------:R-:W-:-:S04]  /*1bb0*/  IMAD.IADD R21, R32, 0x1, R20 ;  /* 0x0000000120157824 */ /* 0x000fc800078e0214 */
[----:B------:R-:W-:Y:S01]  /*1bc0*/  IMAD.IADD R22, R33, 0x1, R21 ;  /* 0x0000000121167824 */ /* 0x000fe200078e0215 */
[----:B------:R-:W-:Y:S03]  /*1bd0*/  STS.64 [R0+0x40], R20 ;  /* 0x0000401400007388 */ /* 0x000fe60000000a00 */
[----:B------:R-:W-:-:S04]  /*1be0*/  IMAD.IADD R23, R34, 0x1, R22 ;  /* 0x0000000122177824 */ /* 0x000fc800078e0216 */
[----:B------:R-:W-:Y:S01]  /*1bf0*/  IMAD.IADD R24, R35, 0x1, R23 ;  /* 0x0000000123187824 */ /* 0x000fe200078e0217 */
[----:B------:R-:W-:Y:S03]  /*1c00*/  STS.64 [R0+0x48], R22 ;  /* 0x0000481600007388 */ /* 0x000fe60000000a00 */
[----:B------:R-:W-:-:S05]  /*1c10*/  IMAD.IADD R25, R36, 0x1, R24 ;  /* 0x0000000124197824 */ /* 0x000fca00078e0218 */
[----:B------:R-:W-:Y:S01]  /*1c20*/  STS.64 [R0+0x50], R24 ;  /* 0x0000501800007388 */ /* 0x000fe20000000a00 */
[----:B------:R-:W-:-:S03]  /*1c30*/  NOP ;  /* 0x0000000000007918 */ /* 0x000fc60000000000 */
        /* <DEDUP_REMOVED lines=22> */
[----:B0-----:R-:W-:Y:S04]  /*1da0*/  STG.E desc[UR8][R4.64], R7 ;  /* 0x0000000704007986 */ /* 0x001fe8000c101908 */
[----:B-1----:R-:W-:Y:S04]  /*1db0*/  STG.E desc[UR8][R4.64+0x80], R9 ;  /* 0x0000800904007986 */ /* 0x002fe8000c101908 */
[----:B--2---:R-:W-:Y:S04]  /*1dc0*/  STG.E desc[UR8][R4.64+0x100], R11 ;  /* 0x0001000b04007986 */ /* 0x004fe8000c101908 */
[----:B---3--:R-:W-:Y:S04]  /*1dd0*/  STG.E desc[UR8][R4.64+0x180], R13 ;  /* 0x0001800d04007986 */ /* 0x008fe8000c101908 */
[----:B----4-:R-:W-:Y:S04]  /*1de0*/  STG.E desc[UR8][R4.64+0x200], R15 ;  /* 0x0002000f04007986 */ /* 0x010fe8000c101908 */
        /* <DEDUP_REMOVED lines=18> */
.L_x_679:
[----:B------:R-:W-:-:S13]  /*1f10*/  ISETP.NE.AND P0, PT, R0, RZ, PT ;  /* 0x000000ff0000720c */ /* 0x000fda0003f05270 */
[----:B------:R-:W-:Y:S05]  /*1f20*/  @!P0 EXIT ;  /* 0x000000000000894d */ /* 0x000fea0003800000 */
[----:B------:R-:W0:Y:S02]  /*1f30*/  LDC.64 R2, c[0x0][0x380] ;  /* 0x0000e000ff027b82 */ /* 0x000e240000000a00 */
[----:B0-----:R-:W-:-:S05]  /*1f40*/  IMAD.WIDE.U32 R2, R5, 0x4, R2 ;  /* 0x0000000405027825 */ /* 0x001fca00078e0002 */
[----:B------:R0:W2:Y:S01]  /*1f50*/  LDG.E R4, desc[UR8][R2.64] ;  /* 0x0000000802047981 */ /* 0x0000a2000c1e1900 */
[----:B------:R-:W3:Y:S02]  /*1f60*/  S2R R13, SR_TID.X ;  /* 0x00000000000d7919 */ /* 0x000ee40000002100 */
[C---:B---3--:R-:W-:Y:S02]  /*1f70*/  LOP3.LUT R5, R13.reuse, 0x1f, RZ, 0xc0, !PT ;  /* 0x0000001f0d057812 */ /* 0x048fe400078ec0ff */
[----:B------:R-:W-:-:S05]  /*1f80*/  LOP3.LUT R6, R13, 0x3e0, RZ, 0xc0, !PT ;  /* 0x000003e00d067812 */ /* 0x000fca00078ec0ff */
[----:B------:R-:W-:-:S04]  /*1f90*/  IMAD R11, R6, 0x16, R5 ;  /* 0x00000016060b7824 */ /* 0x000fc800078e0205 */
[C---:B------:R-:W-:Y:S01]  /*1fa0*/  VIADD R5, R11.reuse, 0x20 ;  /* 0x000000200b057836 */ /* 0x040fe20000000000 */
[C---:B------:R-:W-:Y:S01]  /*1fb0*/  ISETP.GE.U32.AND P6, PT, R11.reuse, R0, PT ;  /* 0x000000000b00720c */ /* 0x040fe20003fc6070 */
[C---:B------:R-:W-:Y:S01]  /*1fc0*/  VIADD R9, R11.reuse, 0xa0 ;  /* 0x000000a00b097836 */ /* 0x040fe20000000000 */
[C---:B0-----:R-:W-:Y:S01]  /*1fd0*/  LEA R2, P1, R11.reuse, R2, 0x2 ;  /* 0x000000020b027211 */ /* 0x041fe200078210ff */
[----:B------:R-:W-:Y:S01]  /*1fe0*/  VIADD R7, R11, 0x80 ;  /* 0x000000800b077836 */ /* 0x000fe20000000000 */
[-C--:B------:R-:W-:Y:S01]  /*1ff0*/  ISETP.GE.U32.AND P5, PT, R5, R0.reuse, PT ;  /* 0x000000000500720c */ /* 0x080fe20003fa6070 */
[----:B------:R-:W-:Y:S01]  /*2000*/  VIADD R5, R11, 0xe0 ;  /* 0x000000e00b057836 */ /* 0x000fe20000000000 */
[-C--:B------:R-:W-:Y:S01]  /*2010*/  ISETP.GE.U32.AND P4, PT, R9, R0.reuse, PT ;  /* 0x000000000900720c */ /* 0x080fe20003f86070 */
[----:B------:R-:W-:Y:S01]  /*2020*/  IMAD.X R3, RZ, RZ, R3, P1 ;  /* 0x000000ffff037224 */ /* 0x000fe200008e0603 */
[-C--:B------:R-:W-:Y:S01]  /*2030*/  ISETP.GE.U32.AND P0, PT, R7, R0.reuse, PT ;  /* 0x000000000700720c */ /* 0x080fe20003f06070 */
[----:B------:R-:W-:Y:S01]  /*2040*/  VIADD R7, R11, 0x120 ;  /* 0x000001200b077836 */ /* 0x000fe20000000000 */
[----:B------:R-:W-:Y:S01]  /*2050*/  ISETP.GE.U32.AND P3, PT, R5, R0, PT ;  /* 0x000000000500720c */ /* 0x000fe20003f66070 */
[----:B------:R-:W-:-:S02]  /*2060*/  VIADD R5, R11, 0x200 ;  /* 0x000002000b057836 */ /* 0x000fc40000000000 */
[----:B------:R-:W-:Y:S01]  /*2070*/  VIADD R9, R11, 0x1c0 ;  /* 0x000001c00b097836 */ /* 0x000fe20000000000 */
[----:B------:R-:W-:-:S04]  /*2080*/  ISETP.GE.U32.AND P2, PT, R7, R0, PT ;  /* 0x000000000700720c */ /* 0x000fc80003f46070 */
[----:B------:R-:W-:Y:S01]  /*2090*/  ISETP.GE.U32.AND P1, PT, R9, R0, PT ;  /* 0x000000000900720c */ /* 0x000fe20003f26070 */
[C---:B------:R-:W-:Y:S02]  /*20a0*/  VIADD R7, R11.reuse, 0x260 ;  /* 0x000002600b077836 */ /* 0x040fe40000000000 */
[C---:B------:R-:W-:Y:S02]  /*20b0*/  VIADD R51, R11.reuse, 0x40 ;  /* 0x000000400b337836 */ /* 0x040fe40000000000 */
[C---:B------:R-:W-:Y:S02]  /*20c0*/  VIADD R50, R11.reuse, 0x60 ;  /* 0x000000600b327836 */ /* 0x040fe40000000000 */
[C---:B------:R-:W-:Y:S02]  /*20d0*/  VIADD R49, R11.reuse, 0xc0 ;  /* 0x000000c00b317836 */ /* 0x040fe40000000000 */
[C---:B------:R-:W-:Y:S02]  /*20e0*/  VIADD R48, R11.reuse, 0x100 ;  /* 0x000001000b307836 */ /* 0x040fe40000000000 */
[----:B------:R-:W-:-:S02]  /*20f0*/  VIADD R47, R11, 0x140 ;  /* 0x000001400b2f7836 */ /* 0x000fc40000000000 */
[C---:B------:R-:W-:Y:S02]  /*2100*/  VIADD R46, R11.reuse, 0x160 ;  /* 0x000001600b2e7836 */ /* 0x040fe40000000000 */
[C---:B------:R-:W-:Y:S02]  /*2110*/  VIADD R45, R11.reuse, 0x180 ;  /* 0x000001800b2d7836 */ /* 0x040fe40000000000 */
[C---:B------:R-:W-:Y:S02]  /*2120*/  VIADD R43, R11.reuse, 0x1a0 ;  /* 0x000001a00b2b7836 */ /* 0x040fe40000000000 */
[C---:B------:R-:W-:Y:S02]  /*2130*/  VIADD R42, R11.reuse, 0x1e0 ;  /* 0x000001e00b2a7836 */ /* 0x040fe40000000000 */
[C---:B------:R-:W-:Y:S02]  /*2140*/  VIADD R41, R11.reuse, 0x240 ;  /* 0x000002400b297836 */ /* 0x040fe40000000000 */
[----:B------:R-:W-:-:S02]  /*2150*/  VIADD R40, R11, 0x2a0 ;  /* 0x000002a00b287836 */ /* 0x000fc40000000000 */
[----:B--2---:R-:W-:Y:S02]  /*2160*/  IMAD.MOV.U32 R16, RZ, RZ, R4 ;  /* 0x000000ffff107224 */ /* 0x004fe400078e0004 */
[----:B------:R-:W2:Y:S01]  /*2170*/  @!P6 LDG.E R4, desc[UR8][R2.64] ;  /* 0x000000080204e981 */ /* 0x000ea2000c1e1900 */
[-C--:B------:R-:W-:Y:S01]  /*2180*/  ISETP.GE.U32.AND P6, PT, R5, R0.reuse, PT ;  /* 0x000000000500720c */ /* 0x080fe20003fc6070 */
[--C-:B------:R-:W-:Y:S02]  /*2190*/  IMAD.MOV.U32 R6, RZ, RZ, R16.reuse ;  /* 0x000000ffff067224 */ /* 0x100fe400078e0010 */
[----:B------:R-:W-:Y:S02]  /*21a0*/  VIADD R5, R11, 0x220 ;  /* 0x000002200b057836 */ /* 0x000fe40000000000 */
[----:B------:R-:W-:Y:S02]  /*21b0*/  IMAD.MOV.U32 R14, RZ, RZ, R16 ;  /* 0x000000ffff0e7224 */ /* 0x000fe400078e0010 */
[----:B------:R-:W3:Y:S01]  /*21c0*/  @!P5 LDG.E R6, desc[UR8][R2.64+0x80] ;  /* 0x000080080206d981 */ /* 0x000ee2000c1e1900 */
[----:B------:R-:W-:Y:S01]  /*21d0*/  ISETP.GE.U32.AND P5, PT, R5, R0, PT ;  /* 0x000000000500720c */ /* 0x000fe20003fa6070 */
[----:B------:R-:W-:-:S02]  /*21e0*/  VIADD R5, R11, 0x280 ;  /* 0x000002800b057836 */ /* 0x000fc40000000000 */
[----:B------:R-:W4:Y:S01]  /*21f0*/  @!P4 LDG.E R14, desc[UR8][R2.64+0x280] ;  /* 0x00028008020ec981 */ /* 0x000f22000c1e1900 */
[--C-:B------:R-:W-:Y:S02]  /*2200*/  IMAD.MOV.U32 R12, RZ, RZ, R16.reuse ;  /* 0x000000ffff0c7224 */ /* 0x100fe400078e0010 */
[-C--:B------:R-:W-:Y:S01]  /*2210*/  ISETP.GE.U32.AND P4, PT, R5, R0.reuse, PT ;  /* 0x000000000500720c */ /* 0x080fe20003f86070 */
[--C-:B------:R-:W-:Y:S02]  /*2220*/  IMAD.MOV.U32 R20, RZ, RZ, R16.reuse ;  /* 0x000000ffff147224 */ /* 0x100fe400078e0010 */
[--C-:B------:R-:W-:Y:S01]  /*2230*/  IMAD.MOV.U32 R24, RZ, RZ, R16.reuse ;  /* 0x000000ffff187224 */ /* 0x100fe200078e0010 */
[----:B------:R-:W4:Y:S01]  /*2240*/  @!P0 LDG.E R12, desc[UR8][R2.64+0x200] ;  /* 0x00020008020c8981 */ /* 0x000f22000c1e1900 */
[--C-:B------:R-:W-:Y:S02]  /*2250*/  IMAD.MOV.U32 R34, RZ, RZ, R16.reuse ;  /* 0x000000ffff227224 */ /* 0x100fe400078e0010 */
[----:B------:R-:W-:Y:S01]  /*2260*/  IMAD.MOV.U32 R5, RZ, RZ, R16 ;  /* 0x000000ffff057224 */ /* 0x000fe200078e0010 */
[----:B------:R-:W4:Y:S01]  /*2270*/  @!P3 LDG.E R20, desc[UR8][R2.64+0x380] ;  /* 0x000380080214b981 */ /* 0x000f22000c1e1900 */
[----:B------:R-:W-:-:S02]  /*2280*/  ISETP.GE.U32.AND P0, PT, R7, R0, PT ;  /* 0x000000000700720c */ /* 0x000fc40003f06070 */
[-C--:B------:R-:W-:Y:S01]  /*2290*/  ISETP.GE.U32.AND P3, PT, R51, R0.reuse, PT ;  /* 0x000000003300720c */ /* 0x080fe20003f66070 */
[----:B------:R-:W4:Y:S01]  /*22a0*/  @!P2 LDG.E R24, desc[UR8][R2.64+0x480] ;  /* 0x000480080218a981 */ /* 0x000f22000c1e1900 */
[----:B------:R-:W-:-:S03]  /*22b0*/  ISETP.GE.U32.AND P2, PT, R50, R0, PT ;  /* 0x000000003200720c */ /* 0x000fc60003f46070 */
[----:B------:R-:W4:Y:S01]  /*22c0*/  @!P1 LDG.E R34, desc[UR8][R2.64+0x700] ;  /* 0x0007000802229981 */ /* 0x000f22000c1e1900 */
[----:B------:R-:W-:-:S03]  /*22d0*/  ISETP.GE.U32.AND P1, PT, R49, R0, PT ;  /* 0x000000003100720c */ /* 0x000fc60003f26070 */
[----:B------:R-:W4:Y:S01]  /*22e0*/  @!P6 LDG.E R5, desc[UR8][R2.64+0x800] ;  /* 0x000800080205e981 */ /* 0x000f22000c1e1900 */
[----:B------:R-:W-:Y:S01]  /*22f0*/  ISETP.GE.U32.AND P6, PT, R48, R0, PT ;  /* 0x000000003000720c */ /* 0x000fe20003fc6070 */
[--C-:B------:R-:W-:Y:S02]  /*2300*/  IMAD.MOV.U32 R7, RZ, RZ, R16.reuse ;  /* 0x000000ffff077224 */ /* 0x100fe400078e0010 */
[--C-:B------:R-:W-:Y:S02]  /*2310*/  IMAD.MOV.U32 R9, RZ, RZ, R16.reuse ;  /* 0x000000ffff097224 */ /* 0x100fe400078e0010 */
[--C-:B------:R-:W-:Y:S02]  /*2320*/  IMAD.MOV.U32 R11, RZ, RZ, R16.reuse ;  /* 0x000000ffff0b7224 */ /* 0x100fe400078e0010 */
[--C-:B------:R-:W-:Y:S01]  /*2330*/  IMAD.MOV.U32 R8, RZ, RZ, R16.reuse ;  /* 0x000000ffff087224 */ /* 0x100fe200078e0010 */
[----:B------:R-:W4:Y:S01]  /*2340*/  @!P5 LDG.E R7, desc[UR8][R2.64+0x880] ;  /* 0x000880080207d981 */ /* 0x000f22000c1e1900 */
[----:B------:R-:W-:-:S02]  /*2350*/  IMAD.MOV.U32 R10, RZ, RZ, R16 ;  /* 0x000000ffff0a7224 */ /* 0x000fc400078e0010 */
[--C-:B------:R-:W-:Y:S01]  /*2360*/  IMAD.MOV.U32 R18, RZ, RZ, R16.reuse ;  /* 0x000000ffff127224 */ /* 0x100fe200078e0010 */
[----:B------:R-:W4:Y:S01]  /*2370*/  @!P0 LDG.E R9, desc[UR8][R2.64+0x980] ;  /* 0x0009800802098981 */ /* 0x000f22000c1e1900 */
[----:B------:R-:W-:Y:S01]  /*2380*/  IMAD.MOV.U32 R22, RZ, RZ, R16 ;  /* 0x000000ffff167224 */ /* 0x000fe200078e0010 */
[-C--:B------:R-:W-:Y:S02]  /*2390*/  ISETP.GE.U32.AND P5, PT, R47, R0.reuse, PT ;  /* 0x000000002f00720c */ /* 0x080fe40003fa6070 */
[----:B------:R-:W4:Y:S01]  /*23a0*/  @!P4 LDG.E R11, desc[UR8][R2.64+0xa00] ;  /* 0x000a0008020bc981 */ /* 0x000f22000c1e1900 */
[-C--:B------:R-:W-:Y:S02]  /*23b0*/  ISETP.GE.U32.AND P0, PT, R46, R0.reuse, PT ;  /* 0x000000002e00720c */ /* 0x080fe40003f06070 */
[-C--:B------:R-:W-:Y:S01]  /*23c0*/  ISETP.GE.U32.AND P4, PT, R45, R0.reuse, PT ;  /* 0x000000002d00720c */ /* 0x080fe20003f86070 */
[----:B------:R-:W4:Y:S01]  /*23d0*/  @!P3 LDG.E R8, desc[UR8][R2.64+0x100] ;  /* 0x000100080208b981 */ /* 0x000f22000c1e1900 */
[----:B------:R-:W-:-:S03]  /*23e0*/  ISETP.GE.U32.AND P3, PT, R43, R0, PT ;  /* 0x000000002b00720c */ /* 0x000fc60003f66070 */
        /* <DEDUP_REMOVED lines=12> */
[----:B------:R-:W-:Y:S01]  /*24b0*/  IMAD.MOV.U32 R17, RZ, RZ, R16 ;  /* 0x000000ffff117224 */ /* 0x000fe200078e0010 */
[----:B------:R-:W4:Y:S04]  /*24c0*/  @!P0 LDG.E R28, desc[UR8][R2.64+0x580] ;  /* 0x00058008021c8981 */ /* 0x000f28000c1e1900 */
[----:B------:R-:W4:Y:S04]  /*24d0*/  @!P4 LDG.E R30, desc[UR8][R2.64+0x600] ;  /* 0x00060008021ec981 */ /* 0x000f28000c1e1900 */
[----:B------:R-:W4:Y:S04]  /*24e0*/  @!P3 LDG.E R32, desc[UR8][R2.64+0x680] ;  /* 0x000680080220b981 */ /* 0x000f28000c1e1900 */
[----:B------:R-:W4:Y:S04]  /*24f0*/  @!P2 LDG.E R52, desc[UR8][R2.64+0x780] ;  /* 0x000780080234a981 */ /* 0x000f28000c1e1900 */
[----:B------:R-:W4:Y:S04]  /*2500*/  @!P1 LDG.E R17, desc[UR8][R2.64+0x900] ;  /* 0x0009000802119981 */ /* 0x000f28000c1e1900 */
[----:B------:R-:W4:Y:S01]  /*2510*/  @!P6 LDG.E R16, desc[UR8][R2.64+0xa80] ;  /* 0x000a80080210e981 */ /* 0x000f22000c1e1900 */
[----:B------:R-:W0:Y:S01]  /*2520*/  S2R R36, SR_LANEID ;  /* 0x0000000000247919 */ /* 0x000e220000000000 */
[----:B------:R-:W1:Y:S01]  /*2530*/  S2UR UR5, SR_CgaCtaId ;  /* 0x00000000000579c3 */ /* 0x000e620000008800 */
[----:B------:R-:W-:Y:S01]  /*2540*/  SHF.R.U32.HI R44, RZ, 0x5, R13 ;  /* 0x00000005ff2c7819 */ /* 0x000fe2000001160d */
[----:B------:R-:W-:Y:S01]  /*2550*/  UMOV UR4, 0x400 ;  /* 0x0000040000047882 */ /* 0x000fe20000000000 */
[----:B------:R-:W-:Y:S01]  /*2560*/  ISETP.NE.AND P0, PT, R38, RZ, PT ;  /* 0x000000ff2600720c */ /* 0x000fe20003f05270 */
[----:B-1----:R-:W-:-:S02]  /*2570*/  ULEA UR4, UR5, UR4, 0x18 ;  /* 0x0000000405047291 */ /* 0x002fc4000f8ec0ff */
[----:B0-----:R-:W-:-:S05]  /*2580*/  IMAD R37, R44, 0x2c0, R36 ;  /* 0x000002c02c257824 */ /* 0x001fca00078e0224 */
        /* <DEDUP_REMOVED lines=39> */
[----:B------:R-:W-:Y:S02]  /*2800*/  ISETP.NE.AND P1, PT, R36, 0x1f, PT ;  /* 0x0000001f2400780c */ /* 0x000fe40003f25270 */
[----:B---3--:R-:W-:Y:S02]  /*2810*/  IADD3 R16, PT, PT, R6, R5, R16 ;  /* 0x0000000506107210 */ /* 0x008fe40007ffe010 */
[----:B------:R-:W-:Y:S02]  /*2820*/  ISETP.NE.AND P2, PT, R44, 0xb, PT ;  /* 0x0000000b2c00780c */ /* 0x000fe40003f45270 */
        /* <DEDUP_REMOVED lines=20> */
[----:B------:R-:W-:Y:S01]  /*2970*/  ISETP.NE.AND P0, PT, R44, 0x2, PT ;  /* 0x000000022c00780c */ /* 0x000fe20003f05270 */
[----:B------:R-:W0:Y:S02]  /*2980*/  S2R R53, SR_TID.X ;  /* 0x0000000000357919 */ /* 0x000e240000002100 */
[----:B------:R-:W-:Y:S01]  /*2990*/  IMAD.IADD R35, R38, 0x1, -R35 ;  /* 0x0000000126237824 */ /* 0x000fe200078e0a23 */
[----:B------:R-:W-:Y:S01]  /*29a0*/  @!P1 STS [R52+0x10], R38 ;  /* 0x0000102634009388 */ /* 0x000fe20000000800 */
[----:B------:R-:W-:Y:S01]  /*29b0*/  BAR.SYNC.DEFER_BLOCKING 0x0 ;  /* 0x0000000000007b1d */ /* 0x000fe20000010000 */
[----:B------:R-:W-:-:S05]  /*29c0*/  ISETP.NE.AND P1, PT, R44, 0x9, PT ;  /* 0x000000092c00780c */ /* 0x000fca0003f25270 */
[----:B------:R-:W1:Y:S04]  /*29d0*/  LDS.128 R16, [UR4+0x10] ;  /* 0x00001004ff107984 */ /* 0x000e680008000c00 */
[----:B------:R-:W2:Y:S04]  /*29e0*/  LDS.128 R20, [UR4+0x20] ;  /* 0x00002004ff147984 */ /* 0x000ea80008000c00 */
[----:B------:R-:W3:Y:S01]  /*29f0*/  LDS.128 R24, [UR4+0x30] ;  /* 0x00003004ff187984 */ /* 0x000ee20008000c00 */
[----:B-1----:R-:W-:-:S04]  /*2a00*/  IMAD.IADD R17, R16, 0x1, R17 ;  /* 0x0000000110117824 */ /* 0x002fc800078e0211 */
[----:B------:R-:W-:Y:S01]  /*2a10*/  IMAD.IADD R18, R18, 0x1, R17 ;  /* 0x0000000112127824 */ /* 0x000fe200078e0211 */
[----:B------:R-:W-:Y:S02]  /*2a20*/  SEL R16, R17, R16, !P0 ;  /* 0x0000001011107207 */ /* 0x000fe40004000000 */
[----:B------:R-:W-:Y:S01]  /*2a30*/  ISETP.NE.AND P0, PT, R44, 0x3, PT ;  /* 0x000000032c00780c */ /* 0x000fe20003f05270 */
[----:B------:R-:W-:-:S03]  /*2a40*/  IMAD.IADD R19, R19, 0x1, R18 ;  /* 0x0000000113137824 */ /* 0x000fc600078e0212 */
[----:B------:R-:W-:Y:S01]  /*2a50*/  SEL R16, R18, R16, !P0 ;  /* 0x0000001012107207 */ /* 0x000fe20004000000 */
[----:B--2---:R-:W-:Y:S01]  /*2a60*/  IMAD.IADD R20, R19, 0x1, R20 ;  /* 0x0000000113147824 */ /* 0x004fe200078e0214 */
        /* <DEDUP_REMOVED lines=8> */
[----:B---3--:R-:W-:Y:S01]  /*2af0*/  IMAD.IADD R24, R23, 0x1, R24 ;  /* 0x0000000117187824 */ /* 0x008fe200078e0218 */
[----:B------:R-:W-:Y:S02]  /*2b00*/  SEL R16, R21, R16, !P0 ;  /* 0x0000001015107207 */ /* 0x000fe40004000000 */
[----:B------:R-:W-:Y:S01]  /*2b10*/  ISETP.NE.AND P0, PT, R44, 0x7, PT ;  /* 0x000000072c00780c */ /* 0x000fe20003f05270 */
[----:B------:R-:W-:-:S03]  /*2b20*/  IMAD.IADD R25, R25, 0x1, R24 ;  /* 0x0000000119197824 */ /* 0x000fc600078e0218 */
[----:B------:R-:W-:Y:S02]  /*2b30*/  SEL R16, R22, R16, !P0 ;  /* 0x0000001016107207 */ /* 0x000fe40004000000 */
[----:B------:R-:W-:-:S04]  /*2b40*/  ISETP.NE.AND P0, PT, R44, 0x8, PT ;  /* 0x000000082c00780c */ /* 0x000fc80003f05270 */
[----:B------:R-:W-:Y:S02]  /*2b50*/  SEL R16, R23, R16, !P0 ;  /* 0x0000001017107207 */ /* 0x000fe40004000000 */
[----:B------:R-:W-:Y:S02]  /*2b60*/  ISETP.NE.AND P0, PT, R44, 0xa, PT ;  /* 0x0000000a2c00780c */ /* 0x000fe40003f05270 */
[----:B------:R-:W-:Y:S02]  /*2b70*/  SEL R16, R24, R16, !P1 ;  /* 0x0000001018107207 */ /* 0x000fe40004800000 */
[----:B------:R-:W-:Y:S02]  /*2b80*/  ISETP.NE.AND P1, PT, R36, RZ, PT ;  /* 0x000000ff2400720c */ /* 0x000fe40003f25270 */
[----:B------:R-:W-:Y:S01]  /*2b90*/  SEL R16, R25, R16, !P0 ;  /* 0x0000001019107207 */ /* 0x000fe20004000000 */
[----:B------:R-:W-:Y:S01]  /*2ba0*/  @!P2 IMAD.IADD R16, R26, 0x1, R25 ;  /* 0x000000011a10a824 */ /* 0x000fe200078e0219 */
[----:B0-----:R-:W-:-:S02]  /*2bb0*/  ISETP.GE.U32.AND P0, PT, R53, 0x20, PT ;  /* 0x000000203500780c */ /* 0x001fc40003f06070 */
[----:B------:R-:W-:Y:S02]  /*2bc0*/  SEL R35, R35, RZ, P1 ;  /* 0x000000ff23237207 */ /* 0x000fe40000800000 */
[----:B------:R-:W-:-:S04]  /*2bd0*/  SEL R16, R16, RZ, P0 ;  /* 0x000000ff10107207 */ /* 0x000fc80000000000 */
[----:B-----5:R-:W-:Y:S01]  /*2be0*/  IADD3 R16, PT, PT, R16, R35, R39 ;  /* 0x0000002310107210 */ /* 0x020fe20007ffe027 */
[----:B------:R-:W-:Y:S06]  /*2bf0*/  BRA `(.L_x_697) ;  /* 0x0000000c00f87947 */ /* 0x000fec0003800000 */
.L_x_696:
[----:B0-2---:R-:W-:Y:S02]  /*2c00*/  IADD3 R16, PT, PT, R4, R3, R2 ;  /* 0x0000000304107210 */ /* 0x005fe40007ffe002 */
[----:B------:R-:W-:Y:S02]  /*2c10*/  ISETP.NE.AND P1, PT, R36, 0x1f, PT ;  /* 0x0000001f2400780c */ /* 0x000fe40003f25270 */
        /* <DEDUP_REMOVED lines=22> */
[C---:B------:R-:W-:Y:S01]  /*2d80*/  ISETP.NE.AND P0, PT, R44.reuse, 0x2, PT ;  /* 0x000000022c00780c */ /* 0x040fe20003f05270 */
[----:B------:R-:W0:Y:S03]  /*2d90*/  S2R R39, SR_TID.X ;  /* 0x0000000000277919 */ /* 0x000e260000002100 */
[----:B------:R1:W-:Y:S01]  /*2da0*/  @!P1 STS [R53+0x10], R52 ;  /* 0x0000103435009388 */ /* 0x0003e20000000800 */
[----:B------:R-:W-:Y:S01]  /*2db0*/  BAR.SYNC.DEFER_BLOCKING 0x0 ;  /* 0x0000000000007b1d */ /* 0x000fe20000010000 */
[----:B------:R-:W-:Y:S01]  /*2dc0*/  ISETP.NE.AND P1, PT, R44, 0x9, PT ;  /* 0x000000092c00780c */ /* 0x000fe20003f25270 */
[----:B-1----:R-:W-:-:S04]  /*2dd0*/  IMAD.IADD R52, R52, 0x1, -R35 ;  /* 0x0000000134347824 */ /* 0x002fc800078e0a23 */
[----:B------:R-:W1:Y:S04]  /*2de0*/  LDS.128 R16, [UR4+0x10] ;  /* 0x00001004ff107984 */ /* 0x000e680008000c00 */
[----:B------:R-:W2:Y:S04]  /*2df0*/  LDS.128 R20, [UR4+0x20] ;  /* 0x00002004ff147984 */ /* 0x000ea80008000c00 */
[----:B------:R-:W3:Y:S01]  /*2e00*/  LDS.128 R24, [UR4+0x30] ;  /* 0x00003004ff187984 */ /* 0x000ee20008000c00 */
[----:B-1----:R-:W-:-:S04]  /*2e10*/  IMAD.IADD R17, R16, 0x1, R17 ;  /* 0x0000000110117824 */ /* 0x002fc800078e0211 */
[----:B------:R-:W-:Y:S01]  /*2e20*/  IMAD.IADD R18, R18, 0x1, R17 ;  /* 0x0000000112127824 */ /* 0x000fe200078e0211 */
[----:B------:R-:W-:Y:S02]  /*2e30*/  SEL R16, R17, R16, !P0 ;  /* 0x0000001011107207 */ /* 0x000fe40004000000 */
[----:B------:R-:W-:Y:S01]  /*2e40*/  ISETP.NE.AND P0, PT, R44, 0x3, PT ;  /* 0x000000032c00780c */ /* 0x000fe20003f05270 */
[----:B------:R-:W-:Y:S01]  /*2e50*/  IMAD.IADD R19, R19, 0x1, R18 ;  /* 0x0000000113137824 */ /* 0x000fe200078e0212 */
[----:B------:R-:W-:Y:S02]  /*2e60*/  SEL R17, R52, RZ, P2 ;  /* 0x000000ff34117207 */ /* 0x000fe40001000000 */
        /* <DEDUP_REMOVED lines=23> */
[----:B0-----:R-:W-:-:S02]  /*2fe0*/  ISETP.GT.U32.AND P0, PT, R39, 0x1f, PT ;  /* 0x0000001f2700780c */ /* 0x001fc40003f04070 */
        /* <DEDUP_REMOVED lines=20> */
.L_x_743:
[----:B------:R-:W-:Y:S05]  /*3130*/  @!P0 BRA `(.L_x_700) ;  /* 0x0000000000748947 */ /* 0x000fea0003800000 */
[----:B------:R-:W-:-:S07]  /*3140*/  IMAD.MOV.U32 R20, RZ, RZ, 0x3b8 ;  /* 0x000003b8ff147424 */ /* 0x000fce00078e00ff */
.L_x_702:
        /* <DEDUP_REMOVED lines=27> */
.L_x_746:
[----:B------:R-:W-:Y:S05]  /*3300*/  @P0 BRA `(.L_x_702) ;  /* 0xfffffffc00900947 */ /* 0x000fea000383ffff */
.L_x_700:
[----:B------:R-:W-:Y:S01]  /*3310*/  UMOV UR5, 0xffffffff ;  /* 0xffffffff00057882 */ /* 0x000fe20000000000 */
[----:B------:R-:W-:Y:S02]  /*3320*/  ISETP.NE.AND P0, PT, R24, 0x65, PT ;  /* 0x000000651800780c */ /* 0x000fe40003f05270 */
[----:B------:R-:W-:Y:S11]  /*3330*/  BRA.DIV UR5, `(.L_x_703) ;  /* 0x0000001a05f47947 */ /* 0x000ff6000b800000 */
[----:B------:R-:W0:Y:S01]  /*3340*/  S2R R53, SR_GEMASK ;  /* 0x0000000000357919 */ /* 0x000e220000003c00 */
[----:B------:R-:W-:Y:S01]  /*3350*/  VOTE.ANY R19, PT, !P0 ;  /* 0x0000000000137806 */ /* 0x000fe200040e0100 */
[----:B------:R-:W-:-:S03]  /*3360*/  VIADD R17, R36, 0x2 ;  /* 0x0000000224117836 */ /* 0x000fc60000000000 */
[----:B0-----:R-:W-:-:S05]  /*3370*/  LOP3.LUT R19, R19, 0x80000000, R53, 0xec, !PT ;  /* 0x8000000013137812 */ /* 0x001fca00078eec35 */
[----:B------:R-:W-:-:S05]  /*3380*/  VIADD R16, R19, 0xffffffff ;  /* 0xffffffff13107836 */ /* 0x000fca0000000000 */
[----:B------:R-:W-:Y:S01]  /*3390*/  LOP3.LUT R16, R19, R16, RZ, 0xc, !PT ;  /* 0x0000001013107212 */ /* 0x000fe200078e0cff */
[----:B------:R-:W-:-:S03]  /*33a0*/  VIADD R19, R36, 0x10 ;  /* 0x0000001024137836 */ /* 0x000fc60000000000 */
[----:B------:R-:W0:Y:S02]  /*33b0*/  POPC R44, R16 ;  /* 0x00000010002c7309 */ /* 0x000e240000000000 */
[----:B0-----:R-:W0:Y:S01]  /*33c0*/  SHFL.DOWN PT, R20, R25, 0x1, R44 ;  /* 0x0820000019147989 */ /* 0x001e2200000e002c */
[-C--:B------:R-:W-:Y:S02]  /*33d0*/  ISETP.GE.AND P0, PT, R36, R44.reuse, PT ;  /* 0x0000002c2400720c */ /* 0x080fe40003f06270 */
[-C--:B------:R-:W-:Y:S02]  /*33e0*/  ISETP.GT.AND P2, PT, R19, R44.reuse, PT ;  /* 0x0000002c1300720c */ /* 0x080fe40003f44270 */
[----:B0-----:R-:W-:Y:S02]  /*33f0*/  SEL R20, R20, RZ, !P0 ;  /* 0x000000ff14147207 */ /* 0x001fe40004000000 */
[----:B------:R-:W-:Y:S01]  /*3400*/  ISETP.GT.AND P0, PT, R17, R44, PT ;  /* 0x0000002c1100720c */ /* 0x000fe20003f04270 */
[----:B------:R-:W-:-:S02]  /*3410*/  VIADD R17, R36, 0x4 ;  /* 0x0000000424117836 */ /* 0x000fc40000000000 */
[----:B------:R-:W-:-:S05]  /*3420*/  IMAD.IADD R35, R20, 0x1, R25 ;  /* 0x0000000114237824 */ /* 0x000fca00078e0219 */
[----:B------:R-:W0:Y:S02]  /*3430*/  SHFL.DOWN PT, R20, R35, 0x2, R44 ;  /* 0x0840000023147989 */ /* 0x000e2400000e002c */
[----:B0-----:R-:W-:Y:S02]  /*3440*/  SEL R20, R20, RZ, !P0 ;  /* 0x000000ff14147207 */ /* 0x001fe40004000000 */
[----:B------:R-:W-:Y:S01]  /*3450*/  ISETP.GT.AND P0, PT, R17, R44, PT ;  /* 0x0000002c1100720c */ /* 0x000fe20003f04270 */
[----:B------:R-:W-:Y:S02]  /*3460*/  VIADD R17, R36, 0x8 ;  /* 0x0000000824117836 */ /* 0x000fe40000000000 */
[----:B------:R-:W-:-:S05]  /*3470*/  IMAD.IADD R39, R35, 0x1, R20 ;  /* 0x0000000123277824 */ /* 0x000fca00078e0214 */
[----:B------:R-:W0:Y:S02]  /*3480*/  SHFL.DOWN PT, R20, R39, 0x4, R44 ;  /* 0x0880000027147989 */ /* 0x000e2400000e002c */
[----:B0-----:R-:W-:Y:S02]  /*3490*/  SEL R20, R20, RZ, !P0 ;  /* 0x000000ff14147207 */ /* 0x001fe40004000000 */
[----:B------:R-:W-:Y:S02]  /*34a0*/  ISETP.GT.AND P0, PT, R17, R44, PT ;  /* 0x0000002c1100720c */ /* 0x000fe40003f04270 */
[----:B------:R-:W0:Y:S01]  /*34b0*/  LDC.64 R16, c[0x0][0x390] ;  /* 0x0000e400ff107b82 */ /* 0x000e220000000a00 */
[----:B------:R-:W-:-:S05]  /*34c0*/  IMAD.IADD R25, R39, 0x1, R20 ;  /* 0x0000000127197824 */ /* 0x000fca00078e0214 */
[----:B------:R-:W1:Y:S01]  /*34d0*/  SHFL.DOWN PT, R20, R25, 0x8, R44 ;  /* 0x0900000019147989 */ /* 0x000e6200000e002c */
[----:B0-----:R-:W-:-:S05]  /*34e0*/  IADD3 R35, P3, PT, R16, 0x100, RZ ;  /* 0x0000010010237810 */ /* 0x001fca0007f7e0ff */
[----:B------:R-:W-:Y:S01]  /*34f0*/  IMAD.X R39, RZ, RZ, R17, P3 ;  /* 0x000000ffff277224 */ /* 0x000fe200018e0611 */
[----:B-1----:R-:W-:Y:S02]  /*3500*/  SEL R20, R20, RZ, !P0 ;  /* 0x000000ff14147207 */ /* 0x002fe40004000000 */
[----:B------:R-:W-:-:S03]  /*3510*/  ISETP.NE.AND P0, PT, R24, 0x65, PT ;  /* 0x000000651800780c */ /* 0x000fc60003f05270 */
[----:B------:R-:W-:-:S05]  /*3520*/  IMAD.IADD R26, R25, 0x1, R20 ;  /* 0x00000001191a7824 */ /* 0x000fca00078e0214 */
[----:B------:R-:W0:Y:S05]  /*3530*/  SHFL.DOWN PT, R20, R26, 0x10, R44 ;  /* 0x0a0000001a147989 */ /* 0x000e2a00000e002c */
[----:B------:R-:W-:Y:S02]  /*3540*/  VOTE.ALL P0, P0 ;  /* 0x0000000000ff7806 */ /* 0x000fe40000000000 */
[----:B0-----:R-:W-:-:S05]  /*3550*/  SEL R19, R20, RZ, !P2 ;  /* 0x000000ff14137207 */ /* 0x001fca0005000000 */
[----:B------:R-:W-:-:S07]  /*3560*/  IMAD.IADD R26, R26, 0x1, R19 ;  /* 0x000000011a1a7824 */ /* 0x000fce00078e0213 */
.L_x_755:
[----:B------:R-:W-:Y:S05]  /*3570*/  @!P0 BRA `(.L_x_704) ;  /* 0x0000000400348947 */ /* 0x000fea0003800000 */
[----:B------:R-:W-:-:S07]  /*3580*/  IMAD.MOV.U32 R44, RZ, RZ, 0x3b8 ;  /* 0x000003b8ff2c7424 */ /* 0x000fce00078e00ff */
.L_x_710:
        /* <DEDUP_REMOVED lines=10> */
.L_x_758:
[----:B------:R-:W-:Y:S05]  /*3630*/  @!P0 BRA `(.L_x_706) ;  /* 0x0000000000748947 */ /* 0x000fea0003800000 */
[----:B------:R-:W-:-:S07]  /*3640*/  IMAD.MOV.U32 R20, RZ, RZ, R44 ;  /* 0x000000ffff147224 */ /* 0x000fce00078e002c */
.L_x_708:
        /* <DEDUP_REMOVED lines=8> */
[----:B------:R-:W0:Y:S02]  /*36d0*/  F2I.FTZ.U32.TRUNC.NTZ R19, R19 ;  /* 0x0000001300137305 */ /* 0x000e24000021f000 */
[----:B0-----:R-:W-:Y:S02]  /*36e0*/  IMAD R25, R18, R19, RZ ;  /* 0x0000001312197224 */ /* 0x001fe400078e02ff */
[----:B------:R-:W-:-:S04]  /*36f0*/  IMAD.MOV.U32 R18, RZ, RZ, RZ ;  /* 0x000000ffff127224 */ /* 0x000fc800078e00ff */
        /* <DEDUP_REMOVED lines=16> */
.L_x_761:
[----:B------:R-:W-:Y:S05]  /*3800*/  @P0 BRA `(.L_x_708) ;  /* 0xfffffffc00900947 */ /* 0x000fea000383ffff */
.L_x_706:
[----:B------:R-:W-:Y:S01]  /*3810*/  UMOV UR5, 0xffffffff ;  /* 0xffffffff00057882 */ /* 0x000fe20000000000 */
[----:B------:R-:W-:Y:S02]  /*3820*/  ISETP.NE.AND P0, PT, R24, 0x65, PT ;  /* 0x000000651800780c */ /* 0x000fe40003f05270 */
[----:B------:R-:W-:Y:S11]  /*3830*/  BRA.DIV UR5, `(.L_x_709) ;  /* 0x0000001a05fc7947 */ /* 0x000ff6000b800000 */
[----:B------:R-:W-:Y:S01]  /*3840*/  VOTE.ANY R19, PT, !P0 ;  /* 0x0000000000137806 */ /* 0x000fe200040e0100 */
[----:B------:R-:W-:Y:S02]  /*3850*/  VIADD R17, R36, 0x2 ;  /* 0x0000000224117836 */ /* 0x000fe40000000000 */
[----:B------:R-:W-:Y:S01]  /*3860*/  VIADD R21, R21, 0xffffffe0 ;  /* 0xffffffe015157836 */ /* 0x000fe20000000000 */
[----:B------:R-:W-:-:S05]  /*3870*/  LOP3.LUT R19, R19, 0x80000000, R53, 0xec, !PT ;  /* 0x8000000013137812 */ /* 0x000fca00078eec35 */
[----:B------:R-:W-:-:S05]  /*3880*/  VIADD R16, R19, 0xffffffff ;  /* 0xffffffff13107836 */ /* 0x000fca0000000000 */
[----:B------:R-:W-:-:S06]  /*3890*/  LOP3.LUT R16, R19, R16, RZ, 0xc, !PT ;  /* 0x0000001013107212 */ /* 0x000fcc00078e0cff */
[----:B------:R-:W0:Y:S02]  /*38a0*/  POPC R16, R16 ;  /* 0x0000001000107309 */ /* 0x000e240000000000 */
[----:B0-----:R-:W0:Y:S01]  /*38b0*/  SHFL.DOWN PT, R20, R25, 0x1, R16 ;  /* 0x0820000019147989 */ /* 0x001e2200000e0010 */
[----:B------:R-:W-:-:S04]  /*38c0*/  ISETP.GE.AND P0, PT, R36, R16, PT ;  /* 0x000000102400720c */ /* 0x000fc80003f06270 */
[----:B0-----:R-:W-:Y:S02]  /*38d0*/  SEL R20, R20, RZ, !P0 ;  /* 0x000000ff14147207 */ /* 0x001fe40004000000 */
[----:B------:R-:W-:Y:S01]  /*38e0*/  ISETP.GT.AND P0, PT, R17, R16, PT ;  /* 0x000000101100720c */ /* 0x000fe20003f04270 */
[----:B------:R-:W-:Y:S02]  /*38f0*/  VIADD R17, R36, 0x4 ;  /* 0x0000000424117836 */ /* 0x000fe40000000000 */
        /* <DEDUP_REMOVED lines=10> */
[----:B------:R-:W-:-:S03]  /*39a0*/  IMAD.IADD R25, R25, 0x1, R20 ;  /* 0x0000000119197824 */ /* 0x000fc600078e0214 */
[----:B------:R-:W-:Y:S02]  /*39b0*/  ISETP.GT.AND P2, PT, R17, R16, PT ;  /* 0x000000101100720c */ /* 0x000fe40003f44270 */
        /* <DEDUP_REMOVED lines=8> */
.L_x_770:
[----:B------:R-:W-:Y:S05]  /*3a40*/  @P0 BRA `(.L_x_710) ;  /* 0xfffffff800d00947 */ /* 0x000fea000383ffff */
.L_x_704:
        /* <DEDUP_REMOVED lines=15> */
.L_x_698:
[----:B------:R-:W-:Y:S05]  /*3b40*/  WARPSYNC.ALL ;  /* 0x0000000000007948 */ /* 0x000fea0003800000 */
[----:B------:R-:W0:Y:S08]  /*3b50*/  S2UR UR5, SR_CgaCtaId ;  /* 0x00000000000579c3 */ /* 0x000e300000008800 */
[----:B------:R-:W-:Y:S06]  /*3b60*/  BAR.SYNC.DEFER_BLOCKING 0x0 ;  /* 0x0000000000007b1d */ /* 0x000fec0000010000 */
[----:B------:R-:W-:Y:S01]  /*3b70*/  UMOV UR4, 0x400 ;  /* 0x0000040000047882 */ /* 0x000fe20000000000 */
[----:B-1----:R-:W1:Y:S01]  /*3b80*/  S2R R17, SR_TID.X ;  /* 0x0000000000117919 */ /* 0x002e620000002100 */
[----:B0-----:R-:W-:-:S09]  /*3b90*/  ULEA UR4, UR5, UR4, 0x18 ;  /* 0x0000000405047291 */ /* 0x001fd2000f8ec0ff */
[----:B------:R-:W0:Y:S01]  /*3ba0*/  LDS R16, [UR4+0x4c] ;  /* 0x00004c04ff107984 */ /* 0x000e220008000800 */
[----:B-1----:R-:W-:-:S04]  /*3bb0*/  ISETP.NE.AND P0, PT, R17, RZ, PT ;  /* 0x000000ff1100720c */ /* 0x002fc80003f05270 */
[----:B0-----:R-:W-:-:S05]  /*3bc0*/  SEL R16, R16, RZ, P0 ;  /* 0x000000ff10107207 */ /* 0x001fca0000000000 */
[----:B------:R-:W-:-:S07]  /*3bd0*/  IMAD.IADD R16, R16, 0x1, R19 ;  /* 0x0000000110107824 */ /* 0x000fce00078e0213 */
.L_x_697:
[----:B------:R-:W-:Y:S01]  /*3be0*/  IMAD.IADD R17, R2, 0x1, R16 ;  /* 0x0000000102117824 */ /* 0x000fe200078e0210 */
[----:B------:R-:W0:Y:S01]  /*3bf0*/  S2R R20, SR_LANEID ;  /* 0x0000000000147919 */ /* 0x000e220000000000 */
[----:B------:R-:W1:Y:S01]  /*3c00*/  S2UR UR5, SR_CTAID.X ;  /* 0x00000000000579c3 */ /* 0x000e620000002500 */
[----:B------:R-:W2:Y:S01]  /*3c10*/  LDCU.64 UR6, c[0x0][0x388] ;  /* 0x00007100ff0677ac */ /* 0x000ea20008000a00 */
[----:B------:R-:W-:Y:S01]  /*3c20*/  IMAD.IADD R2, R3, 0x1, R17 ;  /* 0x0000000103027824 */ /* 0x000fe200078e0211 */
[----:B------:R-:W3:Y:S03]  /*3c30*/  S2R R21, SR_TID.X ;  /* 0x0000000000157919 */ /* 0x000ee60000002100 */
[----:B------:R-:W-:Y:S01]  /*3c40*/  IMAD.IADD R3, R4, 0x1, R2 ;  /* 0x0000000104037824 */ /* 0x000fe200078e0202 */
[----:B------:R-:W4:Y:S03]  /*3c50*/  S2R R26, SR_TID.X ;  /* 0x00000000001a7919 */ /* 0x000f260000002100 */
[----:B------:R-:W-:-:S04]  /*3c60*/  IMAD.IADD R4, R5, 0x1, R3 ;  /* 0x0000000105047824 */ /* 0x000fc800078e0203 */
[----:B------:R-:W-:-:S04]  /*3c70*/  IMAD.IADD R5, R6, 0x1, R4 ;  /* 0x0000000106057824 */ /* 0x000fc800078e0204 */
[----:B------:R-:W-:-:S04]  /*3c80*/  IMAD.IADD R6, R7, 0x1, R5 ;  /* 0x0000000107067824 */ /* 0x000fc800078e0205 */
[----:B------:R-:W-:-:S04]  /*3c90*/  IMAD.IADD R7, R8, 0x1, R6 ;  /* 0x0000000108077824 */ /* 0x000fc800078e0206 */
[----:B------:R-:W-:-:S04]  /*3ca0*/  IMAD.IADD R8, R9, 0x1, R7 ;  /* 0x0000000109087824 */ /* 0x000fc800078e0207 */
[----:B------:R-:W-:Y:S02]  /*3cb0*/  IMAD.IADD R9, R10, 0x1, R8 ;  /* 0x000000010a097824 */ /* 0x000fe400078e0208 */
[----:B0-----:R-:W-:Y:S01]  /*3cc0*/  IMAD R24, R20, 0x54, R37 ;  /* 0x0000005414187824 */ /* 0x001fe200078e0225 */
[----:B------:R-:W-:Y:S01]  /*3cd0*/  BAR.SYNC.DEFER_BLOCKING 0x0 ;  /* 0x0000000000007b1d */ /* 0x000fe20000010000 */
[----:B------:R-:W-:Y:S01]  /*3ce0*/  IMAD.IADD R10, R11, 0x1, R9 ;  /* 0x000000010b0a7824 */ /* 0x000fe200078e0209 */
[----:B---3--:R-:W-:-:S03]  /*3cf0*/  ISETP.NE.AND P0, PT, R21, RZ, PT ;  /* 0x000000ff1500720c */ /* 0x008fc60003f05270 */
        /* <DEDUP_REMOVED lines=13> */
[----:B------:R-:W-:Y:S03]  /*3dd0*/  STS.64 [R24+0x20], R8 ;  /* 0x0000200818007388 */ /* 0x000fe60000000a00 */
[----:B------:R-:W-:Y:S01]  /*3de0*/  IMAD.IADD R22, R33, 0x1, R21 ;  /* 0x0000000121167824 */ /* 0x000fe200078e0215 */
[----:B0-----:R-:W1:Y:S01]  /*3df0*/  LDC R2, c[0x0][0x398] ;  /* 0x0000e600ff027b82 */ /* 0x001e620000000800 */
[----:B------:R-:W-:Y:S02]  /*3e00*/  STS.64 [R24+0x28], R10 ;  /* 0x0000280a18007388 */ /* 0x000fe40000000a00 */
[----:B------:R-:W-:-:S02]  /*3e10*/  IMAD.IADD R23, R34, 0x1, R22 ;  /* 0x0000000122177824 */ /* 0x000fc400078e0216 */
[----:B------:R4:W-:Y:S04]  /*3e20*/  STS.64 [R24+0x30], R12 ;  /* 0x0000300c18007388 */ /* 0x0009e80000000a00 */
[----:B------:R-:W-:Y:S04]  /*3e30*/  STS.64 [R24+0x38], R14 ;  /* 0x0000380e18007388 */ /* 0x000fe80000000a00 */
[----:B------:R-:W-:Y:S04]  /*3e40*/  STS.64 [R24+0x40], R18 ;  /* 0x0000401218007388 */ /* 0x000fe80000000a00 */
[----:B------:R-:W-:Y:S01]  /*3e50*/  STS.64 [R24+0x48], R20 ;  /* 0x0000481418007388 */ /* 0x000fe20000000a00 */
[----:B----4-:R-:W-:-:S02]  /*3e60*/  LOP3.LUT R12, R26, 0x1f, RZ, 0xc0, !PT ;  /* 0x0000001f1a0c7812 */ /* 0x010fc400078ec0ff */
[----:B------:R-:W-:Y:S01]  /*3e70*/  LOP3.LUT R26, R26, 0x3e0, RZ, 0xc0, !PT ;  /* 0x000003e01a1a7812 */ /* 0x000fe200078ec0ff */
[----:B------:R-:W-:Y:S01]  /*3e80*/  STS.64 [R24+0x50], R22 ;  /* 0x0000501618007388 */ /* 0x000fe20000000a00 */
[----:B------:R-:W-:-:S03]  /*3e90*/  NOP ;  /* 0x0000000000007918 */ /* 0x000fc60000000000 */
[----:B------:R-:W-:Y:S01]  /*3ea0*/  LDS R16, [R37] ;  /* 0x0000000025107984 */ /* 0x000fe20000000800 */
[----:B-1----:R-:W-:Y:S02]  /*3eb0*/  VIADD R2, R2, UR5 ;  /* 0x0000000502027c36 */ /* 0x002fe40008000000 */
[----:B------:R-:W-:Y:S01]  /*3ec0*/  IMAD R26, R26, 0x16, R12 ;  /* 0x000000161a1a7824 */ /* 0x000fe200078e020c */
[----:B------:R-:W-:Y:S04]  /*3ed0*/  LDS R8, [R37+0x80] ;  /* 0x0000800025087984 */ /* 0x000fe80000000800 */
        /* <DEDUP_REMOVED lines=19> */
[----:B------:R0:W-:Y:S04]  /*4010*/  LDS R23, [R37+0xa80] ;  /* 0x000a800025177984 */ /* 0x0001e80000000800 */
[----:B------:R1:W-:Y:S01]  /*4020*/  @!P0 STS [UR4+0x8400], R0 ;  /* 0x00840000ff008988 */ /* 0x0003e20008000804 */
[----:B------:R-:W-:Y:S01]  /*4030*/  BAR.SYNC.DEFER_BLOCKING 0x0 ;  /* 0x0000000000007b1d */ /* 0x000fe20000010000 */
[----:B0-----:R-:W-:-:S02]  /*4040*/  VIADD R37, R26, 0x20 ;  /* 0x000000201a257836 */ /* 0x001fc40000000000 */
[----:B-1----:R-:W-:-:S03]  /*4050*/  IMAD R0, R2, 0x2100, RZ ;  /* 0x0000210002007824 */ /* 0x002fc600078e02ff */
[----:B------:R-:W0:Y:S02]  /*4060*/  S2R R3, SR_TID.X ;  /* 0x0000000000037919 */ /* 0x000e240000002100 */
[----:B------:R-:W-:-:S04]  /*4070*/  IADD3 R0, P0, PT, R0, R26, RZ ;  /* 0x0000001a00007210 */ /* 0x000fc80007f1e0ff */
[----:B--2---:R-:W-:Y:S01]  /*4080*/  LEA R2, P1, R0, UR6, 0x2 ;  /* 0x0000000600027c11 */ /* 0x004fe2000f8210ff */
[----:B------:R-:W1:Y:S01]  /*4090*/  LDS R4, [UR4+0x8400] ;  /* 0x00840004ff047984 */ /* 0x000e620008000800 */
[C---:B0-----:R-:W-:Y:S02]  /*40a0*/  LOP3.LUT R12, R3.reuse, 0x3e0, RZ, 0xc0, !PT ;  /* 0x000003e0030c7812 */ /* 0x041fe400078ec0ff */
[----:B------:R-:W-:-:S05]  /*40b0*/  LOP3.LUT R3, R3, 0x1f, RZ, 0xc0, !PT ;  /* 0x0000001f03037812 */ /* 0x000fca00078ec0ff */
[----:B------:R-:W-:Y:S02]  /*40c0*/  IMAD R12, R12, 0x16, R3 ;  /* 0x000000160c0c7824 */ /* 0x000fe400078e0203 */
[----:B------:R-:W-:-:S05]  /*40d0*/  IMAD.X R3, RZ, RZ, RZ, P0 ;  /* 0x000000ffff037224 */ /* 0x000fca00000e06ff */
[----:B------:R-:W-:Y:S02]  /*40e0*/  LEA.HI.X R3, R0, UR7, R3, 0x2, P1 ;  /* 0x0000000700037c11 */ /* 0x000fe400088f1403 */
[-C--:B-1----:R-:W-:Y:S02]  /*40f0*/  ISETP.GE.AND P6, PT, R26, R4.reuse, PT ;  /* 0x000000041a00720c */ /* 0x082fe40003fc6270 */
[-C--:B------:R-:W-:Y:S01]  /*4100*/  ISETP.GE.AND P5, PT, R37, R4.reuse, PT ;  /* 0x000000042500720c */ /* 0x080fe20003fa6270 */
[C---:B------:R-:W-:Y:S01]  /*4110*/  VIADD R37, R12.reuse, 0x80 ;  /* 0x000000800c257836 */ /* 0x040fe20000000000 */
[-C--:B------:R-:W-:Y:S01]  /*4120*/  ISETP.GE.AND P0, PT, R51, R4.reuse, PT ;  /* 0x000000043300720c */ /* 0x080fe20003f06270 */
[----:B------:R-:W-:Y:S01]  /*4130*/  VIADD R51, R12, 0xa0 ;  /* 0x000000a00c337836 */ /* 0x000fe20000000000 */
[-C--:B------:R-:W-:Y:S02]  /*4140*/  ISETP.GE.AND P4, PT, R50, R4.reuse, PT ;  /* 0x000000043200720c */ /* 0x080fe40003f86270 */
[-C--:B------:R-:W-:Y:S01]  /*4150*/  ISETP.GE.AND P3, PT, R37, R4.reuse, PT ;  /* 0x000000042500720c */ /* 0x080fe20003f66270 */
[----:B------:R-:W-:Y:S01]  /*4160*/  VIADD R37, R12, 0xe0 ;  /* 0x000000e00c257836 */ /* 0x000fe20000000000 */
[----:B------:R-:W-:-:S02]  /*4170*/  ISETP.GE.AND P2, PT, R51, R4, PT ;  /* 0x000000043300720c */ /* 0x000fc40003f46270 */
[-C--:B------:R-:W-:Y:S01]  /*4180*/  ISETP.GE.AND P1, PT, R49, R4.reuse, PT ;  /* 0x000000043100720c */ /* 0x080fe20003f26270 */
[----:B------:R-:W-:Y:S01]  /*4190*/  @!P6 STG.E desc[UR8][R2.64], R16 ;  /* 0x000000100200e986 */ /* 0x000fe2000c101908 */
[-C--:B------:R-:W-:Y:S01]  /*41a0*/  ISETP.GE.AND P6, PT, R37, R4.reuse, PT ;  /* 0x000000042500720c */ /* 0x080fe20003fc6270 */
[----:B------:R-:W-:Y:S02]  /*41b0*/  VIADD R37, R12, 0x120 ;  /* 0x000001200c257836 */ /* 0x000fe40000000000 */
[----:B------:R-:W-:Y:S01]  /*41c0*/  @!P5 STG.E desc[UR8][R2.64+0x80], R8 ;  /* 0x000080080200d986 */ /* 0x000fe2000c101908 */
[----:B------:R-:W-:-:S03]  /*41d0*/  ISETP.GE.AND P5, PT, R48, R4, PT ;  /* 0x000000043000720c */ /* 0x000fc60003fa6270 */
[----:B------:R-:W-:Y:S01]  /*41e0*/  @!P0 STG.E desc[UR8][R2.64+0x100], R10 ;  /* 0x0001000a02008986 */ /* 0x000fe2000c101908 */
[-C--:B------:R-:W-:Y:S01]  /*41f0*/  ISETP.GE.AND P0, PT, R37, R4.reuse, PT ;  /* 0x000000042500720c */ /* 0x080fe20003f06270 */
[----:B------:R-:W-:Y:S02]  /*4200*/  VIADD R37, R12, 0x1c0 ;  /* 0x000001c00c257836 */ /* 0x000fe40000000000 */
[----:B------:R-:W-:Y:S01]  /*4210*/  @!P4 STG.E desc[UR8][R2.64+0x180], R6 ;  /* 0x000180060200c986 */ /* 0x000fe2000c101908 */
[----:B------:R-:W-:-:S03]  /*4220*/  ISETP.GE.AND P4, PT, R47, R4, PT ;  /* 0x000000042f00720c */ /* 0x000fc60003f86270 */
[----:B------:R-:W-:Y:S01]  /*4230*/  @!P3 STG.E desc[UR8][R2.64+0x200], R53 ;  /* 0x000200350200b986 */ /* 0x000fe2000c101908 */
[----:B------:R-:W-:-:S03]  /*4240*/  ISETP.GE.AND P3, PT, R46, R4, PT ;  /* 0x000000042e00720c */ /* 0x000fc60003f66270 */
[----:B------:R-:W-:Y:S01]  /*4250*/  @!P2 STG.E desc[UR8][R2.64+0x280], R39 ;  /* 0x000280270200a986 */ /* 0x000fe2000c101908 */
[----:B------:R-:W-:-:S03]  /*4260*/  ISETP.GE.AND P2, PT, R45, R4, PT ;  /* 0x000000042d00720c */ /* 0x000fc60003f46270 */
[----:B------:R0:W-:Y:S01]  /*4270*/  @!P1 STG.E desc[UR8][R2.64+0x300], R33 ;  /* 0x0003002102009986 */ /* 0x0001e2000c101908 */
[-C--:B------:R-:W-:Y:S01]  /*4280*/  ISETP.GE.AND P1, PT, R43, R4.reuse, PT ;  /* 0x000000042b00720c */ /* 0x080fe20003f26270 */
[C---:B------:R-:W-:Y:S02]  /*4290*/  VIADD R43, R12.reuse, 0x220 ;  /* 0x000002200c2b7836 */ /* 0x040fe40000000000 */
[----:B------:R-:W-:Y:S01]  /*42a0*/  @!P6 STG.E desc[UR8][R2.64+0x380], R35 ;  /* 0x000380230200e986 */ /* 0x000fe2000c101908 */
[-C--:B------:R-:W-:Y:S01]  /*42b0*/  ISETP.GE.AND P6, PT, R37, R4.reuse, PT ;  /* 0x000000042500720c */ /* 0x080fe20003fc6270 */
[----:B------:R-:W-:Y:S02]  /*42c0*/  VIADD R37, R12, 0x200 ;  /* 0x000002000c257836 */ /* 0x000fe40000000000 */
[----:B------:R1:W-:Y:S01]  /*42d0*/  @!P5 STG.E desc[UR8][R2.64+0x400], R31 ;  /* 0x0004001f0200d986 */ /* 0x0003e2000c101908 */
[----:B------:R-:W-:Y:S01]  /*42e0*/  ISETP.GE.AND P5, PT, R42, R4, PT ;  /* 0x000000042a00720c */ /* 0x000fe20003fa6270 */
[----:B0-----:R-:W-:-:S02]  /*42f0*/  VIADD R33, R12, 0x260 ;  /* 0x000002600c217836 */ /* 0x001fc40000000000 */
[----:B------:R0:W-:Y:S01]  /*4300*/  @!P0 STG.E desc[UR8][R2.64+0x480], R25 ;  /* 0x0004801902008986 */ /* 0x0001e2000c101908 */
[----:B------:R-:W-:-:S03]  /*4310*/  ISETP.GE.AND P0, PT, R37, R4, PT ;  /* 0x000000042500720c */ /* 0x000fc60003f06270 */
[----:B------:R0:W-:Y:S01]  /*4320*/  @!P4 STG.E desc[UR8][R2.64+0x500], R27 ;  /* 0x0005001b0200c986 */ /* 0x0001e2000c101908 */
[-C--:B------:R-:W-:Y:S01]  /*4330*/  ISETP.GE.AND P4, PT, R43, R4.reuse, PT ;  /* 0x000000042b00720c */ /* 0x080fe20003f86270 */
[----:B-1----:R-:W-:Y:S02]  /*4340*/  VIADD R31, R12, 0x280 ;  /* 0x000002800c1f7836 */ /* 0x002fe40000000000 */
[----:B------:R0:W-:Y:S01]  /*4350*/  @!P3 STG.E desc[UR8][R2.64+0x580], R29 ;  /* 0x0005801d0200b986 */ /* 0x0001e2000c101908 */
[----:B------:R-:W-:-:S03]  /*4360*/  ISETP.GE.AND P3, PT, R41, R4, PT ;  /* 0x000000042900720c */ /* 0x000fc60003f66270 */
        /* <DEDUP_REMOVED lines=15> */
.L_x_684:
[----:B------:R-:W-:Y:S01]  /*4460*/  BSSY B1, `(.L_x_711) ;  /* 0x0000006000017945 */ /* 0x000fe20003800000 */
[----:B------:R-:W-:Y:S01]  /*4470*/  PLOP3.LUT P0, PT, P0, PT, PT, 0x8, 0x80 ;  /* 0x000000000080781c */ /* 0x000fe2000070e170 */
[----:B------:R-:W-:-:S12]  /*4480*/  IMAD.MOV.U32 R19, RZ, RZ, -0x1 ;  /* 0xffffffffff137424 */ /* 0x000fd800078e00ff */
[----:B------:R-:W-:Y:S05]  /*4490*/  WARPSYNC.COLLECTIVE R19, `(.L_x_712) ;  /* 0x0000000013087348 */ /* 0x000fea0003c00000 */
[----:B------:R-:W-:Y:S01]  /*44a0*/  VOTE.ANY P0, P0 ;  /* 0x0000000000ff7806 */ /* 0x000fe20000000100 */
[----:B------:R-:W-:-:S12]  /*44b0*/  ENDCOLLECTIVE ;  /* 0x000000000000791b */ /* 0x000fd80003800000 */
.L_x_712:
[----:B------:R-:W-:Y:S05]  /*44c0*/  BSYNC B1 ;  /* 0x0000000000017941 */ /* 0x000fea0003800000 */
.L_x_711:
[----:B------:R-:W-:Y:S05]  /*44d0*/  BRA `(.L_x_713) ;  /* 0xffffffc800a87947 */ /* 0x000fea000383ffff */
.L_x_686:
[----:B------:R-:W-:Y:S01]  /*44e0*/  BSSY B1, `(.L_x_714) ;  /* 0x0000006000017945 */ /* 0x000fe20003800000 */
[----:B------:R-:W-:Y:S01]  /*44f0*/  PLOP3.LUT P0, PT, P0, PT, PT, 0x8, 0x80 ;  /* 0x000000000080781c */ /* 0x000fe2000070e170 */
[----:B------:R-:W-:-:S12]  /*4500*/  IMAD.MOV.U32 R19, RZ, RZ, -0x1 ;  /* 0xffffffffff137424 */ /* 0x000fd800078e00ff */
[----:B------:R-:W-:Y:S05]  /*4510*/  WARPSYNC.COLLECTIVE R19, `(.L_x_715) ;  /* 0x0000000013087348 */ /* 0x000fea0003c00000 */
[----:B------:R-:W-:Y:S01]  /*4520*/  VOTE.ANY P0, P0 ;  /* 0x0000000000ff7806 */ /* 0x000fe20000000100 */
[----:B------:R-:W-:-:S12]  /*4530*/  ENDCOLLECTIVE ;  /* 0x000000000000791b */ /* 0x000fd80003800000 */
.L_x_715:
[----:B------:R-:W-:Y:S05]  /*4540*/  BSYNC B1 ;  /* 0x0000000000017941 */ /* 0x000fea0003800000 */
.L_x_714:
[----:B------:R-:W-:Y:S05]  /*4550*/  BRA `(.L_x_716) ;  /* 0xffffffc800fc7947 */ /* 0x000fea000383ffff */
.L_x_688:
[----:B------:R-:W0:Y:S01]  /*4560*/  S2R R48, SR_GEMASK ;  /* 0x0000000000307919 */ /* 0x000e220000003c00 */
[----:B------:R-:W-:Y:S01]  /*4570*/  BSSY B1, `(.L_x_717) ;  /* 0x0000006000017945 */ /* 0x000fe20003800000 */
[----:B------:R-:W-:Y:S01]  /*4580*/  PLOP3.LUT P0, PT, P0, PT, PT, 0x8, 0x80 ;  /* 0x000000000080781c */ /* 0x000fe2000070e170 */
[----:B------:R-:W-:-:S12]  /*4590*/  IMAD.MOV.U32 R19, RZ, RZ, -0x1 ;  /* 0xffffffffff137424 */ /* 0x000fd800078e00ff */
[----:B0-----:R-:W-:Y:S05]  /*45a0*/  WARPSYNC.COLLECTIVE R19, `(.L_x_718) ;  /* 0x0000000013087348 */ /* 0x001fea0003c00000 */
[----:B------:R-:W-:Y:S01]  /*45b0*/  VOTE.ANY R19, PT, P0 ;  /* 0x0000000000137806 */ /* 0x000fe200000e0100 */
[----:B0-----:R-:W-:Y:S06]  /*45c0*/  ENDCOLLECTIVE ;  /* 0x000000000000791b */ /* 0x001fec0003800000 */
.L_x_718:
[----:B------:R-:W-:Y:S05]  /*45d0*/  BSYNC B1 ;  /* 0x0000000000017941 */ /* 0x000fea0003800000 */
.L_x_717:
[----:B------:R-:W-:Y:S01]  /*45e0*/  LOP3.LUT R19, R19, 0x80000000, R48, 0xec, !PT ;  /* 0x8000000013137812 */ /* 0x000fe200078eec30 */
[----:B------:R-:W-:Y:S01]  /*45f0*/  IMAD.MOV.U32 R18, RZ, RZ, R41 ;  /* 0x000000ffff127224 */ /* 0x000fe200078e0029 */
[----:B------:R-:W0:Y:S01]  /*4600*/  LDC.64 R42, c[0x0][0x390] ;  /* 0x0000e400ff2a7b82 */ /* 0x000e220000000a00 */
[----:B------:R-:W-:Y:S02]  /*4610*/  IMAD.MOV.U32 R17, RZ, RZ, 0x1 ;  /* 0x00000001ff117424 */ /* 0x000fe400078e00ff */
[----:B------:R-:W-:Y:S02]  /*4620*/  VIADD R16, R19, 0xffffffff ;  /* 0xffffffff13107836 */ /* 0x000fe40000000000 */
[C---:B------:R-:W-:Y:S02]  /*4630*/  VIADD R23, R47.reuse, 0x4 ;  /* 0x000000042f177836 */ /* 0x040fe40000000000 */
[----:B------:R-:W-:Y:S01]  /*4640*/  VIADD R26, R47, 0x8 ;  /* 0x000000082f1a7836 */ /* 0x000fe20000000000 */
[----:B------:R-:W-:Y:S01]  /*4650*/  LOP3.LUT R22, R19, R16, RZ, 0xc, !PT ;  /* 0x0000001013167212 */ /* 0x000fe200078e0cff */
[----:B------:R-:W-:-:S03]  /*4660*/  IMAD.MOV.U32 R19, RZ, RZ, -0x1 ;  /* 0xffffffffff137424 */ /* 0x000fc600078e00ff */
[----:B------:R1:W2:Y:S02]  /*4670*/  POPC R16, R22 ;  /* 0x0000001600107309 */ /* 0x0002a40000000000 */
[----:B-1----:R-:W-:Y:S01]  /*4680*/  VIADD R22, R47, 0x2 ;  /* 0x000000022f167836 */ /* 0x002fe20000000000 */
[----:B0-2---:R-:W-:-:S13]  /*4690*/  IADD3 R42, P3, PT, R42, 0x100, RZ ;  /* 0x000001002a2a7810 */ /* 0x005fda0007f7e0ff */
[----:B------:R-:W-:Y:S05]  /*46a0*/  WARPSYNC.COLLECTIVE R19, `(.L_x_719) ;  /* 0x0000000013087348 */ /* 0x000fea0003c00000 */
[----:B------:R0:W1:Y:S02]  /*46b0*/  SHFL.DOWN P2, R20, R18, R17, R16 ;  /* 0x0800001112147389 */ /* 0x0000640000040010 */
[----:B01----:R-:W-:Y:S05]  /*46c0*/  ENDCOLLECTIVE ;  /* 0x000000000000791b */ /* 0x003fea0003800000 */
.L_x_719:
[-C--:B------:R-:W-:Y:S01]  /*46d0*/  ISETP.GE.AND P0, PT, R47, R16.reuse, PT ;  /* 0x000000102f00720c */ /* 0x080fe20003f06270 */
[----:B------:R-:W-:Y:S02]  /*46e0*/  IMAD.X R43, RZ, RZ, R43, P3 ;  /* 0x000000ffff2b7224 */ /* 0x000fe400018e062b */
[----:B------:R-:W-:Y:S01]  /*46f0*/  IMAD.MOV.U32 R17, RZ, RZ, 0x2 ;  /* 0x00000002ff117424 */ /* 0x000fe200078e00ff */
[----:B------:R-:W-:Y:S02]  /*4700*/  SEL R20, R20, RZ, !P0 ;  /* 0x000000ff14147207 */ /* 0x000fe40004000000 */
[----:B------:R-:W-:-:S03]  /*4710*/  ISETP.GT.AND P0, PT, R22, R16, PT ;  /* 0x000000101600720c */ /* 0x000fc60003f04270 */
[----:B------:R-:W-:-:S04]  /*4720*/  IMAD.IADD R37, R20, 0x1, R41 ;  /* 0x0000000114257824 */ /* 0x000fc800078e0229 */
[----:B------:R-:W-:-:S07]  /*4730*/  IMAD.MOV.U32 R18, RZ, RZ, R37 ;  /* 0x000000ffff127224 */ /* 0x000fce00078e0025 */
[----:B------:R-:W-:Y:S05]  /*4740*/  WARPSYNC.COLLECTIVE R19, `(.L_x_720) ;  /* 0x0000000013087348 */ /* 0x000fea0003c00000 */
[----:B------:R0:W1:Y:S02]  /*4750*/  SHFL.DOWN P2, R20, R18, R17, R16 ;  /* 0x0800001112147389 */ /* 0x0000640000040010 */
[----:B01----:R-:W-:Y:S05]  /*4760*/  ENDCOLLECTIVE ;  /* 0x000000000000791b */ /* 0x003fea0003800000 */
.L_x_720:
[----:B------:R-:W-:Y:S01]  /*4770*/  IMAD.MOV.U32 R17, RZ, RZ, 0x4 ;  /* 0x00000004ff117424 */ /* 0x000fe200078e00ff */
[----:B------:R-:W-:Y:S02]  /*4780*/  SEL R20, R20, RZ, !P0 ;  /* 0x000000ff14147207 */ /* 0x000fe40004000000 */
[----:B------:R-:W-:-:S03]  /*4790*/  ISETP.GT.AND P0, PT, R23, R16, PT ;  /* 0x000000101700720c */ /* 0x000fc60003f04270 */
[----:B------:R-:W-:Y:S02]  /*47a0*/  IMAD.IADD R39, R37, 0x1, R20 ;  /* 0x0000000125277824 */ /* 0x000fe400078e0214 */
[----:B------:R-:W-:Y:S02]  /*47b0*/  VIADD R37, R47, 0x10 ;  /* 0x000000102f257836 */ /* 0x000fe40000000000 */
[----:B------:R-:W-:-:S07]  /*47c0*/  IMAD.MOV.U32 R18, RZ, RZ, R39 ;  /* 0x000000ffff127224 */ /* 0x000fce00078e0027 */
[----:B------:R-:W-:Y:S05]  /*47d0*/  WARPSYNC.COLLECTIVE R19, `(.L_x_721) ;  /* 0x0000000013087348 */ /* 0x000fea0003c00000 */
[----:B------:R0:W1:Y:S02]  /*47e0*/  SHFL.DOWN P2, R20, R18, R17, R16 ;  /* 0x0800001112147389 */ /* 0x0000640000040010 */
[----:B01----:R-:W-:Y:S05]  /*47f0*/  ENDCOLLECTIVE ;  /* 0x000000000000791b */ /* 0x003fea0003800000 */
.L_x_721:
        /* <DEDUP_REMOVED lines=8> */
.L_x_722:
[----:B------:R-:W-:Y:S01]  /*4880*/  IMAD.MOV.U32 R17, RZ, RZ, 0x10 ;  /* 0x00000010ff117424 */ /* 0x000fe200078e00ff */
[----:B------:R-:W-:Y:S02]  /*4890*/  SEL R20, R20, RZ, !P0 ;  /* 0x000000ff14147207 */ /* 0x000fe40004000000 */
[----:B------:R-:W-:-:S03]  /*48a0*/  ISETP.NE.AND P0, PT, R40, 0x65, PT ;  /* 0x000000652800780c */ /* 0x000fc60003f05270 */
[----:B------:R-:W-:-:S04]  /*48b0*/  IMAD.IADD R41, R51, 0x1, R20 ;  /* 0x0000000133297824 */ /* 0x000fc800078e0214 */
[----:B------:R-:W-:-:S07]  /*48c0*/  IMAD.MOV.U32 R18, RZ, RZ, R41 ;  /* 0x000000ffff127224 */ /* 0x000fce00078e0029 */
[----:B------:R-:W-:Y:S05]  /*48d0*/  WARPSYNC.COLLECTIVE R19, `(.L_x_723) ;  /* 0x0000000013087348 */ /* 0x000fea0003c00000 */
[----:B------:R0:W1:Y:S02]  /*48e0*/  SHFL.DOWN P2, R20, R18, R17, R16 ;  /* 0x0800001112147389 */ /* 0x0000640000040010 */
[----:B01----:R-:W-:Y:S05]  /*48f0*/  ENDCOLLECTIVE ;  /* 0x000000000000791b */ /* 0x003fea0003800000 */
.L_x_723:
[----:B------:R-:W-:Y:S05]  /*4900*/  WARPSYNC.COLLECTIVE R19, `(.L_x_724) ;  /* 0x0000000013087348 */ /* 0x000fea0003c00000 */
[----:B------:R-:W-:Y:S01]  /*4910*/  VOTE.ALL P0, P0 ;  /* 0x0000000000ff7806 */ /* 0x000fe20000000000 */
[----:B------:R-:W-:-:S12]  /*4920*/  ENDCOLLECTIVE ;  /* 0x000000000000791b */ /* 0x000fd80003800000 */
.L_x_724:
[----:B------:R-:W-:-:S04]  /*4930*/  ISETP.GT.AND P2, PT, R37, R16, PT ;  /* 0x000000102500720c */ /* 0x000fc80003f44270 */
[----:B------:R-:W-:-:S05]  /*4940*/  SEL R20, R20, RZ, !P2 ;  /* 0x000000ff14147207 */ /* 0x000fca0005000000 */
[----:B------:R-:W-:Y:S01]  /*4950*/  IMAD.IADD R39, R41, 0x1, R20 ;  /* 0x0000000129277824 */ /* 0x000fe200078e0214 */
[----:B------:R-:W-:Y:S06]  /*4960*/  BRA `(.L_x_725) ;  /* 0xffffffc800947947 */ /* 0x000fec000383ffff */
.L_x_690:
[----:B------:R-:W-:Y:S01]  /*4970*/  BSSY B1, `(.L_x_726) ;  /* 0x0000006000017945 */ /* 0x000fe20003800000 */
[----:B------:R-:W-:Y:S01]  /*4980*/  PLOP3.LUT P0, PT, P0, PT, PT, 0x8, 0x80 ;  /* 0x000000000080781c */ /* 0x000fe2000070e170 */
[----:B------:R-:W-:-:S12]  /*4990*/  IMAD.MOV.U32 R19, RZ, RZ, -0x1 ;  /* 0xffffffffff137424 */ /* 0x000fd800078e00ff */
[----:B------:R-:W-:Y:S05]  /*49a0*/  WARPSYNC.COLLECTIVE R19, `(.L_x_727) ;  /* 0x0000000013087348 */ /* 0x000fea0003c00000 */
[----:B------:R-:W-:Y:S01]  /*49b0*/  VOTE.ANY P0, P0 ;  /* 0x0000000000ff7806 */ /* 0x000fe20000000100 */
[----:B------:R-:W-:-:S12]  /*49c0*/  ENDCOLLECTIVE ;  /* 0x000000000000791b */ /* 0x000fd80003800000 */
.L_x_727:
[----:B------:R-:W-:Y:S05]  /*49d0*/  BSYNC B1 ;  /* 0x0000000000017941 */ /* 0x000fea0003800000 */
.L_x_726:
[----:B------:R-:W-:Y:S05]  /*49e0*/  BRA `(.L_x_728) ;  /* 0xffffffc800a47947 */ /* 0x000fea000383ffff */
.L_x_692:
[----:B------:R-:W-:Y:S01]  /*49f0*/  BSSY B1, `(.L_x_729) ;  /* 0x0000006000017945 */ /* 0x000fe20003800000 */
[----:B------:R-:W-:Y:S01]  /*4a00*/  PLOP3.LUT P0, PT, P0, PT, PT, 0x8, 0x80 ;  /* 0x000000000080781c */ /* 0x000fe2000070e170 */
[----:B------:R-:W-:-:S12]  /*4a10*/  IMAD.MOV.U32 R19, RZ, RZ, -0x1 ;  /* 0xffffffffff137424 */ /* 0x000fd800078e00ff */
[----:B------:R-:W-:Y:S05]  /*4a20*/  WARPSYNC.COLLECTIVE R19, `(.L_x_730) ;  /* 0x0000000013087348 */ /* 0x000fea0003c00000 */
[----:B------:R-:W-:Y:S01]  /*4a30*/  VOTE.ANY P0, P0 ;  /* 0x0000000000ff7806 */ /* 0x000fe20000000100 */
[----:B------:R-:W-:-:S12]  /*4a40*/  ENDCOLLECTIVE ;  /* 0x000000000000791b */ /* 0x000fd80003800000 */
.L_x_730:
[----:B------:R-:W-:Y:S05]  /*4a50*/  BSYNC B1 ;  /* 0x0000000000017941 */ /* 0x000fea0003800000 */
.L_x_729:
[----:B------:R-:W-:Y:S05]  /*4a60*/  BRA `(.L_x_731) ;  /* 0xffffffc800f87947 */ /* 0x000fea000383ffff */
.L_x_694:
[----:B------:R-:W-:Y:S01]  /*4a70*/  BSSY B1, `(.L_x_732) ;  /* 0x0000006000017945 */ /* 0x000fe20003800000 */
[----:B------:R-:W-:Y:S01]  /*4a80*/  PLOP3.LUT P0, PT, P0, PT, PT, 0x8, 0x80 ;  /* 0x000000000080781c */ /* 0x000fe2000070e170 */
[----:B------:R-:W-:-:S12]  /*4a90*/  IMAD.MOV.U32 R19, RZ, RZ, -0x1 ;  /* 0xffffffffff137424 */ /* 0x000fd800078e00ff */
[----:B------:R-:W-:Y:S05]  /*4aa0*/  WARPSYNC.COLLECTIVE R19, `(.L_x_733) ;  /* 0x0000000013087348 */ /* 0x000fea0003c00000 */
[----:B------:R-:W-:Y:S01]  /*4ab0*/  VOTE.ANY R19, PT, P0 ;  /* 0x0000000000137806 */ /* 0x000fe200000e0100 */
[----:B------:R-:W-:Y:S06]  /*4ac0*/  ENDCOLLECTIVE ;  /* 0x000000000000791b */ /* 0x000fec0003800000 */
.L_x_733:
[----:B------:R-:W-:Y:S05]  /*4ad0*/  BSYNC B1 ;  /* 0x0000000000017941 */ /* 0x000fea0003800000 */
.L_x_732:
[----:B------:R-:W-:Y:S01]  /*4ae0*/  LOP3.LUT R19, R19, 0x80000000, R48, 0xec, !PT ;  /* 0x8000000013137812 */ /* 0x000fe200078eec30 */
[----:B------:R-:W-:Y:S02]  /*4af0*/  IMAD.MOV.U32 R18, RZ, RZ, R41 ;  /* 0x000000ffff127224 */ /* 0x000fe400078e0029 */
[----:B------:R-:W-:Y:S02]  /*4b00*/  IMAD.MOV.U32 R17, RZ, RZ, 0x1 ;  /* 0x00000001ff117424 */ /* 0x000fe400078e00ff */
[----:B------:R-:W-:Y:S02]  /*4b10*/  VIADD R16, R19, 0xffffffff ;  /* 0xffffffff13107836 */ /* 0x000fe40000000000 */
[----:B------:R-:W-:-:S03]  /*4b20*/  VIADD R21, R21, 0xffffffe0 ;  /* 0xffffffe015157836 */ /* 0x000fc60000000000 */
[----:B------:R-:W-:Y:S01]  /*4b30*/  LOP3.LUT R50, R19, R16, RZ, 0xc, !PT ;  /* 0x0000001013327212 */ /* 0x000fe200078e0cff */
[----:B------:R-:W-:-:S03]  /*4b40*/  IMAD.MOV.U32 R19, RZ, RZ, -0x1 ;  /* 0xffffffffff137424 */ /* 0x000fc600078e00ff */
[----:B------:R0:W1:Y:S04]  /*4b50*/  POPC R16, R50 ;  /* 0x0000003200107309 */ /* 0x0000680000000000 */
[----:B01----:R-:W-:Y:S05]  /*4b60*/  WARPSYNC.COLLECTIVE R19, `(.L_x_734) ;  /* 0x0000000013087348 */ /* 0x003fea0003c00000 */
[----:B-1----:R1:W2:Y:S02]  /*4b70*/  SHFL.DOWN P2, R20, R18, R17, R16 ;  /* 0x0800001112147389 */ /* 0x0022a40000040010 */
[----:B012---:R-:W-:Y:S05]  /*4b80*/  ENDCOLLECTIVE ;  /* 0x000000000000791b */ /* 0x007fea0003800000 */
.L_x_734:
[----:B------:R-:W-:Y:S01]  /*4b90*/  ISETP.GE.AND P0, PT, R47, R16, PT ;  /* 0x000000102f00720c */ /* 0x000fe20003f06270 */
[----:B------:R-:W-:-:S03]  /*4ba0*/  IMAD.MOV.U32 R17, RZ, RZ, 0x2 ;  /* 0x00000002ff117424 */ /* 0x000fc600078e00ff */
[----:B------:R-:W-:Y:S02]  /*4bb0*/  SEL R20, R20, RZ, !P0 ;  /* 0x000000ff14147207 */ /* 0x000fe40004000000 */
[----:B------:R-:W-:-:S03]  /*4bc0*/  ISETP.GT.AND P0, PT, R22, R16, PT ;  /* 0x000000101600720c */ /* 0x000fc60003f04270 */
[----:B------:R-:W-:-:S04]  /*4bd0*/  IMAD.IADD R51, R20, 0x1, R41 ;  /* 0x0000000114337824 */ /* 0x000fc800078e0229 */
[----:B------:R-:W-:-:S07]  /*4be0*/  IMAD.MOV.U32 R18, RZ, RZ, R51 ;  /* 0x000000ffff127224 */ /* 0x000fce00078e0033 */
[----:B------:R-:W-:Y:S05]  /*4bf0*/  WARPSYNC.COLLECTIVE R19, `(.L_x_735) ;  /* 0x0000000013087348 */ /* 0x000fea0003c00000 */
[----:B------:R0:W1:Y:S02]  /*4c00*/  SHFL.DOWN P2, R20, R18, R17, R16 ;  /* 0x0800001112147389 */ /* 0x0000640000040010 */
[----:B01----:R-:W-:Y:S05]  /*4c10*/  ENDCOLLECTIVE ;  /* 0x000000000000791b */ /* 0x003fea0003800000 */
.L_x_735:
        /* <DEDUP_REMOVED lines=8> */
.L_x_736:
        /* <DEDUP_REMOVED lines=8> */
.L_x_737:
        /* <DEDUP_REMOVED lines=8> */
.L_x_738:
[----:B------:R-:W-:Y:S05]  /*4da0*/  WARPSYNC.COLLECTIVE R19, `(.L_x_739) ;  /* 0x0000000013087348 */ /* 0x000fea0003c00000 */
[----:B------:R-:W-:Y:S01]  /*4db0*/  VOTE.ALL P0, P0 ;  /* 0x0000000000ff7806 */ /* 0x000fe20000000000 */
[----:B------:R-:W-:-:S12]  /*4dc0*/  ENDCOLLECTIVE ;  /* 0x000000000000791b */ /* 0x000fd80003800000 */
.L_x_739:
[----:B------:R-:W-:-:S04]  /*4dd0*/  ISETP.GT.AND P2, PT, R37, R16, PT ;  /* 0x000000102500720c */ /* 0x000fc80003f44270 */
[----:B------:R-:W-:-:S04]  /*4de0*/  SEL R20, R20, RZ, !P2 ;  /* 0x000000ff14147207 */ /* 0x000fc80005000000 */
[----:B------:R-:W-:Y:S01]  /*4df0*/  IADD3 R39, PT, PT, R50, R20, R39 ;  /* 0x0000001432277210 */ /* 0x000fe20007ffe027 */
[----:B------:R-:W-:Y:S06]  /*4e00*/  BRA `(.L_x_740) ;  /* 0xffffffc800907947 */ /* 0x000fec000383ffff */
.L_x_699:
[----:B------:R-:W-:Y:S01]  /*4e10*/  BSSY B0, `(.L_x_741) ;  /* 0x0000006000007945 */ /* 0x000fe20003800000 */
[----:B------:R-:W-:Y:S01]  /*4e20*/  PLOP3.LUT P0, PT, P0, PT, PT, 0x8, 0x80 ;  /* 0x000000000080781c */ /* 0x000fe2000070e170 */
[----:B------:R-:W-:-:S12]  /*4e30*/  IMAD.MOV.U32 R19, RZ, RZ, -0x1 ;  /* 0xffffffffff137424 */ /* 0x000fd800078e00ff */
[----:B------:R-:W-:Y:S05]  /*4e40*/  WARPSYNC.COLLECTIVE R19, `(.L_x_742) ;  /* 0x0000000013087348 */ /* 0x000fea0003c00000 */
[----:B------:R-:W-:Y:S01]  /*4e50*/  VOTE.ANY P0, P0 ;  /* 0x0000000000ff7806 */ /* 0x000fe20000000100 */
[----:B------:R-:W-:-:S12]  /*4e60*/  ENDCOLLECTIVE ;  /* 0x000000000000791b */ /* 0x000fd80003800000 */
.L_x_742:
[----:B------:R-:W-:Y:S05]  /*4e70*/  BSYNC B0 ;  /* 0x0000000000007941 */ /* 0x000fea0003800000 */
.L_x_741:
[----:B------:R-:W-:Y:S05]  /*4e80*/  BRA `(.L_x_743) ;  /* 0xffffffe000a87947 */ /* 0x000fea000383ffff */
.L_x_701:
[----:B------:R-:W-:Y:S01]  /*4e90*/  BSSY B0, `(.L_x_744) ;  /* 0x0000006000007945 */ /* 0x000fe20003800000 */
[----:B------:R-:W-:Y:S01]  /*4ea0*/  PLOP3.LUT P0, PT, P0, PT, PT, 0x8, 0x80 ;  /* 0x000000000080781c */ /* 0x000fe2000070e170 */
[----:B------:R-:W-:-:S12]  /*4eb0*/  IMAD.MOV.U32 R19, RZ, RZ, -0x1 ;  /* 0xffffffffff137424 */ /* 0x000fd800078e00ff */
[----:B------:R-:W-:Y:S05]  /*4ec0*/  WARPSYNC.COLLECTIVE R19, `(.L_x_745) ;  /* 0x0000000013087348 */ /* 0x000fea0003c00000 */
[----:B------:R-:W-:Y:S01]  /*4ed0*/  VOTE.ANY P0, P0 ;  /* 0x0000000000ff7806 */ /* 0x000fe20000000100 */
[----:B------:R-:W-:-:S12]  /*4ee0*/  ENDCOLLECTIVE ;  /* 0x000000000000791b */ /* 0x000fd80003800000 */
.L_x_745:
[----:B------:R-:W-:Y:S05]  /*4ef0*/  BSYNC B0 ;  /* 0x0000000000007941 */ /* 0x000fea0003800000 */
.L_x_744:
[----:B------:R-:W-:Y:S05]  /*4f00*/  BRA `(.L_x_746) ;  /* 0xffffffe000fc7947 */ /* 0x000fea000383ffff */
.L_x_703:
[----:B------:R-:W0:Y:S01]  /*4f10*/  S2R R53, SR_GEMASK ;  /* 0x0000000000357919 */ /* 0x000e220000003c00 */
[----:B------:R-:W-:Y:S01]  /*4f20*/  BSSY B0, `(.L_x_747) ;  /* 0x0000006000007945 */ /* 0x000fe20003800000 */
[----:B------:R-:W-:Y:S01]  /*4f30*/  PLOP3.LUT P0, PT, P0, PT, PT, 0x8, 0x80 ;  /* 0x000000000080781c */ /* 0x000fe2000070e170 */
[----:B------:R-:W-:-:S12]  /*4f40*/  IMAD.MOV.U32 R19, RZ, RZ, -0x1 ;  /* 0xffffffffff137424 */ /* 0x000fd800078e00ff */
[----:B0-----:R-:W-:Y:S05]  /*4f50*/  WARPSYNC.COLLECTIVE R19, `(.L_x_748) ;  /* 0x0000000013087348 */ /* 0x001fea0003c00000 */
[----:B------:R-:W-:Y:S01]  /*4f60*/  VOTE.ANY R19, PT, P0 ;  /* 0x0000000000137806 */ /* 0x000fe200000e0100 */
[----:B0-----:R-:W-:Y:S06]  /*4f70*/  ENDCOLLECTIVE ;  /* 0x000000000000791b */ /* 0x001fec0003800000 */
.L_x_748:
[----:B------:R-:W-:Y:S05]  /*4f80*/  BSYNC B0 ;  /* 0x0000000000007941 */ /* 0x000fea0003800000 */
.L_x_747:
[----:B------:R-:W-:Y:S01]  /*4f90*/  LOP3.LUT R19, R19, 0x80000000, R53, 0xec, !PT ;  /* 0x8000000013137812 */ /* 0x000fe200078eec35 */
[----:B------:R-:W-:Y:S02]  /*4fa0*/  IMAD.MOV.U32 R18, RZ, RZ, R25 ;  /* 0x000000ffff127224 */ /* 0x000fe400078e0019 */
[----:B------:R-:W-:Y:S02]  /*4fb0*/  IMAD.MOV.U32 R17, RZ, RZ, 0x1 ;  /* 0x00000001ff117424 */ /* 0x000fe400078e00ff */
[----:B------:R-:W-:-:S05]  /*4fc0*/  VIADD R16, R19, 0xffffffff ;  /* 0xffffffff13107836 */ /* 0x000fca0000000000 */
[----:B------:R-:W-:Y:S01]  /*4fd0*/  LOP3.LUT R44, R19, R16, RZ, 0xc, !PT ;  /* 0x00000010132c7212 */ /* 0x000fe200078e0cff */
[----:B------:R-:W-:-:S05]  /*4fe0*/  IMAD.MOV.U32 R19, RZ, RZ, -0x1 ;  /* 0xffffffffff137424 */ /* 0x000fca00078e00ff */
[----:B------:R-:W0:Y:S02]  /*4ff0*/  POPC R44, R44 ;  /* 0x0000002c002c7309 */ /* 0x000e240000000000 */
[----:B0-----:R-:W-:Y:S01]  /*5000*/  IMAD.MOV.U32 R16, RZ, RZ, R44 ;  /* 0x000000ffff107224 */ /* 0x001fe200078e002c */
[----:B------:R-:W-:-:S13]  /*5010*/  ISETP.GE.AND P0, PT, R36, R44, PT ;  /* 0x0000002c2400720c */ /* 0x000fda0003f06270 */
[----:B------:R-:W-:Y:S05]  /*5020*/  WARPSYNC.COLLECTIVE R19, `(.L_x_749) ;  /* 0x0000000013087348 */ /* 0x000fea0003c00000 */
[----:B------:R0:W1:Y:S02]  /*5030*/  SHFL.DOWN P2, R20, R18, R17, R16 ;  /* 0x0800001112147389 */ /* 0x0000640000040010 */
[----:B01----:R-:W-:Y:S05]  /*5040*/  ENDCOLLECTIVE ;  /* 0x000000000000791b */ /* 0x003fea0003800000 */
.L_x_749:
[----:B------:R-:W-:Y:S01]  /*5050*/  IMAD.MOV.U32 R17, RZ, RZ, 0x2 ;  /* 0x00000002ff117424 */ /* 0x000fe200078e00ff */
[----:B------:R-:W-:-:S05]  /*5060*/  SEL R20, R20, RZ, !P0 ;  /* 0x000000ff14147207 */ /* 0x000fca0004000000 */
[----:B------:R-:W-:Y:S02]  /*5070*/  IMAD.IADD R35, R20, 0x1, R25 ;  /* 0x0000000114237824 */ /* 0x000fe400078e0219 */
[----:B------:R-:W-:Y:S02]  /*5080*/  VIADD R25, R36, 0x2 ;  /* 0x0000000224197836 */ /* 0x000fe40000000000 */
[----:B------:R-:W-:-:S03]  /*5090*/  IMAD.MOV.U32 R18, RZ, RZ, R35 ;  /* 0x000000ffff127224 */ /* 0x000fc600078e0023 */
[----:B------:R-:W-:Y:S01]  /*50a0*/  ISETP.GT.AND P0, PT, R25, R44, PT ;  /* 0x0000002c1900720c */ /* 0x000fe20003f04270 */
[----:B------:R-:W-:-:S12]  /*50b0*/  VIADD R25, R36, 0x4 ;  /* 0x0000000424197836 */ /* 0x000fd80000000000 */
[----:B------:R-:W-:Y:S05]  /*50c0*/  WARPSYNC.COLLECTIVE R19, `(.L_x_750) ;  /* 0x0000000013087348 */ /* 0x000fea0003c00000 */
[----:B------:R0:W1:Y:S02]  /*50d0*/  SHFL.DOWN P2, R20, R18, R17, R16 ;  /* 0x0800001112147389 */ /* 0x0000640000040010 */
[----:B01----:R-:W-:Y:S05]  /*50e0*/  ENDCOLLECTIVE ;  /* 0x000000000000791b */ /* 0x003fea0003800000 */
.L_x_750:
        /* <DEDUP_REMOVED lines=9> */
.L_x_751:
        /* <DEDUP_REMOVED lines=8> */
.L_x_752:
[----:B------:R-:W-:Y:S01]  /*5200*/  IMAD.MOV.U32 R17, RZ, RZ, 0x10 ;  /* 0x00000010ff117424 */ /* 0x000fe200078e00ff */
[----:B------:R-:W-:Y:S02]  /*5210*/  SEL R20, R20, RZ, !P0 ;  /* 0x000000ff14147207 */ /* 0x000fe40004000000 */
[----:B------:R-:W-:-:S03]  /*5220*/  ISETP.NE.AND P0, PT, R24, 0x65, PT ;  /* 0x000000651800780c */ /* 0x000fc60003f05270 */
[----:B------:R-:W-:Y:S02]  /*5230*/  IMAD.IADD R26, R25, 0x1, R20 ;  /* 0x00000001191a7824 */ /* 0x000fe400078e0214 */
[----:B------:R-:W-:Y:S02]  /*5240*/  VIADD R25, R36, 0x10 ;  /* 0x0000001024197836 */ /* 0x000fe40000000000 */
[----:B------:R-:W-:-:S03]  /*5250*/  IMAD.MOV.U32 R18, RZ, RZ, R26 ;  /* 0x000000ffff127224 */ /* 0x000fc600078e001a */
[----:B------:R-:W-:-:S13]  /*5260*/  ISETP.GT.AND P3, PT, R25, R44, PT ;  /* 0x0000002c1900720c */ /* 0x000fda0003f64270 */
[----:B------:R-:W-:Y:S05]  /*5270*/  WARPSYNC.COLLECTIVE R19, `(.L_x_753) ;  /* 0x0000000013087348 */ /* 0x000fea0003c00000 */
[----:B------:R0:W1:Y:S02]  /*5280*/  SHFL.DOWN P2, R20, R18, R17, R16 ;  /* 0x0800001112147389 */ /* 0x0000640000040010 */
[----:B01----:R-:W-:Y:S05]  /*5290*/  ENDCOLLECTIVE ;  /* 0x000000000000791b */ /* 0x003fea0003800000 */
.L_x_753:
[----:B------:R-:W-:Y:S05]  /*52a0*/  WARPSYNC.COLLECTIVE R19, `(.L_x_754) ;  /* 0x0000000013087348 */ /* 0x000fea0003c00000 */
[----:B------:R-:W-:Y:S01]  /*52b0*/  VOTE.ALL P0, P0 ;  /* 0x0000000000ff7806 */ /* 0x000fe20000000000 */
[----:B------:R-:W-:-:S12]  /*52c0*/  ENDCOLLECTIVE ;  /* 0x000000000000791b */ /* 0x000fd80003800000 */
.L_x_754:
[----:B------:R-:W0:Y:S01]  /*52d0*/  LDC.64 R16, c[0x0][0x390] ;  /* 0x0000e400ff107b82 */ /* 0x000e220000000a00 */
[----:B------:R-:W-:-:S05]  /*52e0*/  SEL R25, R20, RZ, !P3 ;  /* 0x000000ff14197207 */ /* 0x000fca0005800000 */
[----:B------:R-:W-:Y:S01]  /*52f0*/  IMAD.IADD R26, R26, 0x1, R25 ;  /* 0x000000011a1a7824 */ /* 0x000fe200078e0219 */
[----:B0-----:R-:W-:-:S05]  /*5300*/  IADD3 R35, P2, PT, R16, 0x100, RZ ;  /* 0x0000010010237810 */ /* 0x001fca0007f5e0ff */
[----:B------:R-:W-:Y:S01]  /*5310*/  IMAD.X R39, RZ, RZ, R17, P2 ;  /* 0x000000ffff277224 */ /* 0x000fe200010e0611 */
[----:B------:R-:W-:Y:S07]  /*5320*/  BRA `(.L_x_755) ;  /* 0xffffffe000907947 */ /* 0x000fee000383ffff */
.L_x_705:
[----:B------:R-:W-:Y:S01]  /*5330*/  BSSY B0, `(.L_x_756) ;  /* 0x0000006000007945 */ /* 0x000fe20003800000 */
[----:B------:R-:W-:Y:S01]  /*5340*/  PLOP3.LUT P0, PT, P0, PT, PT, 0x8, 0x80 ;  /* 0x000000000080781c */ /* 0x000fe2000070e170 */
[----:B------:R-:W-:-:S12]  /*5350*/  IMAD.MOV.U32 R19, RZ, RZ, -0x1 ;  /* 0xffffffffff137424 */ /* 0x000fd800078e00ff */
[----:B------:R-:W-:Y:S05]  /*5360*/  WARPSYNC.COLLECTIVE R19, `(.L_x_757) ;  /* 0x0000000013087348 */ /* 0x000fea0003c00000 */
[----:B------:R-:W-:Y:S01]  /*5370*/  VOTE.ANY P0, P0 ;  /* 0x0000000000ff7806 */ /* 0x000fe20000000100 */
[----:B------:R-:W-:-:S12]  /*5380*/  ENDCOLLECTIVE ;  /* 0x000000000000791b */ /* 0x000fd80003800000 */
.L_x_757:
[----:B------:R-:W-:Y:S05]  /*5390*/  BSYNC B0 ;  /* 0x0000000000007941 */ /* 0x000fea0003800000 */
.L_x_756:
[----:B------:R-:W-:Y:S05]  /*53a0*/  BRA `(.L_x_758) ;  /* 0xffffffe000a07947 */ /* 0x000fea000383ffff */
.L_x_707:
[----:B------:R-:W-:Y:S01]  /*53b0*/  BSSY B0, `(.L_x_759) ;  /* 0x0000006000007945 */ /* 0x000fe20003800000 */
[----:B------:R-:W-:Y:S01]  /*53c0*/  PLOP3.LUT P0, PT, P0, PT, PT, 0x8, 0x80 ;  /* 0x000000000080781c */ /* 0x000fe2000070e170 */
[----:B------:R-:W-:-:S12]  /*53d0*/  IMAD.MOV.U32 R19, RZ, RZ, -0x1 ;  /* 0xffffffffff137424 */ /* 0x000fd800078e00ff */
[----:B------:R-:W-:Y:S05]  /*53e0*/  WARPSYNC.COLLECTIVE R19, `(.L_x_760) ;  /* 0x0000000013087348 */ /* 0x000fea0003c00000 */
[----:B------:R-:W-:Y:S01]  /*53f0*/  VOTE.ANY P0, P0 ;  /* 0x0000000000ff7806 */ /* 0x000fe20000000100 */
[----:B------:R-:W-:-:S12]  /*5400*/  ENDCOLLECTIVE ;  /* 0x000000000000791b */ /* 0x000fd80003800000 */
.L_x_760:
[----:B------:R-:W-:Y:S05]  /*5410*/  BSYNC B0 ;  /* 0x0000000000007941 */ /* 0x000fea0003800000 */
.L_x_759:
[----:B------:R-:W-:Y:S05]  /*5420*/  BRA `(.L_x_761) ;  /* 0xffffffe000f47947 */ /* 0x000fea000383ffff */
.L_x_709:
[----:B------:R-:W-:Y:S01]  /*5430*/  BSSY B0, `(.L_x_762) ;  /* 0x0000006000007945 */ /* 0x000fe20003800000 */
[----:B------:R-:W-:Y:S01]  /*5440*/  PLOP3.LUT P0, PT, P0, PT, PT, 0x8, 0x80 ;  /* 0x000000000080781c */ /* 0x000fe2000070e170 */
[----:B------:R-:W-:-:S12]  /*5450*/  IMAD.MOV.U32 R19, RZ, RZ, -0x1 ;  /* 0xffffffffff137424 */ /* 0x000fd800078e00ff */
[----:B------:R-:W-:Y:S05]  /*5460*/  WARPSYNC.COLLECTIVE R19, `(.L_x_763) ;  /* 0x0000000013087348 */ /* 0x000fea0003c00000 */
[----:B------:R-:W-:Y:S01]  /*5470*/  VOTE.ANY R19, PT, P0 ;  /* 0x0000000000137806 */ /* 0x000fe200000e0100 */
[----:B------:R-:W-:Y:S06]  /*5480*/  ENDCOLLECTIVE ;  /* 0x000000000000791b */ /* 0x000fec0003800000 */
.L_x_763:
[----:B------:R-:W-:Y:S05]  /*5490*/  BSYNC B0 ;  /* 0x0000000000007941 */ /* 0x000fea0003800000 */
.L_x_762:
[----:B------:R-:W-:Y:S01]  /*54a0*/  LOP3.LUT R19, R19, 0x80000000, R53, 0xec, !PT ;  /* 0x8000000013137812 */ /* 0x000fe200078eec35 */
[----:B------:R-:W-:Y:S02]  /*54b0*/  IMAD.MOV.U32 R18, RZ, RZ, R25 ;  /* 0x000000ffff127224 */ /* 0x000fe400078e0019 */
[----:B------:R-:W-:Y:S02]  /*54c0*/  IMAD.MOV.U32 R17, RZ, RZ, 0x1 ;  /* 0x00000001ff117424 */ /* 0x000fe400078e00ff */
[----:B------:R-:W-:Y:S02]  /*54d0*/  VIADD R16, R19, 0xffffffff ;  /* 0xffffffff13107836 */ /* 0x000fe40000000000 */
[----:B------:R-:W-:-:S03]  /*54e0*/  VIADD R21, R21, 0xffffffe0 ;  /* 0xffffffe015157836 */ /* 0x000fc60000000000 */
[----:B------:R-:W-:Y:S01]  /*54f0*/  LOP3.LUT R16, R19, R16, RZ, 0xc, !PT ;  /* 0x0000001013107212 */ /* 0x000fe200078e0cff */
[----:B------:R-:W-:-:S05]  /*5500*/  IMAD.MOV.U32 R19, RZ, RZ, -0x1 ;  /* 0xffffffffff137424 */ /* 0x000fca00078e00ff */
[----:B------:R-:W0:Y:S02]  /*5510*/  POPC R16, R16 ;  /* 0x0000001000107309 */ /* 0x000e240000000000 */
[----:B0-----:R-:W-:Y:S05]  /*5520*/  WARPSYNC.COLLECTIVE R19, `(.L_x_764) ;  /* 0x0000000013087348 */ /* 0x001fea0003c00000 */
[----:B0-----:R0:W1:Y:S02]  /*5530*/  SHFL.DOWN P2, R20, R18, R17, R16 ;  /* 0x0800001112147389 */ /* 0x0010640000040010 */
[----:B01----:R-:W-:Y:S05]  /*5540*/  ENDCOLLECTIVE ;  /* 0x000000000000791b */ /* 0x003fea0003800000 */
.L_x_764:
[----:B------:R-:W-:Y:S01]  /*5550*/  ISETP.GE.AND P0, PT, R36, R16, PT ;  /* 0x000000102400720c */ /* 0x000fe20003f06270 */
[----:B------:R-:W-:-:S03]  /*5560*/  IMAD.MOV.U32 R17, RZ, RZ, 0x2 ;  /* 0x00000002ff117424 */ /* 0x000fc600078e00ff */
[----:B------:R-:W-:-:S05]  /*5570*/  SEL R20, R20, RZ, !P0 ;  /* 0x000000ff14147207 */ /* 0x000fca0004000000 */
[----:B------:R-:W-:Y:S02]  /*5580*/  IMAD.IADD R25, R20, 0x1, R25 ;  /* 0x0000000114197824 */ /* 0x000fe400078e0219 */
[----:B------:R-:W-:Y:S02]  /*5590*/  VIADD R20, R36, 0x2 ;  /* 0x0000000224147836 */ /* 0x000fe40000000000 */
[----:B------:R-:W-:-:S03]  /*55a0*/  IMAD.MOV.U32 R18, RZ, RZ, R25 ;  /* 0x000000ffff127224 */ /* 0x000fc600078e0019 */
[----:B------:R-:W-:-:S13]  /*55b0*/  ISETP.GT.AND P0, PT, R20, R16, PT ;  /* 0x000000101400720c */ /* 0x000fda0003f04270 */
[----:B------:R-:W-:Y:S05]  /*55c0*/  WARPSYNC.COLLECTIVE R19, `(.L_x_765) ;  /* 0x0000000013087348 */ /* 0x000fea0003c00000 */
[----:B------:R0:W1:Y:S02]  /*55d0*/  SHFL.DOWN P2, R20, R18, R17, R16 ;  /* 0x0800001112147389 */ /* 0x0000640000040010 */
[----:B01----:R-:W-:Y:S05]  /*55e0*/  ENDCOLLECTIVE ;  /* 0x000000000000791b */ /* 0x003fea0003800000 */
.L_x_765:
[----:B------:R-:W-:Y:S01]  /*55f0*/  IMAD.MOV.U32 R17, RZ, RZ, 0x4 ;  /* 0x00000004ff117424 */ /* 0x000fe200078e00ff */
        /* <DEDUP_REMOVED lines=8> */
.L_x_766:
        /* <DEDUP_REMOVED lines=9> */
.L_x_767:
[----:B------:R-:W-:Y:S01]  /*5710*/  IMAD.MOV.U32 R17, RZ, RZ, 0x10 ;  /* 0x00000010ff117424 */ /* 0x000fe200078e00ff */
[----:B------:R-:W-:-:S05]  /*5720*/  SEL R20, R20, RZ, !P0 ;  /* 0x000000ff14147207 */ /* 0x000fca0004000000 */
[----:B------:R-:W-:-:S04]  /*5730*/  IMAD.IADD R25, R25, 0x1, R20 ;  /* 0x0000000119197824 */ /* 0x000fc800078e0214 */
[----:B------:R-:W-:-:S07]  /*5740*/  IMAD.MOV.U32 R18, RZ, RZ, R25 ;  /* 0x000000ffff127224 */ /* 0x000fce00078e0019 */
[----:B------:R-:W-:Y:S05]  /*5750*/  WARPSYNC.COLLECTIVE R19, `(.L_x_768) ;  /* 0x0000000013087348 */ /* 0x000fea0003c00000 */
[----:B------:R0:W1:Y:S02]  /*5760*/  SHFL.DOWN P2, R20, R18, R17, R16 ;  /* 0x0800001112147389 */ /* 0x0000640000040010 */
[----:B01----:R-:W-:Y:S05]  /*5770*/  ENDCOLLECTIVE ;  /* 0x000000000000791b */ /* 0x003fea0003800000 */
.L_x_768:
[----:B------:R-:W-:-:S05]  /*5780*/  VIADD R17, R36, 0x10 ;  /* 0x0000001024117836 */ /* 0x000fca0000000000 */
[----:B------:R-:W-:-:S04]  /*5790*/  ISETP.GT.AND P0, PT, R17, R16, PT ;  /* 0x000000101100720c */ /* 0x000fc80003f04270 */
[----:B------:R-:W-:Y:S02]  /*57a0*/  SEL R20, R20, RZ, !P0 ;  /* 0x000000ff14147207 */ /* 0x000fe40004000000 */
[----:B------:R-:W-:Y:S02]  /*57b0*/  ISETP.NE.AND P0, PT, R24, 0x65, PT ;  /* 0x000000651800780c */ /* 0x000fe40003f05270 */
[----:B------:R-:W-:-:S11]  /*57c0*/  IADD3 R26, PT, PT, R25, R20, R26 ;  /* 0x00000014191a7210 */ /* 0x000fd60007ffe01a */
[----:B------:R-:W-:Y:S05]  /*57d0*/  WARPSYNC.COLLECTIVE R19, `(.L_x_769) ;  /* 0x0000000013087348 */ /* 0x000fea0003c00000 */
[----:B------:R-:W-:Y:S01]  /*57e0*/  VOTE.ALL P0, P0 ;  /* 0x0000000000ff7806 */ /* 0x000fe20000000000 */
[----:B------:R-:W-:-:S12]  /*57f0*/  ENDCOLLECTIVE ;  /* 0x000000000000791b */ /* 0x000fd80003800000 */
.L_x_769:
[----:B------:R-:W-:Y:S05]  /*5800*/  BRA `(.L_x_770) ;  /* 0xffffffe0008c7947 */ /* 0x000fea000383ffff */
.L_x_771:
        /* <DEDUP_REMOVED lines=15> */
.L_x_1096:


//--------------------- .text._ZN3cub18CUB_300001_SM_10006detail4scan16DeviceScanKernelINS2_10policy_hubIiiijN4cuda3std3__44plusIvEEE10Policy1000EPKiPiNS0_13ScanTileStateIiLb1EEES9_NS1_10InputValueIiSE_EEjiLb0EiEEvT0_T1_T2_iT3_T4_T5_ --------------------------
	.section	.text._ZN3cub18CUB_300001_SM_10006detail4scan16DeviceScanKernelINS2_10policy_hubIiiijN4cuda3std3__44plusIvEEE10Policy1000EPKiPiNS0_13ScanTileStateIiLb1EEES9_NS1_10InputValueIiSE_EEjiLb0EiEEvT0_T1_T2_iT3_T4_T5_,"ax",@progbits
	.align	128
        .global         _ZN3cub18CUB_300001_SM_10006detail4scan16DeviceScanKernelINS2_10policy_hubIiiijN4cuda3std3__44plusIvEEE10Policy1000EPKiPiNS0_13ScanTileStateIiLb1EEES9_NS1_10InputValueIiSE_EEjiLb0EiEEvT0_T1_T2_iT3_T4_T5_
        .type           _ZN3cub18CUB_300001_SM_10006detail4scan16DeviceScanKernelINS2_10policy_hubIiiijN4cuda3std3__44plusIvEEE10Policy1000EPKiPiNS0_13ScanTileStateIiLb1EEES9_NS1_10InputValueIiSE_EEjiLb0EiEEvT0_T1_T2_iT3_T4_T5_,@function
        .size           _ZN3cub18CUB_300001_SM_10006detail4scan16DeviceScanKernelINS2_10policy_hubIiiijN4cuda3std3__44plusIvEEE10Policy1000EPKiPiNS0_13ScanTileStateIiLb1EEES9_NS1_10InputValueIiSE_EEjiLb0EiEEvT0_T1_T2_iT3_T4_T5_,(.L_x_1097 - _ZN3cub18CUB_300001_SM_10006detail4scan16DeviceScanKernelINS2_10policy_hubIiiijN4cuda3std3__44plusIvEEE10Policy1000EPKiPiNS0_13ScanTileStateIiLb1EEES9_NS1_10InputValueIiSE_EEjiLb0EiEEvT0_T1_T2_iT3_T4_T5_)
        .other          _ZN3cub18CUB_300001_SM_10006detail4scan16DeviceScanKernelINS2_10policy_hubIiiijN4cuda3std3__44plusIvEEE10Policy1000EPKiPiNS0_13ScanTileStateIiLb1EEES9_NS1_10InputValueIiSE_EEjiLb0EiEEvT0_T1_T2_iT3_T4_T5_,@"STO_CUDA_ENTRY STV_DEFAULT"
_ZN3cub18CUB_300001_SM_10006detail4scan16DeviceScanKernelINS2_10policy_hubIiiijN4cuda3std3__44plusIvEEE10Policy1000EPKiPiNS0_13ScanTileStateIiLb1EEES9_NS1_10InputValueIiSE_EEjiLb0EiEEvT0_T1_T2_iT3_T4_T5_:
.text._ZN3cub18CUB_300001_SM_10006detail4scan16DeviceScanKernelINS2_10policy_hubIiiijN4cuda3std3__44plusIvEEE10Policy1000EPKiPiNS0_13ScanTileStateIiLb1EEES9_NS1_10InputValueIiSE_EEjiLb0EiEEvT0_T1_T2_iT3_T4_T5_:
        /* <DEDUP_REMOVED lines=166> */
.L_x_774:
        /* <DEDUP_REMOVED lines=82> */
.L_x_806:
[----:B------:R-:W-:Y:S05]  /*0f80*/  @!P0 BRA `(.L_x_778) ;  /* 0x0000000000748947 */ /* 0x000fea0003800000 */
[----:B------:R-:W-:-:S07]  /*0f90*/  IMAD.MOV.U32 R20, RZ, RZ, 0x3b8 ;  /* 0x000003b8ff147424 */ /* 0x000fce00078e00ff */
.L_x_780:
        /* <DEDUP_REMOVED lines=27> */
.L_x_809:
[----:B------:R-:W-:Y:S05]  /*1150*/  @P0 BRA `(.L_x_780) ;  /* 0xfffffffc00900947 */ /* 0x000fea000383ffff */
.L_x_778:
        /* <DEDUP_REMOVED lines=38> */
.L_x_818:
[----:B------:R-:W-:Y:S05]  /*13c0*/  @!P0 BRA `(.L_x_782) ;  /* 0x0000000400248947 */ /* 0x000fea0003800000 */
[----:B------:R-:W-:-:S07]  /*13d0*/  IMAD.MOV.U32 R44, RZ, RZ, 0x3b8 ;  /* 0x000003b8ff2c7424 */ /* 0x000fce00078e00ff */
.L_x_788:
        /* <DEDUP_REMOVED lines=10> */
.L_x_821:
[----:B------:R-:W-:Y:S05]  /*1480*/  @!P0 BRA `(.L_x_784) ;  /* 0x0000000000748947 */ /* 0x000fea0003800000 */
[----:B------:R-:W-:-:S07]  /*1490*/  IMAD.MOV.U32 R20, RZ, RZ, R44 ;  /* 0x000000ffff147224 */ /* 0x000fce00078e002c */
.L_x_786:
        /* <DEDUP_REMOVED lines=27> */
.L_x_824:
[----:B------:R-:W-:Y:S05]  /*1650*/  @P0 BRA `(.L_x_786) ;  /* 0xfffffffc00900947 */ /* 0x000fea000383ffff */
.L_x_784:
        /* <DEDUP_REMOVED lines=31> */
.L_x_833:
[----:B------:R-:W-:Y:S05]  /*1850*/  @P0 BRA `(.L_x_788) ;  /* 0xfffffff800e00947 */ /* 0x000fea000383ffff */
.L_x_782:
        /* <DEDUP_REMOVED lines=15> */
.L_x_776:
        /* <DEDUP_REMOVED lines=9> */
.L_x_775:
[----:B------:R-:W-:Y:S05]  /*19e0*/  BSYNC.RECONVERGENT B0 ;  /* 0x0000000000007941 */ /* 0x000fea0003800200 */
.L_x_773:
        /* <DEDUP_REMOVED lines=82> */
.L_x_772:
        /* <DEDUP_REMOVED lines=207> */
.L_x_789:
        /* <DEDUP_REMOVED lines=83> */
.L_x_836:
[----:B------:R-:W-:Y:S05]  /*3130*/  @!P0 BRA `(.L_x_793) ;  /* 0x0000000000748947 */ /* 0x000fea0003800000 */
[----:B------:R-:W-:-:S07]  /*3140*/  IMAD.MOV.U32 R20, RZ, RZ, 0x3b8 ;  /* 0x000003b8ff147424 */ /* 0x000fce00078e00ff */
.L_x_795:
        /* <DEDUP_REMOVED lines=27> */
.L_x_839:
[----:B------:R-:W-:Y:S05]  /*3300*/  @P0 BRA `(.L_x_795) ;  /* 0xfffffffc00900947 */ /* 0x000fea000383ffff */
.L_x_793:
        /* <DEDUP_REMOVED lines=38> */
.L_x_848:
[----:B------:R-:W-:Y:S05]  /*3570*/  @!P0 BRA `(.L_x_797) ;  /* 0x0000000400348947 */ /* 0x000fea0003800000 */
[----:B------:R-:W-:-:S07]  /*3580*/  IMAD.MOV.U32 R44, RZ, RZ, 0x3b8 ;  /* 0x000003b8ff2c7424 */ /* 0x000fce00078e00ff */
.L_x_803:
        /* <DEDUP_REMOVED lines=10> */
.L_x_851:
[----:B------:R-:W-:Y:S05]  /*3630*/  @!P0 BRA `(.L_x_799) ;  /* 0x0000000000748947 */ /* 0x000fea0003800000 */
[----:B------:R-:W-:-:S07]  /*3640*/  IMAD.MOV.U32 R20, RZ, RZ, R44 ;  /* 0x000000ffff147224 */ /* 0x000fce00078e002c */
.L_x_801:
        /* <DEDUP_REMOVED lines=27> */
.L_x_854:
[----:B------:R-:W-:Y:S05]  /*3800*/  @P0 BRA `(.L_x_801) ;  /* 0xfffffffc00900947 */ /* 0x000fea000383ffff */
.L_x_799:
        /* <DEDUP_REMOVED lines=35> */
.L_x_863:
[----:B------:R-:W-:Y:S05]  /*3a40*/  @P0 BRA `(.L_x_803) ;  /* 0xfffffff800d00947 */ /* 0x000fea000383ffff */
.L_x_797:
        /* <DEDUP_REMOVED lines=15> */
.L_x_791:
        /* <DEDUP_REMOVED lines=10> */
.L_x_790:
        /* <DEDUP_REMOVED lines=136> */
.L_x_777:
[----:B------:R-:W-:Y:S01]  /*4460*/  BSSY B1, `(.L_x_804) ;  /* 0x0000006000017945 */ /* 0x000fe20003800000 */
[----:B------:R-:W-:Y:S01]  /*4470*/  PLOP3.LUT P0, PT, P0, PT, PT, 0x8, 0x80 ;  /* 0x000000000080781c */ /* 0x000fe2000070e170 */
[----:B------:R-:W-:-:S12]  /*4480*/  IMAD.MOV.U32 R19, RZ, RZ, -0x1 ;  /* 0xffffffffff137424 */ /* 0x000fd800078e00ff */
[----:B------:R-:W-:Y:S05]  /*4490*/  WARPSYNC.COLLECTIVE R19, `(.L_x_805) ;  /* 0x0000000013087348 */ /* 0x000fea0003c00000 */
[----:B------:R-:W-:Y:S01]  /*44a0*/  VOTE.ANY P0, P0 ;  /* 0x0000000000ff7806 */ /* 0x000fe20000000100 */
[----:B------:R-:W-:-:S12]  /*44b0*/  ENDCOLLECTIVE ;  /* 0x000000000000791b */ /* 0x000fd80003800000 */
.L_x_805:
[----:B------:R-:W-:Y:S05]  /*44c0*/  BSYNC B1 ;  /* 0x0000000000017941 */ /* 0x000fea0003800000 */
.L_x_804:
[----:B------:R-:W-:Y:S05]  /*44d0*/  BRA `(.L_x_806) ;  /* 0xffffffc800a87947 */ /* 0x000fea000383ffff */
.L_x_779:
[----:B------:R-:W-:Y:S01]  /*44e0*/  BSSY B1, `(.L_x_807) ;  /* 0x0000006000017945 */ /* 0x000fe20003800000 */
[----:B------:R-:W-:Y:S01]  /*44f0*/  PLOP3.LUT P0, PT, P0, PT, PT, 0x8, 0x80 ;  /* 0x000000000080781c */ /* 0x000fe2000070e170 */
[----:B------:R-:W-:-:S12]  /*4500*/  IMAD.MOV.U32 R19, RZ, RZ, -0x1 ;  /* 0xffffffffff137424 */ /* 0x000fd800078e00ff */
[----:B------:R-:W-:Y:S05]  /*4510*/  WARPSYNC.COLLECTIVE R19, `(.L_x_808) ;  /* 0x0000000013087348 */ /* 0x000fea0003c00000 */
[----:B------:R-:W-:Y:S01]  /*4520*/  VOTE.ANY P0, P0 ;  /* 0x0000000000ff7806 */ /* 0x000fe20000000100 */
[----:B------:R-:W-:-:S12]  /*4530*/  ENDCOLLECTIVE ;  /* 0x000000000000791b */ /* 0x000fd80003800000 */
.L_x_808:
[----:B------:R-:W-:Y:S05]  /*4540*/  BSYNC B1 ;  /* 0x0000000000017941 */ /* 0x000fea0003800000 */
.L_x_807:
[----:B------:R-:W-:Y:S05]  /*4550*/  BRA `(.L_x_809) ;  /* 0xffffffc800fc7947 */ /* 0x000fea000383ffff */
.L_x_781:
[----:B------:R-:W0:Y:S01]  /*4560*/  S2R R48, SR_GEMASK ;  /* 0x0000000000307919 */ /* 0x000e220000003c00 */
[----:B------:R-:W-:Y:S01]  /*4570*/  BSSY B1, `(.L_x_810) ;  /* 0x0000006000017945 */ /* 0x000fe20003800000 */
[----:B------:R-:W-:Y:S01]  /*4580*/  PLOP3.LUT P0, PT, P0, PT, PT, 0x8, 0x80 ;  /* 0x000000000080781c */ /* 0x000fe2000070e170 */
[----:B------:R-:W-:-:S12]  /*4590*/  IMAD.MOV.U32 R19, RZ, RZ, -0x1 ;  /* 0xffffffffff137424 */ /* 0x000fd800078e00ff */
[----:B0-----:R-:W-:Y:S05]  /*45a0*/  WARPSYNC.COLLECTIVE R19, `(.L_x_811) ;  /* 0x0000000013087348 */ /* 0x001fea0003c00000 */
[----:B------:R-:W-:Y:S01]  /*45b0*/  VOTE.ANY R19, PT, P0 ;  /* 0x0000000000137806 */ /* 0x000fe200000e0100 */
[----:B0-----:R-:W-:Y:S06]  /*45c0*/  ENDCOLLECTIVE ;  /* 0x000000000000791b */ /* 0x001fec0003800000 */
.L_x_811:
[----:B------:R-:W-:Y:S05]  /*45d0*/  BSYNC B1 ;  /* 0x0000000000017941 */ /* 0x000fea0003800000 */
.L_x_810:
        /* <DEDUP_REMOVED lines=15> */
.L_x_812:
        /* <DEDUP_REMOVED lines=10> */
.L_x_813:
        /* <DEDUP_REMOVED lines=9> */
.L_x_814:
        /* <DEDUP_REMOVED lines=8> */
.L_x_815:
        /* <DEDUP_REMOVED lines=8> */
.L_x_816:
[----:B------:R-:W-:Y:S05]  /*4900*/  WARPSYNC.COLLECTIVE R19, `(.L_x_817) ;  /* 0x0000000013087348 */ /* 0x000fea0003c00000 */
[----:B------:R-:W-:Y:S01]  /*4910*/  VOTE.ALL P0, P0 ;  /* 0x0000000000ff7806 */ /* 0x000fe20000000000 */
[----:B------:R-:W-:-:S12]  /*4920*/  ENDCOLLECTIVE ;  /* 0x000000000000791b */ /* 0x000fd80003800000 */
.L_x_817:
[----:B------:R-:W-:-:S04]  /*4930*/  ISETP.GT.AND P2, PT, R37, R16, PT ;  /* 0x000000102500720c */ /* 0x000fc80003f44270 */
[----:B------:R-:W-:-:S05]  /*4940*/  SEL R20, R20, RZ, !P2 ;  /* 0x000000ff14147207 */ /* 0x000fca0005000000 */
[----:B------:R-:W-:Y:S01]  /*4950*/  IMAD.IADD R39, R41, 0x1, R20 ;  /* 0x0000000129277824 */ /* 0x000fe200078e0214 */
[----:B------:R-:W-:Y:S06]  /*4960*/  BRA `(.L_x_818) ;  /* 0xffffffc800947947 */ /* 0x000fec000383ffff */
.L_x_783:
[----:B------:R-:W-:Y:S01]  /*4970*/  BSSY B1, `(.L_x_819) ;  /* 0x0000006000017945 */ /* 0x000fe20003800000 */
[----:B------:R-:W-:Y:S01]  /*4980*/  PLOP3.LUT P0, PT, P0, PT, PT, 0x8, 0x80 ;  /* 0x000000000080781c */ /* 0x000fe2000070e170 */
[----:B------:R-:W-:-:S12]  /*4990*/  IMAD.MOV.U32 R19, RZ, RZ, -0x1 ;  /* 0xffffffffff137424 */ /* 0x000fd800078e00ff */
[----:B------:R-:W-:Y:S05]  /*49a0*/  WARPSYNC.COLLECTIVE R19, `(.L_x_820) ;  /* 0x0000000013087348 */ /* 0x000fea0003c00000 */
[----:B------:R-:W-:Y:S01]  /*49b0*/  VOTE.ANY P0, P0 ;  /* 0x0000000000ff7806 */ /* 0x000fe20000000100 */
[----:B------:R-:W-:-:S12]  /*49c0*/  ENDCOLLECTIVE ;  /* 0x000000000000791b */ /* 0x000fd80003800000 */
.L_x_820:
[----:B------:R-:W-:Y:S05]  /*49d0*/  BSYNC B1 ;  /* 0x0000000000017941 */ /* 0x000fea0003800000 */
.L_x_819:
[----:B------:R-:W-:Y:S05]  /*49e0*/  BRA `(.L_x_821) ;  /* 0xffffffc800a47947 */ /* 0x000fea000383ffff */
.L_x_785:
[----:B------:R-:W-:Y:S01]  /*49f0*/  BSSY B1, `(.L_x_822) ;  /* 0x0000006000017945 */ /* 0x000fe20003800000 */
[----:B------:R-:W-:Y:S01]  /*4a00*/  PLOP3.LUT P0, PT, P0, PT, PT, 0x8, 0x80 ;  /* 0x000000000080781c */ /* 0x000fe2000070e170 */
[----:B------:R-:W-:-:S12]  /*4a10*/  IMAD.MOV.U32 R19, RZ, RZ, -0x1 ;  /* 0xffffffffff137424 */ /* 0x000fd800078e00ff */
[----:B------:R-:W-:Y:S05]  /*4a20*/  WARPSYNC.COLLECTIVE R19, `(.L_x_823) ;  /* 0x0000000013087348 */ /* 0x000fea0003c00000 */
[----:B------:R-:W-:Y:S01]  /*4a30*/  VOTE.ANY P0, P0 ;  /* 0x0000000000ff7806 */ /* 0x000fe20000000100 */
[----:B------:R-:W-:-:S12]  /*4a40*/  ENDCOLLECTIVE ;  /* 0x000000000000791b */ /* 0x000fd80003800000 */
.L_x_823:
[----:B------:R-:W-:Y:S05]  /*4a50*/  BSYNC B1 ;  /* 0x0000000000017941 */ /* 0x000fea0003800000 */
.L_x_822:
[----:B------:R-:W-:Y:S05]  /*4a60*/  BRA `(.L_x_824) ;  /* 0xffffffc800f87947 */ /* 0x000fea000383ffff */
.L_x_787:
[----:B------:R-:W-:Y:S01]  /*4a70*/  BSSY B1, `(.L_x_825) ;  /* 0x0000006000017945 */ /* 0x000fe20003800000 */
[----:B------:R-:W-:Y:S01]  /*4a80*/  PLOP3.LUT P0, PT, P0, PT, PT, 0x8, 0x80 ;  /* 0x000000000080781c */ /* 0x000fe2000070e170 */
[----:B------:R-:W-:-:S12]  /*4a90*/  IMAD.MOV.U32 R19, RZ, RZ, -0x1 ;  /* 0xffffffffff137424 */ /* 0x000fd800078e00ff */
[----:B------:R-:W-:Y:S05]  /*4aa0*/  WARPSYNC.COLLECTIVE R19, `(.L_x_826) ;  /* 0x0000000013087348 */ /* 0x000fea0003c00000 */
[----:B------:R-:W-:Y:S01]  /*4ab0*/  VOTE.ANY R19, PT, P0 ;  /* 0x0000000000137806 */ /* 0x000fe200000e0100 */
[----:B------:R-:W-:Y:S06]  /*4ac0*/  ENDCOLLECTIVE ;  /* 0x000000000000791b */ /* 0x000fec0003800000 */
.L_x_826:
[----:B------:R-:W-:Y:S05]  /*4ad0*/  BSYNC B1 ;  /* 0x0000000000017941 */ /* 0x000fea0003800000 */
.L_x_825:
        /* <DEDUP_REMOVED lines=11> */
.L_x_827:
        /* <DEDUP_REMOVED lines=9> */
.L_x_828:
        /* <DEDUP_REMOVED lines=8> */
.L_x_829:
        /* <DEDUP_REMOVED lines=8> */
.L_x_830:
        /* <DEDUP_REMOVED lines=8> */
.L_x_831:
[----:B------:R-:W-:Y:S05]  /*4da0*/  WARPSYNC.COLLECTIVE R19, `(.L_x_832) ;  /* 0x0000000013087348 */ /* 0x000fea0003c00000 */
[----:B------:R-:W-:Y:S01]  /*4db0*/  VOTE.ALL P0, P0 ;  /* 0x0000000000ff7806 */ /* 0x000fe20000000000 */
[----:B------:R-:W-:-:S12]  /*4dc0*/  ENDCOLLECTIVE ;  /* 0x000000000000791b */ /* 0x000fd80003800000 */
.L_x_832:
[----:B------:R-:W-:-:S04]  /*4dd0*/  ISETP.GT.AND P2, PT, R37, R16, PT ;  /* 0x000000102500720c */ /* 0x000fc80003f44270 */
[----:B------:R-:W-:-:S04]  /*4de0*/  SEL R20, R20, RZ, !P2 ;  /* 0x000000ff14147207 */ /* 0x000fc80005000000 */
[----:B------:R-:W-:Y:S01]  /*4df0*/  IADD3 R39, PT, PT, R50, R20, R39 ;  /* 0x0000001432277210 */ /* 0x000fe20007ffe027 */
[----:B------:R-:W-:Y:S06]  /*4e00*/  BRA `(.L_x_833) ;  /* 0xffffffc800907947 */ /* 0x000fec000383ffff */
.L_x_792:
[----:B------:R-:W-:Y:S01]  /*4e10*/  BSSY B0, `(.L_x_834) ;  /* 0x0000006000007945 */ /* 0x000fe20003800000 */
[----:B------:R-:W-:Y:S01]  /*4e20*/  PLOP3.LUT P0, PT, P0, PT, PT, 0x8, 0x80 ;  /* 0x000000000080781c */ /* 0x000fe2000070e170 */
[----:B------:R-:W-:-:S12]  /*4e30*/  IMAD.MOV.U32 R19, RZ, RZ, -0x1 ;  /* 0xffffffffff137424 */ /* 0x000fd800078e00ff */
[----:B------:R-:W-:Y:S05]  /*4e40*/  WARPSYNC.COLLECTIVE R19, `(.L_x_835) ;  /* 0x0000000013087348 */ /* 0x000fea0003c00000 */
[----:B------:R-:W-:Y:S01]  /*4e50*/  VOTE.ANY P0, P0 ;  /* 0x0000000000ff7806 */ /* 0x000fe20000000100 */
[----:B------:R-:W-:-:S12]  /*4e60*/  ENDCOLLECTIVE ;  /* 0x000000000000791b */ /* 0x000fd80003800000 */
.L_x_835:
[----:B------:R-:W-:Y:S05]  /*4e70*/  BSYNC B0 ;  /* 0x0000000000007941 */ /* 0x000fea0003800000 */
.L_x_834:
[----:B------:R-:W-:Y:S05]  /*4e80*/  BRA `(.L_x_836) ;  /* 0xffffffe000a87947 */ /* 0x000fea000383ffff */
.L_x_794:
[----:B------:R-:W-:Y:S01]  /*4e90*/  BSSY B0, `(.L_x_837) ;  /* 0x0000006000007945 */ /* 0x000fe20003800000 */
[----:B------:R-:W-:Y:S01]  /*4ea0*/  PLOP3.LUT P0, PT, P0, PT, PT, 0x8, 0x80 ;  /* 0x000000000080781c */ /* 0x000fe2000070e170 */
[----:B------:R-:W-:-:S12]  /*4eb0*/  IMAD.MOV.U32 R19, RZ, RZ, -0x1 ;  /* 0xffffffffff137424 */ /* 0x000fd800078e00ff */
[----:B------:R-:W-:Y:S05]  /*4ec0*/  WARPSYNC.COLLECTIVE R19, `(.L_x_838) ;  /* 0x0000000013087348 */ /* 0x000fea0003c00000 */
[----:B------:R-:W-:Y:S01]  /*4ed0*/  VOTE.ANY P0, P0 ;  /* 0x0000000000ff7806 */ /* 0x000fe20000000100 */
[----:B------:R-:W-:-:S12]  /*4ee0*/  ENDCOLLECTIVE ;  /* 0x000000000000791b */ /* 0x000fd80003800000 */
.L_x_838:
[----:B------:R-:W-:Y:S05]  /*4ef0*/  BSYNC B0 ;  /* 0x0000000000007941 */ /* 0x000fea0003800000 */
.L_x_837:
[----:B------:R-:W-:Y:S05]  /*4f00*/  BRA `(.L_x_839) ;  /* 0xffffffe000fc7947 */ /* 0x000fea000383ffff */
.L_x_796:
[----:B------:R-:W0:Y:S01]  /*4f10*/  S2R R53, SR_GEMASK ;  /* 0x0000000000357919 */ /* 0x000e220000003c00 */
[----:B------:R-:W-:Y:S01]  /*4f20*/  BSSY B0, `(.L_x_840) ;  /* 0x0000006000007945 */ /* 0x000fe20003800000 */
[----:B------:R-:W-:Y:S01]  /*4f30*/  PLOP3.LUT P0, PT, P0, PT, PT, 0x8, 0x80 ;  /* 0x000000000080781c */ /* 0x000fe2000070e170 */
[----:B------:R-:W-:-:S12]  /*4f40*/  IMAD.MOV.U32 R19, RZ, RZ, -0x1 ;  /* 0xffffffffff137424 */ /* 0x000fd800078e00ff */
[----:B0-----:R-:W-:Y:S05]  /*4f50*/  WARPSYNC.COLLECTIVE R19, `(.L_x_841) ;  /* 0x0000000013087348 */ /* 0x001fea0003c00000 */
[----:B------:R-:W-:Y:S01]  /*4f60*/  VOTE.ANY R19, PT, P0 ;  /* 0x0000000000137806 */ /* 0x000fe200000e0100 */
[----:B0-----:R-:W-:Y:S06]  /*4f70*/  ENDCOLLECTIVE ;  /* 0x000000000000791b */ /* 0x001fec0003800000 */
.L_x_841:
[----:B------:R-:W-:Y:S05]  /*4f80*/  BSYNC B0 ;  /* 0x0000000000007941 */ /* 0x000fea0003800000 */
.L_x_840:
        /* <DEDUP_REMOVED lines=12> */
.L_x_842:
        /* <DEDUP_REMOVED lines=10> */
.L_x_843:
        /* <DEDUP_REMOVED lines=9> */
.L_x_844:
        /* <DEDUP_REMOVED lines=8> */
.L_x_845:
        /* <DEDUP_REMOVED lines=10> */
.L_x_846:
[----:B------:R-:W-:Y:S05]  /*52a0*/  WARPSYNC.COLLECTIVE R19, `(.L_x_847) ;  /* 0x0000000013087348 */ /* 0x000fea0003c00000 */
[----:B------:R-:W-:Y:S01]  /*52b0*/  VOTE.ALL P0, P0 ;  /* 0x0000000000ff7806 */ /* 0x000fe20000000000 */
[----:B------:R-:W-:-:S12]  /*52c0*/  ENDCOLLECTIVE ;  /* 0x000000000000791b */ /* 0x000fd80003800000 */
.L_x_847:
[----:B------:R-:W0:Y:S01]  /*52d0*/  LDC.64 R16, c[0x0][0x390] ;  /* 0x0000e400ff107b82 */ /* 0x000e220000000a00 */
[----:B------:R-:W-:-:S05]  /*52e0*/  SEL R25, R20, RZ, !P3 ;  /* 0x000000ff14197207 */ /* 0x000fca0005800000 */
[----:B------:R-:W-:Y:S01]  /*52f0*/  IMAD.IADD R26, R26, 0x1, R25 ;  /* 0x000000011a1a7824 */ /* 0x000fe200078e0219 */
[----:B0-----:R-:W-:-:S05]  /*5300*/  IADD3 R35, P2, PT, R16, 0x100, RZ ;  /* 0x0000010010237810 */ /* 0x001fca0007f5e0ff */
[----:B------:R-:W-:Y:S01]  /*5310*/  IMAD.X R39, RZ, RZ, R17, P2 ;  /* 0x000000ffff277224 */ /* 0x000fe200010e0611 */
[----:B------:R-:W-:Y:S07]  /*5320*/  BRA `(.L_x_848) ;  /* 0xffffffe000907947 */ /* 0x000fee000383ffff */
.L_x_798:
[----:B------:R-:W-:Y:S01]  /*5330*/  BSSY B0, `(.L_x_849) ;  /* 0x0000006000007945 */ /* 0x000fe20003800000 */
[----:B------:R-:W-:Y:S01]  /*5340*/  PLOP3.LUT P0, PT, P0, PT, PT, 0x8, 0x80 ;  /* 0x000000000080781c */ /* 0x000fe2000070e170 */
[----:B------:R-:W-:-:S12]  /*5350*/  IMAD.MOV.U32 R19, RZ, RZ, -0x1 ;  /* 0xffffffffff137424 */ /* 0x000fd800078e00ff */
[----:B------:R-:W-:Y:S05]  /*5360*/  WARPSYNC.COLLECTIVE R19, `(.L_x_850) ;  /* 0x0000000013087348 */ /* 0x000fea0003c00000 */
[----:B------:R-:W-:Y:S01]  /*5370*/  VOTE.ANY P0, P0 ;  /* 0x0000000000ff7806 */ /* 0x000fe20000000100 */
[----:B------:R-:W-:-:S12]  /*5380*/  ENDCOLLECTIVE ;  /* 0x000000000000791b */ /* 0x000fd80003800000 */
.L_x_850:
[----:B------:R-:W-:Y:S05]  /*5390*/  BSYNC B0 ;  /* 0x0000000000007941 */ /* 0x000fea0003800000 */
.L_x_849:
[----:B------:R-:W-:Y:S05]  /*53a0*/  BRA `(.L_x_851) ;  /* 0xffffffe000a07947 */ /* 0x000fea000383ffff */
.L_x_800:
[----:B------:R-:W-:Y:S01]  /*53b0*/  BSSY B0, `(.L_x_852) ;  /* 0x0000006000007945 */ /* 0x000fe20003800000 */
[----:B------:R-:W-:Y:S01]  /*53c0*/  PLOP3.LUT P0, PT, P0, PT, PT, 0x8, 0x80 ;  /* 0x000000000080781c */ /* 0x000fe2000070e170 */
[----:B------:R-:W-:-:S12]  /*53d0*/  IMAD.MOV.U32 R19, RZ, RZ, -0x1 ;  /* 0xffffffffff137424 */ /* 0x000fd800078e00ff */
[----:B------:R-:W-:Y:S05]  /*53e0*/  WARPSYNC.COLLECTIVE R19, `(.L_x_853) ;  /* 0x0000000013087348 */ /* 0x000fea0003c00000 */
[----:B------:R-:W-:Y:S01]  /*53f0*/  VOTE.ANY P0, P0 ;  /* 0x0000000000ff7806 */ /* 0x000fe20000000100 */
[----:B------:R-:W-:-:S12]  /*5400*/  ENDCOLLECTIVE ;  /* 0x000000000000791b */ /* 0x000fd80003800000 */
.L_x_853:
[----:B------:R-:W-:Y:S05]  /*5410*/  BSYNC B0 ;  /* 0x0000000000007941 */ /* 0x000fea0003800000 */
.L_x_852:
[----:B------:R-:W-:Y:S05]  /*5420*/  BRA `(.L_x_854) ;  /* 0xffffffe000f47947 */ /* 0x000fea000383ffff */
.L_x_802:
[----:B------:R-:W-:Y:S01]  /*5430*/  BSSY B0, `(.L_x_855) ;  /* 0x0000006000007945 */ /* 0x000fe20003800000 */
[----:B------:R-:W-:Y:S01]  /*5440*/  PLOP3.LUT P0, PT, P0, PT, PT, 0x8, 0x80 ;  /* 0x000000000080781c */ /* 0x000fe2000070e170 */
[----:B------:R-:W-:-:S12]  /*5450*/  IMAD.MOV.U32 R19, RZ, RZ, -0x1 ;  /* 0xffffffffff137424 */ /* 0x000fd800078e00ff */
[----:B------:R-:W-:Y:S05]  /*5460*/  WARPSYNC.COLLECTIVE R19, `(.L_x_856) ;  /* 0x0000000013087348 */ /* 0x000fea0003c00000 */
[----:B------:R-:W-:Y:S01]  /*5470*/  VOTE.ANY R19, PT, P0 ;  /* 0x0000000000137806 */ /* 0x000fe200000e0100 */
[----:B------:R-:W-:Y:S06]  /*5480*/  ENDCOLLECTIVE ;  /* 0x000000000000791b */ /* 0x000fec0003800000 */
.L_x_856:
[----:B------:R-:W-:Y:S05]  /*5490*/  BSYNC B0 ;  /* 0x0000000000007941 */ /* 0x000fea0003800000 */
.L_x_855:
        /* <DEDUP_REMOVED lines=11> */
.L_x_857:
        /* <DEDUP_REMOVED lines=10> */
.L_x_858:
        /* <DEDUP_REMOVED lines=9> */
.L_x_859:
        /* <DEDUP_REMOVED lines=9> */
.L_x_860:
[----:B------:R-:W-:Y:S01]  /*5710*/  IMAD.MOV.U32 R17, RZ, RZ, 0x10 ;  /* 0x00000010ff117424 */ /* 0x000fe200078e00ff */
[----:B------:R-:W-:-:S05]  /*5720*/  SEL R20, R20, RZ, !P0 ;  /* 0x000000ff14147207 */ /* 0x000fca0004000000 */
[----:B------:R-:W-:-:S04]  /*5730*/  IMAD.IADD R25, R25, 0x1, R20 ;  /* 0x0000000119197824 */ /* 0x000fc800078e0214 */
[----:B------:R-:W-:-:S07]  /*5740*/  IMAD.MOV.U32 R18, RZ, RZ, R25 ;  /* 0x000000ffff127224 */ /* 0x000fce00078e0019 */
[----:B------:R-:W-:Y:S05]  /*5750*/  WARPSYNC.COLLECTIVE R19, `(.L_x_861) ;  /* 0x0000000013087348 */ /* 0x000fea0003c00000 */
[----:B------:R0:W1:Y:S02]  /*5760*/  SHFL.DOWN P2, R20, R18, R17, R16 ;  /* 0x0800001112147389 */ /* 0x0000640000040010 */
[----:B01----:R-:W-:Y:S05]  /*5770*/  ENDCOLLECTIVE ;  /* 0x000000000000791b */ /* 0x003fea0003800000 */
.L_x_861:
        /* <DEDUP_REMOVED lines=8> */
.L_x_862:
[----:B------:R-:W-:Y:S05]  /*5800*/  BRA `(.L_x_863) ;  /* 0xffffffe0008c7947 */ /* 0x000fea000383ffff */
.L_x_864:
        /* <DEDUP_REMOVED lines=15> */
.L_x_1097:


//--------------------- .text._ZN3cub18CUB_300001_SM_10006detail4scan20DeviceScanInitKernelINS0_13ScanTileStateIiLb1EEEEEvT_i --------------------------
	.section	.text._ZN3cub18CUB_300001_SM_10006detail4scan20DeviceScanInitKernelINS0_13ScanTileStateIiLb1EEEEEvT_i,"ax",@progbits
	.align	128
        .global         _ZN3cub18CUB_300001_SM_10006detail4scan20DeviceScanInitKernelINS0_13ScanTileStateIiLb1EEEEEvT_i
        .type           _ZN3cub18CUB_300001_SM_10006detail4scan20DeviceScanInitKernelINS0_13ScanTileStateIiLb1EEEEEvT_i,@function
        .size           _ZN3cub18CUB_300001_SM_10006detail4scan20DeviceScanInitKernelINS0_13ScanTileStateIiLb1EEEEEvT_i,(.L_x_1098 - _ZN3cub18CUB_300001_SM_10006detail4scan20DeviceScanInitKernelINS0_13ScanTileStateIiLb1EEEEEvT_i)
        .other          _ZN3cub18CUB_300001_SM_10006detail4scan20DeviceScanInitKernelINS0_13ScanTileStateIiLb1EEEEEvT_i,@"STO_CUDA_ENTRY STV_DEFAULT"
_ZN3cub18CUB_300001_SM_10006detail4scan20DeviceScanInitKernelINS0_13ScanTileStateIiLb1EEEEEvT_i:
.text._ZN3cub18CUB_300001_SM_10006detail4scan20DeviceScanInitKernelINS0_13ScanTileStateIiLb1EEEEEvT_i:
[----:B------:R-:W-:Y:S01]  /*0000*/  LDC R1, c[0x0][0x37c] ;  /* 0x0000df00ff017b82 */ /* 0x000fe20000000800 */
[----:B------:R-:W0:Y:S07]  /*0010*/  S2R R0, SR_TID.X ;  /* 0x0000000000007919 */ /* 0x000e2e0000002100 */
[----:B------:R-:W1:Y:S01]  /*0020*/  S2UR UR6, SR_CTAID.X ;  /* 0x00000000000679c3 */ /* 0x000e620000002500 */
[----:B------:R-:W2:Y:S07]  /*0030*/  LDCU UR4, c[0x0][0x388] ;  /* 0x00007100ff0477ac */ /* 0x000eae0008000800 */
[----:B------:R-:W1:Y:S01]  /*0040*/  LDC R5, c[0x0][0x360] ;  /* 0x0000d800ff057b82 */ /* 0x000e620000000800 */
[----:B0-----:R-:W-:Y:S01]  /*0050*/  ISETP.GT.U32.AND P0, PT, R0, 0x1f, PT ;  /* 0x0000001f0000780c */ /* 0x001fe20003f04070 */
[----:B-1----:R-:W-:-:S03]  /*0060*/  IMAD R5, R5, UR6, R0 ;  /* 0x0000000605057c24 */ /* 0x002fc6000f8e0200 */
[----:B------:R-:W-:Y:S02]  /*0070*/  ISETP.NE.OR P0, PT, RZ, UR6, P0 ;  /* 0x00000006ff007c0c */ /* 0x000fe40008705670 */
[----:B--2---:R-:W-:Y:S01]  /*0080*/  ISETP.GE.AND P1, PT, R5, UR4, PT ;  /* 0x0000000405007c0c */ /* 0x004fe2000bf26270 */
[----:B------:R-:W0:-:S12]  /*0090*/  LDCU.64 UR4, c[0x0][0x358] ;  /* 0x00006b00ff0477ac */ /* 0x000e180008000a00 */
[----:B------:R-:W1:Y:S01]  /*00a0*/  @!P1 LDC.64 R2, c[0x0][0x380] ;  /* 0x0000e000ff029b82 */ /* 0x000e620000000a00 */
[----:B------:R-:W-:Y:S01]  /*00b0*/  @!P1 MOV R4, 0x63 ;  /* 0x0000006300049802 */ /* 0x000fe20000000f00 */
[----:B-1----:R-:W-:-:S04]  /*00c0*/  @!P1 IMAD.WIDE R2, R5, 0x8, R2 ;  /* 0x0000000805029825 */ /* 0x002fc800078e0202 */
[----:B------:R-:W-:-:S05]  /*00d0*/  HFMA2 R5, -RZ, RZ, 0, 0 ;  /* 0x00000000ff057431 */ /* 0x000fca00000001ff */
[----:B0-----:R0:W-:Y:S01]  /*00e0*/  @!P1 STG.E.64 desc[UR4][R2.64+0x100], R4 ;  /* 0x0001000402009986 */ /* 0x0011e2000c101b04 */
[----:B------:R-:W-:Y:S05]  /*00f0*/  @P0 EXIT ;  /* 0x000000000000094d */ /* 0x000fea0003800000 */
[----:B0-----:R-:W0:Y:S02]  /*0100*/  LDC.64 R2, c[0x0][0x380] ;  /* 0x0000e000ff027b82 */ /* 0x001e240000000a00 */
[----:B0-----:R-:W-:-:S05]  /*0110*/  IMAD.WIDE.U32 R2, R0, 0x8, R2 ;  /* 0x0000000800027825 */ /* 0x001fca00078e0002 */
[----:B------:R-:W-:Y:S01]  /*0120*/  STG.E.64 desc[UR4][R2.64], RZ ;  /* 0x000000ff02007986 */ /* 0x000fe2000c101b04 */
[----:B------:R-:W-:Y:S05]  /*0130*/  EXIT ;  /* 0x000000000000794d */ /* 0x000fea0003800000 */
.L_x_865:
        /* <DEDUP_REMOVED lines=12> */
.L_x_1098:


//--------------------- .text._ZN3cub18CUB_300001_SM_10006detail11EmptyKernelIvEEvv --------------------------
	.section	.text._ZN3cub18CUB_300001_SM_10006detail11EmptyKernelIvEEvv,"ax",@progbits
	.align	128
        .global         _ZN3cub18CUB_300001_SM_10006detail11EmptyKernelIvEEvv
        .type           _ZN3cub18CUB_300001_SM_10006detail11EmptyKernelIvEEvv,@function
        .size           _ZN3cub18CUB_300001_SM_10006detail11EmptyKernelIvEEvv,(.L_x_1099 - _ZN3cub18CUB_300001_SM_10006detail11EmptyKernelIvEEvv)
        .other          _ZN3cub18CUB_300001_SM_10006detail11EmptyKernelIvEEvv,@"STO_CUDA_ENTRY STV_DEFAULT"
_ZN3cub18CUB_300001_SM_10006detail11EmptyKernelIvEEvv:
.text._ZN3cub18CUB_300001_SM_10006detail11EmptyKernelIvEEvv:
[----:B------:R-:W-:Y:S01]  /*0000*/  LDC R1, c[0x0][0x37c] ;  /* 0x0000df00ff017b82 */ /* 0x000fe20000000800 */
[----:B------:R-:W-:Y:S05]  /*0010*/  EXIT ;  /* 0x000000000000794d */ /* 0x000fea0003800000 */
.L_x_866:
        /* <DEDUP_REMOVED lines=14> */
.L_x_1099:


//--------------------- .text.coo_compact_f64     --------------------------
	.section	.text.coo_compact_f64,"ax",@progbits
	.align	128
        .global         coo_compact_f64
        .type           coo_compact_f64,@function
        .size           coo_compact_f64,(.L_x_1100 - coo_compact_f64)
        .other          coo_compact_f64,@"STO_CUDA_ENTRY STV_DEFAULT"
coo_compact_f64:
.text.coo_compact_f64:
[----:B------:R-:W-:Y:S01]  /*0000*/  LDC R1, c[0x0][0x37c] ;  /* 0x0000df00ff017b82 */ /* 0x000fe20000000800 */
[----:B------:R-:W0:Y:S07]  /*0010*/  S2R R0, SR_TID.X ;  /* 0x0000000000007919 */ /* 0x000e2e0000002100 */
[----:B------:R-:W0:Y:S01]  /*0020*/  S2UR UR4, SR_CTAID.X ;  /* 0x00000000000479c3 */ /* 0x000e220000002500 */
[----:B------:R-:W1:Y:S07]  /*0030*/  LDCU UR5, c[0x0][0x3b0] ;  /* 0x00007600ff0577ac */ /* 0x000e6e0008000800 */
[----:B------:R-:W0:Y:S02]  /*0040*/  LDC R11, c[0x0][0x360] ;  /* 0x0000d800ff0b7b82 */ /* 0x000e240000000800 */
[----:B0-----:R-:W-:-:S05]  /*0050*/  IMAD R11, R11, UR4, R0 ;  /* 0x000000040b0b7c24 */ /* 0x001fca000f8e0200 */
[----:B-1----:R-:W-:-:S13]  /*0060*/  ISETP.GE.U32.AND P0, PT, R11, UR5, PT ;  /* 0x000000050b007c0c */ /* 0x002fda000bf06070 */
[----:B------:R-:W-:Y:S05]  /*0070*/  @P0 EXIT ;  /* 0x000000000000094d */ /* 0x000fea0003800000 */
[----:B------:R-:W0:Y:S01]  /*0080*/  LDC.64 R2, c[0x0][0x390] ;  /* 0x0000e400ff027b82 */ /* 0x000e220000000a00 */
[----:B------:R-:W1:Y:S01]  /*0090*/  LDCU.64 UR4, c[0x0][0x358] ;  /* 0x00006b00ff0477ac */ /* 0x000e620008000a00 */
[----:B0-----:R-:W-:-:S06]  /*00a0*/  IMAD.WIDE.U32 R2, R11, 0x4, R2 ;  /* 0x000000040b027825 */ /* 0x001fcc00078e0002 */
[----:B-1----:R-:W2:Y:S02]  /*00b0*/  LDG.E R2, desc[UR4][R2.64] ;  /* 0x0000000402027981 */ /* 0x002ea4000c1e1900 */
[----:B--2---:R-:W-:-:S13]  /*00c0*/  ISETP.NE.AND P0, PT, R2, 0x1, PT ;  /* 0x000000010200780c */ /* 0x004fda0003f05270 */
[----:B------:R-:W-:Y:S05]  /*00d0*/  @P0 EXIT ;  /* 0x000000000000094d */ /* 0x000fea0003800000 */
[----:B------:R-:W0:Y:S08]  /*00e0*/  LDC.64 R2, c[0x0][0x398] ;  /* 0x0000e600ff027b82 */ /* 0x000e300000000a00 */
[----:B------:R-:W1:Y:S08]  /*00f0*/  LDC.64 R4, c[0x0][0x380] ;  /* 0x0000e000ff047b82 */ /* 0x000e700000000a00 */
[----:B------:R-:W2:Y:S01]  /*0100*/  LDC.64 R6, c[0x0][0x3a0] ;  /* 0x0000e800ff067b82 */ /* 0x000ea20000000a00 */
[----:B0-----:R-:W-:-:S07]  /*0110*/  IMAD.WIDE.U32 R2, R11, 0x4, R2 ;  /* 0x000000040b027825 */ /* 0x001fce00078e0002 */
[----:B------:R-:W0:Y:S01]  /*0120*/  LDC.64 R8, c[0x0][0x388] ;  /* 0x0000e200ff087b82 */ /* 0x000e220000000a00 */
[----:B------:R-:W2:Y:S01]  /*0130*/  LDG.E R3, desc[UR4][R2.64] ;  /* 0x0000000402037981 */ /* 0x000ea2000c1e1900 */
[----:B-1----:R-:W-:-:S06]  /*0140*/  IMAD.WIDE.U32 R4, R11, 0x8, R4 ;  /* 0x000000080b047825 */ /* 0x002fcc00078e0004 */
[----:B------:R-:W3:Y:S01]  /*0150*/  LDG.E.64 R4, desc[UR4][R4.64] ;  /* 0x0000000404047981 */ /* 0x000ee2000c1e1b00 */
[----:B0-----:R-:W-:Y:S02]  /*0160*/  IMAD.WIDE.U32 R8, R11, 0x8, R8 ;  /* 0x000000080b087825 */ /* 0x001fe400078e0008 */
[----:B------:R-:W0:Y:S02]  /*0170*/  LDC.64 R10, c[0x0][0x3a8] ;  /* 0x0000ea00ff0a7b82 */ /* 0x000e240000000a00 */
[----:B--2---:R-:W-:-:S05]  /*0180*/  IMAD.WIDE R6, R3, 0x8, R6 ;  /* 0x0000000803067825 */ /* 0x004fca00078e0206 */
[----:B---3--:R-:W-:Y:S04]  /*0190*/  STG.E.64 desc[UR4][R6.64], R4 ;  /* 0x0000000406007986 */ /* 0x008fe8000c101b04 */
[----:B------:R-:W2:Y:S01]  /*01a0*/  LDG.E.64 R8, desc[UR4][R8.64] ;  /* 0x0000000408087981 */ /* 0x000ea2000c1e1b00 */
[----:B0-----:R-:W-:-:S05]  /*01b0*/  IMAD.WIDE R10, R3, 0x8, R10 ;  /* 0x00000008030a7825 */ /* 0x001fca00078e020a */
[----:B--2---:R-:W-:Y:S01]  /*01c0*/  STG.E.64 desc[UR4][R10.64], R8 ;  /* 0x000000080a007986 */ /* 0x004fe2000c101b04 */
[----:B------:R-:W-:Y:S05]  /*01d0*/  EXIT ;  /* 0x000000000000794d */ /* 0x000fea0003800000 */
.L_x_867:
        /* <DEDUP_REMOVED lines=10> */
.L_x_1100:


//--------------------- .text.coo_compact_f32     --------------------------
	.section	.text.coo_compact_f32,"ax",@progbits
	.align	128
        .global         coo_compact_f32
        .type           coo_compact_f32,@function
        .size           coo_compact_f32,(.L_x_1101 - coo_compact_f32)
        .other          coo_compact_f32,@"STO_CUDA_ENTRY STV_DEFAULT"
coo_compact_f32:
.text.coo_compact_f32:
        /* <DEDUP_REMOVED lines=26> */
[----:B------:R-:W2:Y:S01]  /*01a0*/  LDG.E R9, desc[UR4][R8.64] ;  /* 0x0000000408097981 */ /* 0x000ea2000c1e1900 */
[----:B0-----:R-:W-:-:S05]  /*01b0*/  IMAD.WIDE R10, R3, 0x4, R10 ;  /* 0x00000004030a7825 */ /* 0x001fca00078e020a */
[----:B--2---:R-:W-:Y:S01]  /*01c0*/  STG.E desc[UR4][R10.64], R9 ;  /* 0x000000090a007986 */ /* 0x004fe2000c101904 */
[----:B------:R-:W-:Y:S05]  /*01d0*/  EXIT ;  /* 0x000000000000794d */ /* 0x000fea0003800000 */
.L_x_868:
        /* <DEDUP_REMOVED lines=10> */
.L_x_1101:


//--------------------- .text.coo_mark_nonzero_f64 --------------------------
	.section	.text.coo_mark_nonzero_f64,"ax",@progbits
	.align	128
        .global         coo_mark_nonzero_f64
        .type           coo_mark_nonzero_f64,@function
        .size           coo_mark_nonzero_f64,(.L_x_1102 - coo_mark_nonzero_f64)
        .other          coo_mark_nonzero_f64,@"STO_CUDA_ENTRY STV_DEFAULT"
coo_mark_nonzero_f64:
.text.coo_mark_nonzero_f64:
        /* <DEDUP_REMOVED lines=10> */
[----:B------:R-:W2:Y:S06]  /*00a0*/  LDCU.64 UR6, c[0x0][0x390] ;  /* 0x00007200ff0677ac */ /* 0x000eac0008000a00 */
[----:B------:R-:W3:Y:S01]  /*00b0*/  LDC.64 R4, c[0x0][0x388] ;  /* 0x0000e200ff047b82 */ /* 0x000ee20000000a00 */
[----:B0-----:R-:W-:-:S06]  /*00c0*/  IMAD.WIDE.U32 R2, R7, 0x8, R2 ;  /* 0x0000000807027825 */ /* 0x001fcc00078e0002 */
[----:B-1----:R-:W2:Y:S01]  /*00d0*/  LDG.E.64 R2, desc[UR4][R2.64] ;  /* 0x0000000402027981 */ /* 0x002ea2000c1e1b00 */
[----:B---3--:R-:W-:Y:S01]  /*00e0*/  IMAD.WIDE.U32 R4, R7, 0x4, R4 ;  /* 0x0000000407047825 */ /* 0x008fe200078e0004 */
[----:B--2---:R-:W-:-:S06]  /*00f0*/  DSETP.GE.AND P0, PT, |R2|, UR6, PT ;  /* 0x0000000602007e2a */ /* 0x004fcc000bf06200 */
[----:B------:R-:W-:-:S05]  /*0100*/  SEL R7, RZ, 0x1, !P0 ;  /* 0x00000001ff077807 */ /* 0x000fca0004000000 */
[----:B------:R-:W-:Y:S01]  /*0110*/  STG.E desc[UR4][R4.64], R7 ;  /* 0x0000000704007986 */ /* 0x000fe2000c101904 */
[----:B------:R-:W-:Y:S05]  /*0120*/  EXIT ;  /* 0x000000000000794d */ /* 0x000fea0003800000 */
.L_x_869:
        /* <DEDUP_REMOVED lines=13> */
.L_x_1102:


//--------------------- .text.coo_mark_nonzero_f32 --------------------------
	.section	.text.coo_mark_nonzero_f32,"ax",@progbits
	.align	128
        .global         coo_mark_nonzero_f32
        .type           coo_mark_nonzero_f32,@function
        .size           coo_mark_nonzero_f32,(.L_x_1103 - coo_mark_nonzero_f32)
        .other          coo_mark_nonzero_f32,@"STO_CUDA_ENTRY STV_DEFAULT"
coo_mark_nonzero_f32:
.text.coo_mark_nonzero_f32:
        /* <DEDUP_REMOVED lines=10> */
[----:B------:R-:W2:Y:S06]  /*00a0*/  LDCU UR6, c[0x0][0x390] ;  /* 0x00007200ff0677ac */ /* 0x000eac0008000800 */
[----:B------:R-:W3:Y:S01]  /*00b0*/  LDC.64 R4, c[0x0][0x388] ;  /* 0x0000e200ff047b82 */ /* 0x000ee20000000a00 */
[----:B0-----:R-:W-:-:S06]  /*00c0*/  IMAD.WIDE.U32 R2, R7, 0x4, R2 ;  /* 0x0000000407027825 */ /* 0x001fcc00078e0002 */
[----:B-1----:R-:W2:Y:S01]  /*00d0*/  LDG.E R2, desc[UR4][R2.64] ;  /* 0x0000000402027981 */ /* 0x002ea2000c1e1900 */
[----:B---3--:R-:W-:Y:S01]  /*00e0*/  IMAD.WIDE.U32 R4, R7, 0x4, R4 ;  /* 0x0000000407047825 */ /* 0x008fe200078e0004 */
[----:B--2---:R-:W-:-:S04]  /*00f0*/  FSETP.GE.AND P0, PT, |R2|, UR6, PT ;  /* 0x0000000602007c0b */ /* 0x004fc8000bf06200 */
[----:B------:R-:W-:-:S05]  /*0100*/  SEL R7, RZ, 0x1, !P0 ;  /* 0x00000001ff077807 */ /* 0x000fca0004000000 */
[----:B------:R-:W-:Y:S01]  /*0110*/  STG.E desc[UR4][R4.64], R7 ;  /* 0x0000000704007986 */ /* 0x000fe2000c101904 */
[----:B------:R-:W-:Y:S05]  /*0120*/  EXIT ;  /* 0x000000000000794d */ /* 0x000fea0003800000 */
.L_x_870:
        /* <DEDUP_REMOVED lines=13> */
.L_x_1103:


//--------------------- .text.coo_merge_duplicates_div_f64 --------------------------
	.section	.text.coo_merge_duplicates_div_f64,"ax",@progbits
	.align	128
        .global         coo_merge_duplicates_div_f64
        .type           coo_merge_duplicates_div_f64,@function
        .size           coo_merge_duplicates_div_f64,(.L_x_1078 - coo_merge_duplicates_div_f64)
        .other          coo_merge_duplicates_div_f64,@"STO_CUDA_ENTRY STV_DEFAULT"
coo_merge_duplicates_div_f64:
.text.coo_merge_duplicates_div_f64:
[----:B------:R-:W-:Y:S01]  /*0000*/  LDC R1, c[0x0][0x37c] ;  /* 0x0000df00ff017b82 */ /* 0x000fe20000000800 */
[----:B------:R-:W0:Y:S07]  /*0010*/  S2R R3, SR_TID.X ;  /* 0x0000000000037919 */ /* 0x000e2e0000002100 */
[----:B------:R-:W0:Y:S01]  /*0020*/  S2UR UR5, SR_CTAID.X ;  /* 0x00000000000579c3 */ /* 0x000e220000002500 */
[----:B------:R-:W1:Y:S07]  /*0030*/  LDCU UR4, c[0x0][0x3c0] ;  /* 0x00007800ff0477ac */ /* 0x000e6e0008000800 */
[----:B------:R-:W0:Y:S01]  /*0040*/  LDC R0, c[0x0][0x360] ;  /* 0x0000d800ff007b82 */ /* 0x000e220000000800 */
[----:B-1----:R-:W-:Y:S01]  /*0050*/  UIADD3 UR4, UPT, UPT, UR4, -0x1, URZ ;  /* 0xffffffff04047890 */ /* 0x002fe2000fffe0ff */
[----:B0-----:R-:W-:-:S05]  /*0060*/  IMAD R0, R0, UR5, R3 ;  /* 0x0000000500007c24 */ /* 0x001fca000f8e0203 */
[----:B------:R-:W-:-:S13]  /*0070*/  ISETP.GE.U32.AND P0, PT, R0, UR4, PT ;  /* 0x0000000400007c0c */ /* 0x000fda000bf06070 */
[----:B------:R-:W-:Y:S05]  /*0080*/  @P0 EXIT ;  /* 0x000000000000094d */ /* 0x000fea0003800000 */
[----:B------:R-:W0:Y:S01]  /*0090*/  LDC.64 R2, c[0x0][0x380] ;  /* 0x0000e000ff027b82 */ /* 0x000e220000000a00 */
[----:B------:R-:W1:Y:S01]  /*00a0*/  LDCU.64 UR4, c[0x0][0x358] ;  /* 0x00006b00ff0477ac */ /* 0x000e620008000a00 */
[----:B0-----:R-:W-:-:S05]  /*00b0*/  IMAD.WIDE.U32 R2, R0, 0x8, R2 ;  /* 0x0000000800027825 */ /* 0x001fca00078e0002 */
[----:B-1----:R-:W2:Y:S04]  /*00c0*/  LDG.E.64 R8, desc[UR4][R2.64] ;  /* 0x0000000402087981 */ /* 0x002ea8000c1e1b00 */
[----:B------:R-:W2:Y:S02]  /*00d0*/  LDG.E.64 R4, desc[UR4][R2.64+0x8] ;  /* 0x0000080402047981 */ /* 0x000ea4000c1e1b00 */
[----:B--2---:R-:W-:-:S04]  /*00e0*/  ISETP.NE.U32.AND P0, PT, R4, R8, PT ;  /* 0x000000080400720c */ /* 0x004fc80003f05070 */
[----:B------:R-:W-:-:S13]  /*00f0*/  ISETP.NE.AND.EX P0, PT, R5, R9, PT, P0 ;  /* 0x000000090500720c */ /* 0x000fda0003f05300 */
[----:B------:R-:W-:Y:S05]  /*0100*/  @P0 EXIT ;  /* 0x000000000000094d */ /* 0x000fea0003800000 */
[----:B------:R-:W0:Y:S01]  /*0110*/  LDCU.64 UR6, c[0x0][0x390] ;  /* 0x00007200ff0677ac */ /* 0x000e220008000a00 */
[----:B------:R-:W-:Y:S01]  /*0120*/  IMAD.SHL.U32 R6, R0, 0x4, RZ ;  /* 0x0000000400067824 */ /* 0x000fe200078e00ff */
[----:B------:R-:W-:-:S04]  /*0130*/  SHF.R.U32.HI R7, RZ, 0x1e, R0 ;  /* 0x0000001eff077819 */ /* 0x000fc80000011600 */
[----:B0-----:R-:W-:-:S04]  /*0140*/  IADD3 R2, P0, PT, R6, UR6, RZ ;  /* 0x0000000606027c10 */ /* 0x001fc8000ff1e0ff */
[----:B------:R-:W-:-:S05]  /*0150*/  IADD3.X R3, PT, PT, R7, UR7, RZ, P0, !PT ;  /* 0x0000000707037c10 */ /* 0x000fca00087fe4ff */
[----:B------:R-:W2:Y:S04]  /*0160*/  LDG.E R4, desc[UR4][R2.64] ;  /* 0x0000000402047981 */ /* 0x000ea8000c1e1900 */
[----:B------:R-:W2:Y:S02]  /*0170*/  LDG.E R5, desc[UR4][R2.64+0x4] ;  /* 0x0000040402057981 */ /* 0x000ea4000c1e1900 */
[----:B--2---:R-:W-:-:S13]  /*0180*/  ISETP.NE.AND P0, PT, R4, R5, PT ;  /* 0x000000050400720c */ /* 0x004fda0003f05270 */
[----:B------:R-:W-:Y:S05]  /*0190*/  @!P0 EXIT ;  /* 0x000000000000894d */ /* 0x000fea0003800000 */
[----:B------:R-:W0:Y:S02]  /*01a0*/  LDCU.64 UR6, c[0x0][0x398] ;  /* 0x00007300ff0677ac */ /* 0x000e240008000a00 */
[----:B0-----:R-:W-:-:S04]  /*01b0*/  IADD3 R2, P0, PT, R6, UR6, RZ ;  /* 0x0000000606027c10 */ /* 0x001fc8000ff1e0ff */
[----:B------:R-:W-:Y:S01]  /*01c0*/  IADD3.X R3, PT, PT, R7, UR7, RZ, P0, !PT ;  /* 0x0000000707037c10 */ /* 0x000fe200087fe4ff */
[----:B------:R-:W0:Y:S04]  /*01d0*/  LDCU.64 UR6, c[0x0][0x388] ;  /* 0x00007100ff0677ac */ /* 0x000e280008000a00 */
[----:B------:R-:W2:Y:S01]  /*01e0*/  LDG.E R2, desc[UR4][R2.64] ;  /* 0x0000000402027981 */ /* 0x000ea2000c1e1900 */
[----:B------:R-:W-:Y:S01]  /*01f0*/  VIADD R5, R0, 0x1 ;  /* 0x0000000100057836 */ /* 0x000fe20000000000 */
[C---:B------:R-:W-:Y:S02]  /*0200*/  ISETP.NE.AND P0, PT, R4.reuse, RZ, PT ;  /* 0x000000ff0400720c */ /* 0x040fe40003f05270 */
[----:B------:R-:W-:Y:S02]  /*0210*/  ISETP.NE.AND P1, PT, R4, 0x1, PT ;  /* 0x000000010400780c */ /* 0x000fe40003f25270 */
[----:B------:R-:W-:-:S02]  /*0220*/  SEL R7, R0, R5, !P0 ;  /* 0x0000000500077207 */ /* 0x000fc40004000000 */
[----:B------:R-:W-:Y:S02]  /*0230*/  SEL R5, R0, R5, !P1 ;  /* 0x0000000500057207 */ /* 0x000fe40004800000 */
[----:B0-----:R-:W-:Y:S02]  /*0240*/  LEA R6, P1, R7, UR6, 0x3 ;  /* 0x0000000607067c11 */ /* 0x001fe4000f8218ff */
[----:B------:R-:W-:Y:S02]  /*0250*/  LEA R4, P2, R5, UR6, 0x3 ;  /* 0x0000000605047c11 */ /* 0x000fe4000f8418ff */
[----:B------:R-:W-:Y:S02]  /*0260*/  LEA.HI.X R7, R7, UR7, RZ, 0x3, P1 ;  /* 0x0000000707077c11 */ /* 0x000fe400088f1cff */
[----:B------:R-:W-:Y:S02]  /*0270*/  LEA.HI.X R5, R5, UR7, RZ, 0x3, P2 ;  /* 0x0000000705057c11 */ /* 0x000fe400090f1cff */
[----:B--2---:R-:W-:-:S13]  /*0280*/  ISETP.NE.AND P0, PT, R2, 0x1, PT ;  /* 0x000000010200780c */ /* 0x004fda0003f05270 */
[----:B------:R-:W-:Y:S05]  /*0290*/  @P0 EXIT ;  /* 0x000000000000094d */ /* 0x000fea0003800000 */
[----:B------:R-:W2:Y:S01]  /*02a0*/  LDG.E.64 R4, desc[UR4][R4.64] ;  /* 0x0000000404047981 */ /* 0x000ea2000c1e1b00 */
[----:B------:R-:W0:Y:S03]  /*02b0*/  LDC.64 R2, c[0x0][0x3a0] ;  /* 0x0000e800ff027b82 */ /* 0x000e260000000a00 */
[----:B------:R-:W3:Y:S01]  /*02c0*/  LDG.E.64 R6, desc[UR4][R6.64] ;  /* 0x0000000406067981 */ /* 0x000ee2000c1e1b00 */
[----:B------:R-:W-:-:S04]  /*02d0*/  IMAD.MOV.U32 R10, RZ, RZ, 0x1 ;  /* 0x00000001ff0a7424 */ /* 0x000fc800078e00ff */
[----:B------:R-:W1:Y:S01]  /*02e0*/  LDC.64 R18, c[0x0][0x3a8] ;  /* 0x0000ea00ff127b82 */ /* 0x000e620000000a00 */
[----:B0-----:R-:W-:-:S05]  /*02f0*/  IMAD.WIDE.U32 R2, R0, 0x4, R2 ;  /* 0x0000000400027825 */ /* 0x001fca00078e0002 */
[----:B------:R-:W1:Y:S01]  /*0300*/  LDG.E R0, desc[UR4][R2.64] ;  /* 0x0000000402007981 */ /* 0x000e62000c1e1900 */
[----:B------:R-:W-:Y:S01]  /*0310*/  BSSY.RECONVERGENT B0, `(.L_x_871) ;  /* 0x0000012000007945 */ /* 0x000fe20003800200 */
[----:B--2---:R-:W0:Y:S01]  /*0320*/  MUFU.RCP64H R11, R5 ;  /* 0x00000005000b7308 */ /* 0x004e220000001800 */
[----:B---3--:R-:W-:Y:S01]  /*0330*/  FSETP.GEU.AND P1, PT, |R7|, 6.5827683646048100446e-37, PT ;  /* 0x036000000700780b */ /* 0x008fe20003f2e200 */
[----:B0-----:R-:W-:-:S08]  /*0340*/  DFMA R12, -R4, R10, 1 ;  /* 0x3ff00000040c742b */ /* 0x001fd0000000010a */
[----:B------:R-:W-:-:S08]  /*0350*/  DFMA R12, R12, R12, R12 ;  /* 0x0000000c0c0c722b */ /* 0x000fd0000000000c */
[----:B------:R-:W-:-:S08]  /*0360*/  DFMA R12, R10, R12, R10 ;  /* 0x0000000c0a0c722b */ /* 0x000fd0000000000a */
[----:B------:R-:W-:-:S08]  /*0370*/  DFMA R10, -R4, R12, 1 ;  /* 0x3ff00000040a742b */ /* 0x000fd0000000010c */
[----:B------:R-:W-:Y:S01]  /*0380*/  DFMA R12, R12, R10, R12 ;  /* 0x0000000a0c0c722b */ /* 0x000fe2000000000c */
[----:B-1----:R-:W-:-:S05]  /*0390*/  IMAD.WIDE R10, R0, 0x8, R18 ;  /* 0x00000008000a7825 */ /* 0x002fca00078e0212 */
[----:B------:R0:W-:Y:S02]  /*03a0*/  STG.E.64 desc[UR4][R10.64], R8 ;  /* 0x000000080a007986 */ /* 0x0001e4000c101b04 */
[----:B------:R-:W-:-:S08]  /*03b0*/  DMUL R14, R6, R12 ;  /* 0x0000000c060e7228 */ /* 0x000fd00000000000 */
[----:B------:R-:W-:-:S08]  /*03c0*/  DFMA R16, -R4, R14, R6 ;  /* 0x0000000e0410722b */ /* 0x000fd00000000106 */
[----:B------:R-:W-:-:S10]  /*03d0*/  DFMA R2, R12, R16, R14 ;  /* 0x000000100c02722b */ /* 0x000fd4000000000e */
[----:B------:R-:W-:-:S05]  /*03e0*/  FFMA R12, RZ, R5, R3 ;  /* 0x00000005ff0c7223 */ /* 0x000fca0000000003 */
[----:B------:R-:W-:-:S13]  /*03f0*/  FSETP.GT.AND P0, PT, |R12|, 1.469367938527859385e-39, PT ;  /* 0x001000000c00780b */ /* 0x000fda0003f04200 */
[----:B0-----:R-:W-:Y:S05]  /*0400*/  @P0 BRA P1, `(.L_x_872) ;  /* 0x0000000000080947 */ /* 0x001fea0000800000 */
[----:B------:R-:W-:-:S07]  /*0410*/  MOV R10, 0x430 ;  /* 0x00000430000a7802 */ /* 0x000fce0000000f00 */
[----:B------:R-:W-:Y:S05]  /*0420*/  CALL.REL.NOINC `($__internal_0_$__cuda_sm20_div_rn_f64_full) ;  /* 0x0000000000247944 */ /* 0x000fea0003c00000 */
.L_x_872:
[----:B------:R-:W-:Y:S05]  /*0430*/  BSYNC.RECONVERGENT B0 ;  /* 0x0000000000007941 */ /* 0x000fea0003800200 */
.L_x_871:
[----:B------:R-:W0:Y:S01]  /*0440*/  LDC.64 R4, c[0x0][0x3b0] ;  /* 0x0000ec00ff047b82 */ /* 0x000e220000000a00 */
[----:B------:R-:W-:-:S07]  /*0450*/  IMAD.MOV.U32 R9, RZ, RZ, 0x1 ;  /* 0x00000001ff097424 */ /* 0x000fce00078e00ff */
[----:B------:R-:W1:Y:S01]  /*0460*/  LDC.64 R6, c[0x0][0x3b8] ;  /* 0x0000ee00ff067b82 */ /* 0x000e620000000a00 */
[----:B0-----:R-:W-:-:S05]  /*0470*/  IMAD.WIDE R4, R0, 0x8, R4 ;  /* 0x0000000800047825 */ /* 0x001fca00078e0204 */
[----:B------:R-:W-:Y:S01]  /*0480*/  STG.E.64 desc[UR4][R4.64], R2 ;  /* 0x0000000204007986 */ /* 0x000fe2000c101b04 */
[----:B-1----:R-:W-:-:S05]  /*0490*/  IMAD.WIDE R6, R0, 0x4, R6 ;  /* 0x0000000400067825 */ /* 0x002fca00078e0206 */
[----:B------:R-:W-:Y:S01]  /*04a0*/  STG.E desc[UR4][R6.64], R9 ;  /* 0x0000000906007986 */ /* 0x000fe2000c101904 */
[----:B------:R-:W-:Y:S05]  /*04b0*/  EXIT ;  /* 0x000000000000794d */ /* 0x000fea0003800000 */
        .weak           $__internal_0_$__cuda_sm20_div_rn_f64_full
        .type           $__internal_0_$__cuda_sm20_div_rn_f64_full,@function
        .size           $__internal_0_$__cuda_sm20_div_rn_f64_full,(.L_x_1078 - $__internal_0_$__cuda_sm20_div_rn_f64_full)
$__internal_0_$__cuda_sm20_div_rn_f64_full:
[C---:B------:R-:W-:Y:S01]  /*04c0*/  FSETP.GEU.AND P0, PT, |R5|.reuse, 1.469367938527859385e-39, PT ;  /* 0x001000000500780b */ /* 0x040fe20003f0e200 */
[----:B------:R-:W-:Y:S01]  /*04d0*/  IMAD.MOV.U32 R16, RZ, RZ, 0x1 ;  /* 0x00000001ff107424 */ /* 0x000fe200078e00ff */
[----:B------:R-:W-:Y:S01]  /*04e0*/  LOP3.LUT R2, R5, 0x800fffff, RZ, 0xc0, !PT ;  /* 0x800fffff05027812 */ /* 0x000fe200078ec0ff */
[----:B------:R-:W-:Y:S01]  /*04f0*/  BSSY.RECONVERGENT B1, `(.L_x_873) ;  /* 0x0000055000017945 */ /* 0x000fe20003800200 */
[C---:B------:R-:W-:Y:S02]  /*0500*/  FSETP.GEU.AND P2, PT, |R7|.reuse, 1.469367938527859385e-39, PT ;  /* 0x001000000700780b */ /* 0x040fe40003f4e200 */
[----:B------:R-:W-:Y:S01]  /*0510*/  LOP3.LUT R3, R2, 0x3ff00000, RZ, 0xfc, !PT ;  /* 0x3ff0000002037812 */ /* 0x000fe200078efcff */
[----:B------:R-:W-:Y:S01]  /*0520*/  IMAD.MOV.U32 R2, RZ, RZ, R4 ;  /* 0x000000ffff027224 */ /* 0x000fe200078e0004 */
[----:B------:R-:W-:Y:S02]  /*0530*/  LOP3.LUT R11, R7, 0x7ff00000, RZ, 0xc0, !PT ;  /* 0x7ff00000070b7812 */ /* 0x000fe400078ec0ff */
[----:B------:R-:W-:-:S03]  /*0540*/  LOP3.LUT R14, R5, 0x7ff00000, RZ, 0xc0, !PT ;  /* 0x7ff00000050e7812 */ /* 0x000fc600078ec0ff */
[----:B------:R-:W-:Y:S01]  /*0550*/  @!P0 DMUL R2, R4, 8.98846567431157953865e+307 ;  /* 0x7fe0000004028828 */ /* 0x000fe20000000000 */
[----:B------:R-:W-:-:S03]  /*0560*/  ISETP.GE.U32.AND P1, PT, R11, R14, PT ;  /* 0x0000000e0b00720c */ /* 0x000fc60003f26070 */
[----:B------:R-:W-:Y:S01]  /*0570*/  @!P2 LOP3.LUT R12, R5, 0x7ff00000, RZ, 0xc0, !PT ;  /* 0x7ff00000050ca812 */ /* 0x000fe200078ec0ff */
[----:B------:R-:W-:Y:S01]  /*0580*/  @!P2 IMAD.MOV.U32 R18, RZ, RZ, RZ ;  /* 0x000000ffff12a224 */ /* 0x000fe200078e00ff */
[----:B------:R-:W0:Y:S02]  /*0590*/  MUFU.RCP64H R17, R3 ;  /* 0x0000000300117308 */ /* 0x000e240000001800 */
[----:B------:R-:W-:Y:S01]  /*05a0*/  @!P2 ISETP.GE.U32.AND P3, PT, R11, R12, PT ;  /* 0x0000000c0b00a20c */ /* 0x000fe20003f66070 */
[----:B------:R-:W-:-:S05]  /*05b0*/  IMAD.MOV.U32 R12, RZ, RZ, 0x1ca00000 ;  /* 0x1ca00000ff0c7424 */ /* 0x000fca00078e00ff */
[----:B------:R-:W-:-:S04]  /*05c0*/  @!P2 SEL R13, R12, 0x63400000, !P3 ;  /* 0x634000000c0da807 */ /* 0x000fc80005800000 */
[----:B------:R-:W-:-:S04]  /*05d0*/  @!P2 LOP3.LUT R13, R13, 0x80000000, R7, 0xf8, !PT ;  /* 0x800000000d0da812 */ /* 0x000fc800078ef807 */
[----:B------:R-:W-:Y:S01]  /*05e0*/  @!P2 LOP3.LUT R19, R13, 0x100000, RZ, 0xfc, !PT ;  /* 0x001000000d13a812 */ /* 0x000fe200078efcff */
[----:B0-----:R-:W-:-:S08]  /*05f0*/  DFMA R8, R16, -R2, 1 ;  /* 0x3ff000001008742b */ /* 0x001fd00000000802 */
[----:B------:R-:W-:-:S08]  /*0600*/  DFMA R8, R8, R8, R8 ;  /* 0x000000080808722b */ /* 0x000fd00000000008 */
[----:B------:R-:W-:Y:S01]  /*0610*/  DFMA R16, R16, R8, R16 ;  /* 0x000000081010722b */ /* 0x000fe20000000010 */
[----:B------:R-:W-:Y:S01]  /*0620*/  SEL R9, R12, 0x63400000, !P1 ;  /* 0x634000000c097807 */ /* 0x000fe20004800000 */
[----:B------:R-:W-:-:S03]  /*0630*/  IMAD.MOV.U32 R8, RZ, RZ, R6 ;  /* 0x000000ffff087224 */ /* 0x000fc600078e0006 */
[----:B------:R-:W-:-:S03]  /*0640*/  LOP3.LUT R9, R9, 0x800fffff, R7, 0xf8, !PT ;  /* 0x800fffff09097812 */ /* 0x000fc600078ef807 */
[----:B------:R-:W-:-:S03]  /*0650*/  DFMA R20, R16, -R2, 1 ;  /* 0x3ff000001014742b */ /* 0x000fc60000000802 */
[----:B------:R-:W-:-:S05]  /*0660*/  @!P2 DFMA R8, R8, 2, -R18 ;  /* 0x400000000808a82b */ /* 0x000fca0000000812 */
[----:B------:R-:W-:Y:S01]  /*0670*/  DFMA R16, R16, R20, R16 ;  /* 0x000000141010722b */ /* 0x000fe20000000010 */
[----:B------:R-:W-:Y:S02]  /*0680*/  IMAD.MOV.U32 R21, RZ, RZ, R11 ;  /* 0x000000ffff157224 */ /* 0x000fe400078e000b */
[----:B------:R-:W-:Y:S01]  /*0690*/  IMAD.MOV.U32 R20, RZ, RZ, R14 ;  /* 0x000000ffff147224 */ /* 0x000fe200078e000e */
[----:B------:R-:W-:Y:S02]  /*06a0*/  @!P0 LOP3.LUT R20, R3, 0x7ff00000, RZ, 0xc0, !PT ;  /* 0x7ff0000003148812 */ /* 0x000fe400078ec0ff */
[----:B------:R-:W-:Y:S02]  /*06b0*/  @!P2 LOP3.LUT R21, R9, 0x7ff00000, RZ, 0xc0, !PT ;  /* 0x7ff000000915a812 */ /* 0x000fe400078ec0ff */
[----:B------:R-:W-:Y:S01]  /*06c0*/  DMUL R18, R16, R8 ;  /* 0x0000000810127228 */ /* 0x000fe20000000000 */
[----:B------:R-:W-:Y:S02]  /*06d0*/  VIADD R22, R20, 0xffffffff ;  /* 0xffffffff14167836 */ /* 0x000fe40000000000 */
[----:B------:R-:W-:-:S05]  /*06e0*/  VIADD R13, R21, 0xffffffff ;  /* 0xffffffff150d7836 */ /* 0x000fca0000000000 */
[----:B------:R-:W-:Y:S01]  /*06f0*/  DFMA R14, R18, -R2, R8 ;  /* 0x80000002120e722b */ /* 0x000fe20000000008 */
[----:B------:R-:W-:-:S04]  /*0700*/  ISETP.GT.U32.AND P0, PT, R13, 0x7feffffe, PT ;  /* 0x7feffffe0d00780c */ /* 0x000fc80003f04070 */
[----:B------:R-:W-:-:S03]  /*0710*/  ISETP.GT.U32.OR P0, PT, R22, 0x7feffffe, P0 ;  /* 0x7feffffe1600780c */ /* 0x000fc60000704470 */
[----:B------:R-:W-:-:S10]  /*0720*/  DFMA R14, R16, R14, R18 ;  /* 0x0000000e100e722b */ /* 0x000fd40000000012 */
[----:B------:R-:W-:Y:S05]  /*0730*/  @P0 BRA `(.L_x_874) ;  /* 0x00000000006c0947 */ /* 0x000fea0003800000 */
[----:B------:R-:W-:-:S04]  /*0740*/  LOP3.LUT R16, R5, 0x7ff00000, RZ, 0xc0, !PT ;  /* 0x7ff0000005107812 */ /* 0x000fc800078ec0ff */
[CC--:B------:R-:W-:Y:S02]  /*0750*/  VIADDMNMX R6, R11.reuse, -R16.reuse, 0xb9600000, !PT ;  /* 0xb96000000b067446 */ /* 0x0c0fe40007800910 */
[----:B------:R-:W-:Y:S02]  /*0760*/  ISETP.GE.U32.AND P0, PT, R11, R16, PT ;  /* 0x000000100b00720c */ /* 0x000fe40003f06070 */
[----:B------:R-:W-:Y:S02]  /*0770*/  VIMNMX R6, PT, PT, R6, 0x46a00000, PT ;  /* 0x46a0000006067848 */ /* 0x000fe40003fe0100 */
[----:B------:R-:W-:-:S05]  /*0780*/  SEL R11, R12, 0x63400000, !P0 ;  /* 0x634000000c0b7807 */ /* 0x000fca0004000000 */
[----:B------:R-:W-:Y:S02]  /*0790*/  IMAD.IADD R11, R6, 0x1, -R11 ;  /* 0x00000001060b7824 */ /* 0x000fe400078e0a0b */
[----:B------:R-:W-:Y:S02]  /*07a0*/  IMAD.MOV.U32 R6, RZ, RZ, RZ ;  /* 0x000000ffff067224 */ /* 0x000fe400078e00ff */
[----:B------:R-:W-:-:S06]  /*07b0*/  VIADD R7, R11, 0x7fe00000 ;  /* 0x7fe000000b077836 */ /* 0x000fcc0000000000 */
[----:B------:R-:W-:-:S10]  /*07c0*/  DMUL R12, R14, R6 ;  /* 0x000000060e0c7228 */ /* 0x000fd40000000000 */
[----:B------:R-:W-:-:S13]  /*07d0*/  FSETP.GTU.AND P0, PT, |R13|, 1.469367938527859385e-39, PT ;  /* 0x001000000d00780b */ /* 0x000fda0003f0c200 */
[----:B------:R-:W-:Y:S05]  /*07e0*/  @P0 BRA `(.L_x_875) ;  /* 0x0000000000940947 */ /* 0x000fea0003800000 */
[----:B------:R-:W-:Y:S01]  /*07f0*/  DFMA R2, R14, -R2, R8 ;  /* 0x800000020e02722b */ /* 0x000fe20000000008 */
[----:B------:R-:W-:-:S09]  /*0800*/  IMAD.MOV.U32 R6, RZ, RZ, RZ ;  /* 0x000000ffff067224 */ /* 0x000fd200078e00ff */
[C---:B------:R-:W-:Y:S02]  /*0810*/  FSETP.NEU.AND P0, PT, R3.reuse, RZ, PT ;  /* 0x000000ff0300720b */ /* 0x040fe40003f0d000 */
[----:B------:R-:W-:-:S04]  /*0820*/  LOP3.LUT R5, R3, 0x80000000, R5, 0x48, !PT ;  /* 0x8000000003057812 */ /* 0x000fc800078e4805 */
[----:B------:R-:W-:-:S07]  /*0830*/  LOP3.LUT R7, R5, R7, RZ, 0xfc, !PT ;  /* 0x0000000705077212 */ /* 0x000fce00078efcff */
[----:B------:R-:W-:Y:S05]  /*0840*/  @!P0 BRA `(.L_x_875) ;  /* 0x00000000007c8947 */ /* 0x000fea0003800000 */
[----:B------:R-:W-:Y:S01]  /*0850*/  IMAD.MOV R3, RZ, RZ, -R11 ;  /* 0x000000ffff037224 */ /* 0x000fe200078e0a0b */
[----:B------:R-:W-:Y:S01]  /*0860*/  DMUL.RP R6, R14, R6 ;  /* 0x000000060e067228 */ /* 0x000fe20000008000 */
[----:B------:R-:W-:Y:S01]  /*0870*/  IMAD.MOV.U32 R2, RZ, RZ, RZ ;  /* 0x000000ffff027224 */ /* 0x000fe200078e00ff */
[----:B------:R-:W-:-:S05]  /*0880*/  IADD3 R11, PT, PT, -R11, -0x43300000, RZ ;  /* 0xbcd000000b0b7810 */ /* 0x000fca0007ffe1ff */
[----:B------:R-:W-:-:S03]  /*0890*/  DFMA R2, R12, -R2, R14 ;  /* 0x800000020c02722b */ /* 0x000fc6000000000e */
[----:B------:R-:W-:-:S07]  /*08a0*/  LOP3.LUT R5, R7, R5, RZ, 0x3c, !PT ;  /* 0x0000000507057212 */ /* 0x000fce00078e3cff */
[----:B------:R-:W-:-:S04]  /*08b0*/  FSETP.NEU.AND P0, PT, |R3|, R11, PT ;  /* 0x0000000b0300720b */ /* 0x000fc80003f0d200 */
[----:B------:R-:W-:Y:S02]  /*08c0*/  FSEL R12, R6, R12, !P0 ;  /* 0x0000000c060c7208 */ /* 0x000fe40004000000 */
[----:B------:R-:W-:Y:S01]  /*08d0*/  FSEL R13, R5, R13, !P0 ;  /* 0x0000000d050d7208 */ /* 0x000fe20004000000 */
[----:B------:R-:W-:Y:S06]  /*08e0*/  BRA `(.L_x_875) ;  /* 0x0000000000547947 */ /* 0x000fec0003800000 */
.L_x_874:
[----:B------:R-:W-:-:S14]  /*08f0*/  DSETP.NAN.AND P0, PT, R6, R6, PT ;  /* 0x000000060600722a */ /* 0x000fdc0003f08000 */
[----:B------:R-:W-:Y:S05]  /*0900*/  @P0 BRA `(.L_x_876) ;  /* 0x0000000000440947 */ /* 0x000fea0003800000 */
[----:B------:R-:W-:-:S14]  /*0910*/  DSETP.NAN.AND P0, PT, R4, R4, PT ;  /* 0x000000040400722a */ /* 0x000fdc0003f08000 */
[----:B------:R-:W-:Y:S05]  /*0920*/  @P0 BRA `(.L_x_877) ;  /* 0x0000000000300947 */ /* 0x000fea0003800000 */
[----:B------:R-:W-:Y:S01]  /*0930*/  ISETP.NE.AND P0, PT, R21, R20, PT ;  /* 0x000000141500720c */ /* 0x000fe20003f05270 */
[----:B------:R-:W-:Y:S02]  /*0940*/  IMAD.MOV.U32 R12, RZ, RZ, 0x0 ;  /* 0x00000000ff0c7424 */ /* 0x000fe400078e00ff */
[----:B------:R-:W-:-:S10]  /*0950*/  IMAD.MOV.U32 R13, RZ, RZ, -0x80000 ;  /* 0xfff80000ff0d7424 */ /* 0x000fd400078e00ff */
[----:B------:R-:W-:Y:S05]  /*0960*/  @!P0 BRA `(.L_x_875) ;  /* 0x0000000000348947 */ /* 0x000fea0003800000 */
[----:B------:R-:W-:Y:S02]  /*0970*/  ISETP.NE.AND P0, PT, R21, 0x7ff00000, PT ;  /* 0x7ff000001500780c */ /* 0x000fe40003f05270 */
[----:B------:R-:W-:Y:S02]  /*0980*/  LOP3.LUT R13, R7, 0x80000000, R5, 0x48, !PT ;  /* 0x80000000070d7812 */ /* 0x000fe400078e4805 */
[----:B------:R-:W-:-:S13]  /*0990*/  ISETP.EQ.OR P0, PT, R20, RZ, !P0 ;  /* 0x000000ff1400720c */ /* 0x000fda0004702670 */
[----:B------:R-:W-:Y:S01]  /*09a0*/  @P0 LOP3.LUT R2, R13, 0x7ff00000, RZ, 0xfc, !PT ;  /* 0x7ff000000d020812 */ /* 0x000fe200078efcff */
[----:B------:R-:W-:Y:S02]  /*09b0*/  @!P0 IMAD.MOV.U32 R12, RZ, RZ, RZ ;  /* 0x000000ffff0c8224 */ /* 0x000fe400078e00ff */
[----:B------:R-:W-:Y:S02]  /*09c0*/  @P0 IMAD.MOV.U32 R12, RZ, RZ, RZ ;  /* 0x000000ffff0c0224 */ /* 0x000fe400078e00ff */
[----:B------:R-:W-:Y:S01]  /*09d0*/  @P0 IMAD.MOV.U32 R13, RZ, RZ, R2 ;  /* 0x000000ffff0d0224 */ /* 0x000fe200078e0002 */
[----:B------:R-:W-:Y:S06]  /*09e0*/  BRA `(.L_x_875) ;  /* 0x0000000000147947 */ /* 0x000fec0003800000 */
.L_x_877:
[----:B------:R-:W-:Y:S01]  /*09f0*/  LOP3.LUT R13, R5, 0x80000, RZ, 0xfc, !PT ;  /* 0x00080000050d7812 */ /* 0x000fe200078efcff */
[----:B------:R-:W-:Y:S01]  /*0a00*/  IMAD.MOV.U32 R12, RZ, RZ, R4 ;  /* 0x000000ffff0c7224 */ /* 0x000fe200078e0004 */
[----:B------:R-:W-:Y:S06]  /*0a10*/  BRA `(.L_x_875) ;  /* 0x0000000000087947 */ /* 0x000fec0003800000 */
.L_x_876:
[----:B------:R-:W-:Y:S01]  /*0a20*/  LOP3.LUT R13, R7, 0x80000, RZ, 0xfc, !PT ;  /* 0x00080000070d7812 */ /* 0x000fe200078efcff */
[----:B------:R-:W-:-:S07]  /*0a30*/  IMAD.MOV.U32 R12, RZ, RZ, R6 ;  /* 0x000000ffff0c7224 */ /* 0x000fce00078e0006 */
.L_x_875:
[----:B------:R-:W-:Y:S05]  /*0a40*/  BSYNC.RECONVERGENT B1 ;  /* 0x0000000000017941 */ /* 0x000fea0003800200 */
.L_x_873:
[----:B------:R-:W-:Y:S02]  /*0a50*/  IMAD.MOV.U32 R11, RZ, RZ, 0x0 ;  /* 0x00000000ff0b7424 */ /* 0x000fe400078e00ff */
[----:B------:R-:W-:Y:S02]  /*0a60*/  IMAD.MOV.U32 R2, RZ, RZ, R12 ;  /* 0x000000ffff027224 */ /* 0x000fe400078e000c */
[----:B------:R-:W-:Y:S01]  /*0a70*/  IMAD.MOV.U32 R3, RZ, RZ, R13 ;  /* 0x000000ffff037224 */ /* 0x000fe200078e000d */
[----:B------:R-:W-:Y:S06]  /*0a80*/  RET.REL.NODEC R10 `(coo_merge_duplicates_div_f64) ;  /* 0xfffffff40a5c7950 */ /* 0x000fec0003c3ffff */
.L_x_878:
        /* <DEDUP_REMOVED lines=15> */
.L_x_1078:


//--------------------- .text.coo_merge_duplicates_div_f32 --------------------------
	.section	.text.coo_merge_duplicates_div_f32,"ax",@progbits
	.align	128
        .global         coo_merge_duplicates_div_f32
        .type           coo_merge_duplicates_div_f32,@function
        .size           coo_merge_duplicates_div_f32,(.L_x_1079 - coo_merge_duplicates_div_f32)
        .other          coo_merge_duplicates_div_f32,@"STO_CUDA_ENTRY STV_DEFAULT"
coo_merge_duplicates_div_f32:
.text.coo_merge_duplicates_div_f32:
        /* <DEDUP_REMOVED lines=31> */
[C---:B------:R-:W-:Y:S01]  /*01f0*/  VIADD R0, R9.reuse, 0x1 ;  /* 0x0000000109007836 */ /* 0x040fe20000000000 */
        /* <DEDUP_REMOVED lines=10> */
[----:B------:R-:W0:Y:S01]  /*02a0*/  LDC.64 R6, c[0x0][0x3a0] ;  /* 0x0000e800ff067b82 */ /* 0x000e220000000a00 */
[----:B------:R-:W2:Y:S04]  /*02b0*/  LDG.E R5, desc[UR4][R12.64] ;  /* 0x000000040c057981 */ /* 0x000ea8000c1e1900 */
[----:B------:R-:W3:Y:S01]  /*02c0*/  LDG.E R0, desc[UR4][R10.64] ;  /* 0x000000040a007981 */ /* 0x000ee2000c1e1900 */
[----:B0-----:R-:W-:Y:S02]  /*02d0*/  IMAD.WIDE.U32 R6, R9, 0x4, R6 ;  /* 0x0000000409067825 */ /* 0x001fe400078e0006 */
[----:B------:R-:W0:Y:S03]  /*02e0*/  LDC.64 R8, c[0x0][0x3a8] ;  /* 0x0000ea00ff087b82 */ /* 0x000e260000000a00 */
[----:B------:R-:W0:Y:S01]  /*02f0*/  LDG.E R4, desc[UR4][R6.64] ;  /* 0x0000000406047981 */ /* 0x000e22000c1e1900 */
[----:B------:R-:W-:Y:S01]  /*0300*/  BSSY.RECONVERGENT B0, `(.L_x_879) ;  /* 0x000000e000007945 */ /* 0x000fe20003800200 */
[----:B--2---:R-:W1:Y:S08]  /*0310*/  MUFU.RCP R14, R5 ;  /* 0x00000005000e7308 */ /* 0x004e700000001000 */
[----:B---3--:R-:W2:Y:S01]  /*0320*/  FCHK P0, R0, R5 ;  /* 0x0000000500007302 */ /* 0x008ea20000000000 */
[----:B-1----:R-:W-:Y:S01]  /*0330*/  FFMA R15, -R5, R14, 1 ;  /* 0x3f800000050f7423 */ /* 0x002fe2000000010e */
[----:B0-----:R-:W-:-:S05]  /*0340*/  IMAD.WIDE R8, R4, 0x8, R8 ;  /* 0x0000000804087825 */ /* 0x001fca00078e0208 */
[----:B------:R0:W-:Y:S01]  /*0350*/  STG.E.64 desc[UR4][R8.64], R2 ;  /* 0x0000000208007986 */ /* 0x0001e2000c101b04 */
[----:B------:R-:W-:-:S04]  /*0360*/  FFMA R15, R14, R15, R14 ;  /* 0x0000000f0e0f7223 */ /* 0x000fc8000000000e */
[----:B------:R-:W-:-:S04]  /*0370*/  FFMA R12, R0, R15, RZ ;  /* 0x0000000f000c7223 */ /* 0x000fc800000000ff */
[----:B------:R-:W-:-:S04]  /*0380*/  FFMA R13, -R5, R12, R0 ;  /* 0x0000000c050d7223 */ /* 0x000fc80000000100 */
[----:B------:R-:W-:Y:S01]  /*0390*/  FFMA R13, R15, R13, R12 ;  /* 0x0000000d0f0d7223 */ /* 0x000fe2000000000c */
[----:B0-2---:R-:W-:Y:S06]  /*03a0*/  @!P0 BRA `(.L_x_880) ;  /* 0x00000000000c8947 */ /* 0x005fec0003800000 */
[----:B------:R-:W-:-:S07]  /*03b0*/  MOV R2, 0x3d0 ;  /* 0x000003d000027802 */ /* 0x000fce0000000f00 */
[----:B------:R-:W-:Y:S05]  /*03c0*/  CALL.REL.NOINC `($__internal_1_$__cuda_sm3x_div_rn_noftz_f32_slowpath) ;  /* 0x0000000000287944 */ /* 0x000fea0003c00000 */
[----:B------:R-:W-:-:S07]  /*03d0*/  IMAD.MOV.U32 R13, RZ, RZ, R0 ;  /* 0x000000ffff0d7224 */ /* 0x000fce00078e0000 */
.L_x_880:
[----:B------:R-:W-:Y:S05]  /*03e0*/  BSYNC.RECONVERGENT B0 ;  /* 0x0000000000007941 */ /* 0x000fea0003800200 */
.L_x_879:
[----:B------:R-:W0:Y:S01]  /*03f0*/  LDC.64 R2, c[0x0][0x3b0] ;  /* 0x0000ec00ff027b82 */ /* 0x000e220000000a00 */
[----:B------:R-:W-:-:S07]  /*0400*/  IMAD.MOV.U32 R9, RZ, RZ, 0x1 ;  /* 0x00000001ff097424 */ /* 0x000fce00078e00ff */
[----:B------:R-:W1:Y:S01]  /*0410*/  LDC.64 R6, c[0x0][0x3b8] ;  /* 0x0000ee00ff067b82 */ /* 0x000e620000000a00 */
[----:B0-----:R-:W-:-:S05]  /*0420*/  IMAD.WIDE R2, R4, 0x4, R2 ;  /* 0x0000000404027825 */ /* 0x001fca00078e0202 */
[----:B------:R-:W-:Y:S01]  /*0430*/  STG.E desc[UR4][R2.64], R13 ;  /* 0x0000000d02007986 */ /* 0x000fe2000c101904 */
[----:B-1----:R-:W-:-:S05]  /*0440*/  IMAD.WIDE R4, R4, 0x4, R6 ;  /* 0x0000000404047825 */ /* 0x002fca00078e0206 */
[----:B------:R-:W-:Y:S01]  /*0450*/  STG.E desc[UR4][R4.64], R9 ;  /* 0x0000000904007986 */ /* 0x000fe2000c101904 */
[----:B------:R-:W-:Y:S05]  /*0460*/  EXIT ;  /* 0x000000000000794d */ /* 0x000fea0003800000 */
        .weak           $__internal_1_$__cuda_sm3x_div_rn_noftz_f32_slowpath
        .type           $__internal_1_$__cuda_sm3x_div_rn_noftz_f32_slowpath,@function
        .size           $__internal_1_$__cuda_sm3x_div_rn_noftz_f32_slowpath,(.L_x_1079 - $__internal_1_$__cuda_sm3x_div_rn_noftz_f32_slowpath)
$__internal_1_$__cuda_sm3x_div_rn_noftz_f32_slowpath:
[----:B------:R-:W-:Y:S01]  /*0470*/  SHF.R.U32.HI R6, RZ, 0x17, R5 ;  /* 0x00000017ff067819 */ /* 0x000fe20000011605 */
[----:B------:R-:W-:Y:S01]  /*0480*/  BSSY.RECONVERGENT B1, `(.L_x_881) ;  /* 0x0000064000017945 */ /* 0x000fe20003800200 */
[--C-:B------:R-:W-:Y:S01]  /*0490*/  SHF.R.U32.HI R3, RZ, 0x17, R0.reuse ;  /* 0x00000017ff037819 */ /* 0x100fe20000011600 */
[----:B------:R-:W-:Y:S01]  /*04a0*/  IMAD.MOV.U32 R8, RZ, RZ, R0 ;  /* 0x000000ffff087224 */ /* 0x000fe200078e0000 */
[----:B------:R-:W-:Y:S02]  /*04b0*/  LOP3.LUT R7, R6, 0xff, RZ, 0xc0, !PT ;  /* 0x000000ff06077812 */ /* 0x000fe400078ec0ff */
[----:B------:R-:W-:-:S03]  /*04c0*/  LOP3.LUT R6, R3, 0xff, RZ, 0xc0, !PT ;  /* 0x000000ff03067812 */ /* 0x000fc600078ec0ff */
[----:B------:R-:W-:Y:S02]  /*04d0*/  VIADD R11, R7, 0xffffffff ;  /* 0xffffffff070b7836 */ /* 0x000fe40000000000 */
[----:B------:R-:W-:-:S03]  /*04e0*/  VIADD R10, R6, 0xffffffff ;  /* 0xffffffff060a7836 */ /* 0x000fc60000000000 */
[----:B------:R-:W-:-:S04]  /*04f0*/  ISETP.GT.U32.AND P0, PT, R11, 0xfd, PT ;  /* 0x000000fd0b00780c */ /* 0x000fc80003f04070 */
[----:B------:R-:W-:-:S13]  /*0500*/  ISETP.GT.U32.OR P0, PT, R10, 0xfd, P0 ;  /* 0x000000fd0a00780c */ /* 0x000fda0000704470 */
[----:B------:R-:W-:Y:S01]  /*0510*/  @!P0 IMAD.MOV.U32 R9, RZ, RZ, RZ ;  /* 0x000000ffff098224 */ /* 0x000fe200078e00ff */
[----:B------:R-:W-:Y:S06]  /*0520*/  @!P0 BRA `(.L_x_882) ;  /* 0x0000000000608947 */ /* 0x000fec0003800000 */
[----:B------:R-:W-:Y:S01]  /*0530*/  FSETP.GTU.FTZ.AND P0, PT, |R0|, +INF , PT ;  /* 0x7f8000000000780b */ /* 0x000fe20003f1c200 */
[----:B------:R-:W-:Y:S01]  /*0540*/  IMAD.MOV.U32 R3, RZ, RZ, R5 ;  /* 0x000000ffff037224 */ /* 0x000fe200078e0005 */
[----:B------:R-:W-:-:S04]  /*0550*/  FSETP.GTU.FTZ.AND P1, PT, |R5|, +INF , PT ;  /* 0x7f8000000500780b */ /* 0x000fc80003f3c200 */
[----:B------:R-:W-:-:S13]  /*0560*/  PLOP3.LUT P0, PT, P0, P1, PT, 0xf8, 0x8f ;  /* 0x00000000008f781c */ /* 0x000fda0000703f70 */
[----:B------:R-:W-:Y:S05]  /*0570*/  @P0 BRA `(.L_x_883) ;  /* 0x00000004004c0947 */ /* 0x000fea0003800000 */
[----:B------:R-:W-:-:S13]  /*0580*/  LOP3.LUT P0, RZ, R5, 0x7fffffff, R8, 0xc8, !PT ;  /* 0x7fffffff05ff7812 */ /* 0x000fda000780c808 */
[----:B------:R-:W-:Y:S05]  /*0590*/  @!P0 BRA `(.L_x_884) ;  /* 0x00000004003c8947 */ /* 0x000fea0003800000 */
[C---:B------:R-:W-:Y:S02]  /*05a0*/  FSETP.NEU.FTZ.AND P2, PT, |R0|.reuse, +INF , PT ;  /* 0x7f8000000000780b */ /* 0x040fe40003f5d200 */
[----:B------:R-:W-:Y:S02]  /*05b0*/  FSETP.NEU.FTZ.AND P1, PT, |R3|, +INF , PT ;  /* 0x7f8000000300780b */ /* 0x000fe40003f3d200 */
[----:B------:R-:W-:-:S11]  /*05c0*/  FSETP.NEU.FTZ.AND P0, PT, |R0|, +INF , PT ;  /* 0x7f8000000000780b */ /* 0x000fd60003f1d200 */
[----:B------:R-:W-:Y:S05]  /*05d0*/  @!P1 BRA !P2, `(.L_x_884) ;  /* 0x00000004002c9947 */ /* 0x000fea0005000000 */
[----:B------:R-:W-:-:S04]  /*05e0*/  LOP3.LUT P2, RZ, R8, 0x7fffffff, RZ, 0xc0, !PT ;  /* 0x7fffffff08ff7812 */ /* 0x000fc8000784c0ff */
[----:B------:R-:W-:-:S13]  /*05f0*/  PLOP3.LUT P1, PT, P1, P2, PT, 0x2f, 0xf2 ;  /* 0x0000000000f2781c */ /* 0x000fda0000f24577 */
[----:B------:R-:W-:Y:S05]  /*0600*/  @P1 BRA `(.L_x_885) ;  /* 0x0000000400181947 */ /* 0x000fea0003800000 */
[----:B------:R-:W-:-:S04]  /*0610*/  LOP3.LUT P1, RZ, R5, 0x7fffffff, RZ, 0xc0, !PT ;  /* 0x7fffffff05ff7812 */ /* 0x000fc8000782c0ff */
[----:B------:R-:W-:-:S13]  /*0620*/  PLOP3.LUT P0, PT, P0, P1, PT, 0x2f, 0xf2 ;  /* 0x0000000000f2781c */ /* 0x000fda0000702577 */
[----:B------:R-:W-:Y:S05]  /*0630*/  @P0 BRA `(.L_x_886) ;  /* 0x0000000400000947 */ /* 0x000fea0003800000 */
[----:B------:R-:W-:Y:S02]  /*0640*/  ISETP.GE.AND P0, PT, R10, RZ, PT ;  /* 0x000000ff0a00720c */ /* 0x000fe40003f06270 */
[----:B------:R-:W-:-:S11]  /*0650*/  ISETP.GE.AND P1, PT, R11, RZ, PT ;  /* 0x000000ff0b00720c */ /* 0x000fd60003f26270 */
[----:B------:R-:W-:Y:S02]  /*0660*/  @P0 IMAD.MOV.U32 R9, RZ, RZ, RZ ;  /* 0x000000ffff090224 */ /* 0x000fe400078e00ff */
[----:B------:R-:W-:Y:S01]  /*0670*/  @!P0 FFMA R8, R0, 1.84467440737095516160e+19, RZ ;  /* 0x5f80000000088823 */ /* 0x000fe200000000ff */
[----:B------:R-:W-:Y:S02]  /*0680*/  @!P0 IMAD.MOV.U32 R9, RZ, RZ, -0x40 ;  /* 0xffffffc0ff098424 */ /* 0x000fe400078e00ff */
[----:B------:R-:W-:Y:S02]  /*0690*/  @!P1 FFMA R5, R3, 1.84467440737095516160e+19, RZ ;  /* 0x5f80000003059823 */ /* 0x000fe400000000ff */
[----:B------:R-:W-:-:S07]  /*06a0*/  @!P1 VIADD R9, R9, 0x40 ;  /* 0x0000004009099836 */ /* 0x000fce0000000000 */
.L_x_882:
[----:B------:R-:W-:Y:S01]  /*06b0*/  LEA R0, R7, 0xc0800000, 0x17 ;  /* 0xc080000007007811 */ /* 0x000fe200078eb8ff */
[----:B------:R-:W-:Y:S01]  /*06c0*/  VIADD R6, R6, 0xffffff81 ;  /* 0xffffff8106067836 */ /* 0x000fe20000000000 */
[----:B------:R-:W-:Y:S03]  /*06d0*/  BSSY.RECONVERGENT B2, `(.L_x_887) ;  /* 0x0000035000027945 */ /* 0x000fe60003800200 */
[----:B------:R-:W-:Y:S02]  /*06e0*/  IMAD.IADD R5, R5, 0x1, -R0 ;  /* 0x0000000105057824 */ /* 0x000fe400078e0a00 */
[C---:B------:R-:W-:Y:S01]  /*06f0*/  IMAD R0, R6.reuse, -0x800000, R8 ;  /* 0xff80000006007824 */ /* 0x040fe200078e0208 */
[----:B------:R-:W-:Y:S01]  /*0700*/  IADD3 R6, PT, PT, R6, 0x7f, -R7 ;  /* 0x0000007f06067810 */ /* 0x000fe20007ffe807 */
[----:B------:R-:W0:Y:S01]  /*0710*/  MUFU.RCP R3, R5 ;  /* 0x0000000500037308 */ /* 0x000e220000001000 */
[----:B------:R-:W-:-:S03]  /*0720*/  FADD.FTZ R11, -R5, -RZ ;  /* 0x800000ff050b7221 */ /* 0x000fc60000010100 */
[----:B------:R-:W-:Y:S02]  /*0730*/  IMAD.IADD R6, R6, 0x1, R9 ;  /* 0x0000000106067824 */ /* 0x000fe400078e0209 */
[----:B0-----:R-:W-:-:S04]  /*0740*/  FFMA R10, R3, R11, 1 ;  /* 0x3f800000030a7423 */ /* 0x001fc8000000000b */
[----:B------:R-:W-:-:S04]  /*0750*/  FFMA R10, R3, R10, R3 ;  /* 0x0000000a030a7223 */ /* 0x000fc80000000003 */
[----:B------:R-:W-:-:S04]  /*0760*/  FFMA R3, R0, R10, RZ ;  /* 0x0000000a00037223 */ /* 0x000fc800000000ff */
[----:B------:R-:W-:-:S04]  /*0770*/  FFMA R8, R11, R3, R0 ;  /* 0x000000030b087223 */ /* 0x000fc80000000000 */
[----:B------:R-:W-:-:S04]  /*0780*/  FFMA R13, R10, R8, R3 ;  /* 0x000000080a0d7223 */ /* 0x000fc80000000003 */
[----:B------:R-:W-:-:S04]  /*0790*/  FFMA R8, R11, R13, R0 ;  /* 0x0000000d0b087223 */ /* 0x000fc80000000000 */
[----:B------:R-:W-:-:S05]  /*07a0*/  FFMA R0, R10, R8, R13 ;  /* 0x000000080a007223 */ /* 0x000fca000000000d */
[----:B------:R-:W-:-:S04]  /*07b0*/  SHF.R.U32.HI R3, RZ, 0x17, R0 ;  /* 0x00000017ff037819 */ /* 0x000fc80000011600 */
[----:B------:R-:W-:-:S05]  /*07c0*/  LOP3.LUT R3, R3, 0xff, RZ, 0xc0, !PT ;  /* 0x000000ff03037812 */ /* 0x000fca00078ec0ff */
[----:B------:R-:W-:-:S04]  /*07d0*/  IMAD.IADD R7, R3, 0x1, R6 ;  /* 0x0000000103077824 */ /* 0x000fc800078e0206 */
[----:B------:R-:W-:-:S05]  /*07e0*/  VIADD R3, R7, 0xffffffff ;  /* 0xffffffff07037836 */ /* 0x000fca0000000000 */
[----:B------:R-:W-:-:S13]  /*07f0*/  ISETP.GE.U32.AND P0, PT, R3, 0xfe, PT ;  /* 0x000000fe0300780c */ /* 0x000fda0003f06070 */
[----:B------:R-:W-:Y:S05]  /*0800*/  @!P0 BRA `(.L_x_888) ;  /* 0x0000000000808947 */ /* 0x000fea0003800000 */
[----:B------:R-:W-:-:S13]  /*0810*/  ISETP.GT.AND P0, PT, R7, 0xfe, PT ;  /* 0x000000fe0700780c */ /* 0x000fda0003f04270 */
[----:B------:R-:W-:Y:S05]  /*0820*/  @P0 BRA `(.L_x_889) ;  /* 0x00000000006c0947 */ /* 0x000fea0003800000 */
[----:B------:R-:W-:-:S13]  /*0830*/  ISETP.GE.AND P0, PT, R7, 0x1, PT ;  /* 0x000000010700780c */ /* 0x000fda0003f06270 */
[----:B------:R-:W-:Y:S05]  /*0840*/  @P0 BRA `(.L_x_890) ;  /* 0x0000000000740947 */ /* 0x000fea0003800000 */
[----:B------:R-:W-:Y:S02]  /*0850*/  ISETP.GE.AND P0, PT, R7, -0x18, PT ;  /* 0xffffffe80700780c */ /* 0x000fe40003f06270 */
[----:B------:R-:W-:-:S11]  /*0860*/  LOP3.LUT R0, R0, 0x80000000, RZ, 0xc0, !PT ;  /* 0x8000000000007812 */ /* 0x000fd600078ec0ff */
[----:B------:R-:W-:Y:S05]  /*0870*/  @!P0 BRA `(.L_x_890) ;  /* 0x0000000000688947 */ /* 0x000fea0003800000 */
[CCC-:B------:R-:W-:Y:S01]  /*0880*/  FFMA.RZ R3, R10.reuse, R8.reuse, R13.reuse ;  /* 0x000000080a037223 */ /* 0x1c0fe2000000c00d */
[CCC-:B------:R-:W-:Y:S01]  /*0890*/  FFMA.RM R6, R10.reuse, R8.reuse, R13.reuse ;  /* 0x000000080a067223 */ /* 0x1c0fe2000000400d */
[C---:B------:R-:W-:Y:S02]  /*08a0*/  ISETP.NE.AND P2, PT, R7.reuse, RZ, PT ;  /* 0x000000ff0700720c */ /* 0x040fe40003f45270 */
[----:B------:R-:W-:Y:S02]  /*08b0*/  ISETP.NE.AND P1, PT, R7, RZ, PT ;  /* 0x000000ff0700720c */ /* 0x000fe40003f25270 */
[----:B------:R-:W-:Y:S01]  /*08c0*/  LOP3.LUT R5, R3, 0x7fffff, RZ, 0xc0, !PT ;  /* 0x007fffff03057812 */ /* 0x000fe200078ec0ff */
[----:B------:R-:W-:Y:S01]  /*08d0*/  FFMA.RP R3, R10, R8, R13 ;  /* 0x000000080a037223 */ /* 0x000fe2000000800d */
[----:B------:R-:W-:Y:S02]  /*08e0*/  VIADD R8, R7, 0x20 ;  /* 0x0000002007087836 */ /* 0x000fe40000000000 */
[----:B------:R-:W-:Y:S01]  /*08f0*/  LOP3.LUT R5, R5, 0x800000, RZ, 0xfc, !PT ;  /* 0x0080000005057812 */ /* 0x000fe200078efcff */
[----:B------:R-:W-:Y:S01]  /*0900*/  IMAD.MOV R7, RZ, RZ, -R7 ;  /* 0x000000ffff077224 */ /* 0x000fe200078e0a07 */
[----:B------:R-:W-:-:S02]  /*0910*/  FSETP.NEU.FTZ.AND P0, PT, R3, R6, PT ;  /* 0x000000060300720b */ /* 0x000fc40003f1d000 */
[----:B------:R-:W-:Y:S02]  /*0920*/  SHF.L.U32 R8, R5, R8, RZ ;  /* 0x0000000805087219 */ /* 0x000fe400000006ff */
[----:B------:R-:W-:Y:S02]  /*0930*/  SEL R6, R7, RZ, P2 ;  /* 0x000000ff07067207 */ /* 0x000fe40001000000 */
[----:B------:R-:W-:Y:S02]  /*0940*/  ISETP.NE.AND P1, PT, R8, RZ, P1 ;  /* 0x000000ff0800720c */ /* 0x000fe40000f25270 */
[----:B------:R-:W-:Y:S02]  /*0950*/  SHF.R.U32.HI R6, RZ, R6, R5 ;  /* 0x00000006ff067219 */ /* 0x000fe40000011605 */
[----:B------:R-:W-:Y:S02]  /*0960*/  PLOP3.LUT P0, PT, P0, P1, PT, 0xf8, 0x8f ;  /* 0x00000000008f781c */ /* 0x000fe40000703f70 */
[----:B------:R-:W-:-:S02]  /*0970*/  SHF.R.U32.HI R8, RZ, 0x1, R6 ;  /* 0x00000001ff087819 */ /* 0x000fc40000011606 */
[----:B------:R-:W-:-:S04]  /*0980*/  SEL R3, RZ, 0x1, !P0 ;  /* 0x00000001ff037807 */ /* 0x000fc80004000000 */
[----:B------:R-:W-:-:S04]  /*0990*/  LOP3.LUT R3, R3, 0x1, R8, 0xf8, !PT ;  /* 0x0000000103037812 */ /* 0x000fc800078ef808 */
[----:B------:R-:W-:-:S05]  /*09a0*/  LOP3.LUT R3, R3, R6, RZ, 0xc0, !PT ;  /* 0x0000000603037212 */ /* 0x000fca00078ec0ff */
[----:B------:R-:W-:-:S05]  /*09b0*/  IMAD.IADD R3, R8, 0x1, R3 ;  /* 0x0000000108037824 */ /* 0x000fca00078e0203 */
[----:B------:R-:W-:Y:S01]  /*09c0*/  LOP3.LUT R0, R3, R0, RZ, 0xfc, !PT ;  /* 0x0000000003007212 */ /* 0x000fe200078efcff */
[----:B------:R-:W-:Y:S06]  /*09d0*/  BRA `(.L_x_890) ;  /* 0x0000000000107947 */ /* 0x000fec0003800000 */
.L_x_889:
[----:B------:R-:W-:-:S04]  /*09e0*/  LOP3.LUT R0, R0, 0x80000000, RZ, 0xc0, !PT ;  /* 0x8000000000007812 */ /* 0x000fc800078ec0ff */
[----:B------:R-:W-:Y:S01]  /*09f0*/  LOP3.LUT R0, R0, 0x7f800000, RZ, 0xfc, !PT ;  /* 0x7f80000000007812 */ /* 0x000fe200078efcff */
[----:B------:R-:W-:Y:S06]  /*0a00*/  BRA `(.L_x_890) ;  /* 0x0000000000047947 */ /* 0x000fec0003800000 */
.L_x_888:
[----:B------:R-:W-:-:S07]  /*0a10*/  IMAD R0, R6, 0x800000, R0 ;  /* 0x0080000006007824 */ /* 0x000fce00078e0200 */
.L_x_890:
[----:B------:R-:W-:Y:S05]  /*0a20*/  BSYNC.RECONVERGENT B2 ;  /* 0x0000000000027941 */ /* 0x000fea0003800200 */
.L_x_887:
[----:B------:R-:W-:Y:S05]  /*0a30*/  BRA `(.L_x_891) ;  /* 0x0000000000207947 */ /* 0x000fea0003800000 */
.L_x_886:
[----:B------:R-:W-:-:S04]  /*0a40*/  LOP3.LUT R0, R5, 0x80000000, R8, 0x48, !PT ;  /* 0x8000000005007812 */ /* 0x000fc800078e4808 */
[----:B------:R-:W-:Y:S01]  /*0a50*/  LOP3.LUT R0, R0, 0x7f800000, RZ, 0xfc, !PT ;  /* 0x7f80000000007812 */ /* 0x000fe200078efcff */
[----:B------:R-:W-:Y:S06]  /*0a60*/  BRA `(.L_x_891) ;  /* 0x0000000000147947 */ /* 0x000fec0003800000 */
.L_x_885:
[----:B------:R-:W-:Y:S01]  /*0a70*/  LOP3.LUT R0, R5, 0x80000000, R8, 0x48, !PT ;  /* 0x8000000005007812 */ /* 0x000fe200078e4808 */
[----:B------:R-:W-:Y:S06]  /*0a80*/  BRA `(.L_x_891) ;  /* 0x00000000000c7947 */ /* 0x000fec0003800000 */
.L_x_884:
[----:B------:R-:W0:Y:S01]  /*0a90*/  MUFU.RSQ R0, -QNAN ;  /* 0xffc0000000007908 */ /* 0x000e220000001400 */
[----:B------:R-:W-:Y:S05]  /*0aa0*/  BRA `(.L_x_891) ;  /* 0x0000000000047947 */ /* 0x000fea0003800000 */
.L_x_883:
[----:B------:R-:W-:-:S07]  /*0ab0*/  FADD.FTZ R0, R0, R3 ;  /* 0x0000000300007221 */ /* 0x000fce0000010000 */
.L_x_891:
[----:B------:R-:W-:Y:S05]  /*0ac0*/  BSYNC.RECONVERGENT B1 ;  /* 0x0000000000017941 */ /* 0x000fea0003800200 */
.L_x_881:
[----:B------:R-:W-:-:S04]  /*0ad0*/  IMAD.MOV.U32 R3, RZ, RZ, 0x0 ;  /* 0x00000000ff037424 */ /* 0x000fc800078e00ff */
[----:B0-----:R-:W-:Y:S05]  /*0ae0*/  RET.REL.NODEC R2 `(coo_merge_duplicates_div_f32) ;  /* 0xfffffff402447950 */ /* 0x001fea0003c3ffff */
.L_x_892:
        /* <DEDUP_REMOVED lines=9> */
.L_x_1079:


//--------------------- .text.coo_merge_duplicates_mul_f64 --------------------------
	.section	.text.coo_merge_duplicates_mul_f64,"ax",@progbits
	.align	128
        .global         coo_merge_duplicates_mul_f64
        .type           coo_merge_duplicates_mul_f64,@function
        .size           coo_merge_duplicates_mul_f64,(.L_x_1106 - coo_merge_duplicates_mul_f64)
        .other          coo_merge_duplicates_mul_f64,@"STO_CUDA_ENTRY STV_DEFAULT"
coo_merge_duplicates_mul_f64:
.text.coo_merge_duplicates_mul_f64:
        /* <DEDUP_REMOVED lines=43> */
[----:B------:R-:W2:Y:S07]  /*02b0*/  LDG.E.64 R6, desc[UR4][R14.64] ;  /* 0x000000040e067981 */ /* 0x000eae000c1e1b00 */
[----:B------:R-:W1:Y:S08]  /*02c0*/  LDC.64 R10, c[0x0][0x3a8] ;  /* 0x0000ea00ff0a7b82 */ /* 0x000e700000000a00 */
[----:B------:R-:W3:Y:S01]  /*02d0*/  LDC.64 R12, c[0x0][0x3b0] ;  /* 0x0000ec00ff0c7b82 */ /* 0x000ee20000000a00 */
[----:B0-----:R-:W-:-:S07]  /*02e0*/  IMAD.WIDE.U32 R4, R9, 0x4, R4 ;  /* 0x0000000409047825 */ /* 0x001fce00078e0004 */
[----:B------:R-:W0:Y:S01]  /*02f0*/  LDC.64 R18, c[0x0][0x3b8] ;  /* 0x0000ee00ff127b82 */ /* 0x000e220000000a00 */
[----:B------:R-:W2:Y:S04]  /*0300*/  LDG.E.64 R8, desc[UR4][R16.64] ;  /* 0x0000000410087981 */ /* 0x000ea8000c1e1b00 */
[----:B------:R-:W1:Y:S01]  /*0310*/  LDG.E R5, desc[UR4][R4.64] ;  /* 0x0000000404057981 */ /* 0x000e62000c1e1900 */
[----:B--2---:R-:W-:Y:S01]  /*0320*/  DMUL R8, R6, R8 ;  /* 0x0000000806087228 */ /* 0x004fe20000000000 */
[----:B-1----:R-:W-:-:S04]  /*0330*/  IMAD.WIDE R6, R5, 0x8, R10 ;  /* 0x0000000805067825 */ /* 0x002fc800078e020a */
[----:B---3--:R-:W-:-:S04]  /*0340*/  IMAD.WIDE R10, R5, 0x8, R12 ;  /* 0x00000008050a7825 */ /* 0x008fc800078e020c */
[----:B0-----:R-:W-:Y:S01]  /*0350*/  IMAD.WIDE R12, R5, 0x4, R18 ;  /* 0x00000004050c7825 */ /* 0x001fe200078e0212 */
[----:B------:R-:W-:Y:S03]  /*0360*/  STG.E.64 desc[UR4][R6.64], R2 ;  /* 0x0000000206007986 */ /* 0x000fe6000c101b04 */
[----:B------:R-:W-:Y:S01]  /*0370*/  IMAD.MOV.U32 R19, RZ, RZ, 0x1 ;  /* 0x00000001ff137424 */ /* 0x000fe200078e00ff */
[----:B------:R-:W-:Y:S04]  /*0380*/  STG.E.64 desc[UR4][R10.64], R8 ;  /* 0x000000080a007986 */ /* 0x000fe8000c101b04 */
[----:B------:R-:W-:Y:S01]  /*0390*/  STG.E desc[UR4][R12.64], R19 ;  /* 0x000000130c007986 */ /* 0x000fe2000c101904 */
[----:B------:R-:W-:Y:S05]  /*03a0*/  EXIT ;  /* 0x000000000000794d */ /* 0x000fea0003800000 */
.L_x_893:
        /* <DEDUP_REMOVED lines=13> */
.L_x_1106:


//--------------------- .text.coo_merge_duplicates_mul_f32 --------------------------
	.section	.text.coo_merge_duplicates_mul_f32,"ax",@progbits
	.align	128
        .global         coo_merge_duplicates_mul_f32
        .type           coo_merge_duplicates_mul_f32,@function
        .size           coo_merge_duplicates_mul_f32,(.L_x_1107 - coo_merge_duplicates_mul_f32)
        .other          coo_merge_duplicates_mul_f32,@"STO_CUDA_ENTRY STV_DEFAULT"
coo_merge_duplicates_mul_f32:
.text.coo_merge_duplicates_mul_f32:
        /* <DEDUP_REMOVED lines=44> */
[----:B------:R-:W2:Y:S03]  /*02c0*/  LDG.E R15, desc[UR4][R14.64] ;  /* 0x000000040e0f7981 */ /* 0x000ea6000c1e1900 */
[----:B------:R-:W1:Y:S08]  /*02d0*/  LDC.64 R6, c[0x0][0x3a8] ;  /* 0x0000ea00ff067b82 */ /* 0x000e700000000a00 */
[----:B------:R-:W3:Y:S01]  /*02e0*/  LDC.64 R10, c[0x0][0x3b8] ;  /* 0x0000ee00ff0a7b82 */ /* 0x000ee20000000a00 */
[----:B0-----:R-:W-:-:S07]  /*02f0*/  IMAD.WIDE.U32 R4, R9, 0x4, R4 ;  /* 0x0000000409047825 */ /* 0x001fce00078e0004 */
[----:B------:R-:W0:Y:S01]  /*0300*/  LDC.64 R8, c[0x0][0x3b0] ;  /* 0x0000ec00ff087b82 */ /* 0x000e220000000a00 */
[----:B------:R-:W1:Y:S01]  /*0310*/  LDG.E R5, desc[UR4][R4.64] ;  /* 0x0000000404057981 */ /* 0x000e62000c1e1900 */
[----:B------:R-:W-:Y:S02]  /*0320*/  IMAD.MOV.U32 R19, RZ, RZ, 0x1 ;  /* 0x00000001ff137424 */ /* 0x000fe400078e00ff */
[----:B--2---:R-:W-:Y:S01]  /*0330*/  FMUL R17, R12, R15 ;  /* 0x0000000f0c117220 */ /* 0x004fe20000400000 */
[----:B-1----:R-:W-:-:S04]  /*0340*/  IMAD.WIDE R6, R5, 0x8, R6 ;  /* 0x0000000805067825 */ /* 0x002fc800078e0206 */
[C---:B0-----:R-:W-:Y:S01]  /*0350*/  IMAD.WIDE R8, R5.reuse, 0x4, R8 ;  /* 0x0000000405087825 */ /* 0x041fe200078e0208 */
[----:B------:R-:W-:Y:S03]  /*0360*/  STG.E.64 desc[UR4][R6.64], R2 ;  /* 0x0000000206007986 */ /* 0x000fe6000c101b04 */
[----:B---3--:R-:W-:Y:S01]  /*0370*/  IMAD.WIDE R10, R5, 0x4, R10 ;  /* 0x00000004050a7825 */ /* 0x008fe200078e020a */
[----:B------:R-:W-:Y:S04]  /*0380*/  STG.E desc[UR4][R8.64], R17 ;  /* 0x0000001108007986 */ /* 0x000fe8000c101904 */
[----:B------:R-:W-:Y:S01]  /*0390*/  STG.E desc[UR4][R10.64], R19 ;  /* 0x000000130a007986 */ /* 0x000fe2000c101904 */
[----:B------:R-:W-:Y:S05]  /*03a0*/  EXIT ;  /* 0x000000000000794d */ /* 0x000fea0003800000 */
.L_x_894:
        /* <DEDUP_REMOVED lines=13> */
.L_x_1107:


//--------------------- .text.coo_merge_duplicates_sub_f64 --------------------------
	.section	.text.coo_merge_duplicates_sub_f64,"ax",@progbits
	.align	128
        .global         coo_merge_duplicates_sub_f64
        .type           coo_merge_duplicates_sub_f64,@function
        .size           coo_merge_duplicates_sub_f64,(.L_x_1108 - coo_merge_duplicates_sub_f64)
        .other          coo_merge_duplicates_sub_f64,@"STO_CUDA_ENTRY STV_DEFAULT"
coo_merge_duplicates_sub_f64:
.text.coo_merge_duplicates_sub_f64:
        /* <DEDUP_REMOVED lines=9> */
[----:B------:R-:W1:Y:S07]  /*0090*/  LDCU.64 UR4, c[0x0][0x358] ;  /* 0x00006b00ff0477ac */ /* 0x000e6e0008000a00 */
[----:B------:R-:W2:Y:S08]  /*00a0*/  LDC.64 R4, c[0x0][0x388] ;  /* 0x0000e200ff047b82 */ /* 0x000eb00000000a00 */
[----:B------:R-:W3:Y:S01]  /*00b0*/  LDC.64 R6, c[0x0][0x390] ;  /* 0x0000e400ff067b82 */ /* 0x000ee20000000a00 */
[----:B0-----:R-:W-:-:S07]  /*00c0*/  IMAD.WIDE.U32 R8, R13, 0x4, R8 ;  /* 0x000000040d087825 */ /* 0x001fce00078e0008 */
[----:B------:R-:W0:Y:S01]  /*00d0*/  LDC.64 R2, c[0x0][0x3a0] ;  /* 0x0000e800ff027b82 */ /* 0x000e220000000a00 */
[----:B-1----:R-:W4:Y:S01]  /*00e0*/  LDG.E R8, desc[UR4][R8.64] ;  /* 0x0000000408087981 */ /* 0x002f22000c1e1900 */
[----:B--2---:R-:W-:-:S06]  /*00f0*/  IMAD.WIDE.U32 R4, R13, 0x8, R4 ;  /* 0x000000080d047825 */ /* 0x004fcc00078e0004 */
[----:B------:R-:W2:Y:S01]  /*0100*/  LDG.E.64 R4, desc[UR4][R4.64] ;  /* 0x0000000404047981 */ /* 0x000ea2000c1e1b00 */
[----:B---3--:R-:W-:-:S06]  /*0110*/  IMAD.WIDE.U32 R6, R13, 0x4, R6 ;  /* 0x000000040d067825 */ /* 0x008fcc00078e0006 */
[----:B------:R-:W3:Y:S01]  /*0120*/  LDG.E R6, desc[UR4][R6.64] ;  /* 0x0000000406067981 */ /* 0x000ee2000c1e1900 */
[----:B0-----:R-:W-:-:S05]  /*0130*/  IMAD.WIDE.U32 R2, R13, 0x4, R2 ;  /* 0x000000040d027825 */ /* 0x001fca00078e0002 */
[----:B------:R-:W5:Y:S01]  /*0140*/  LDG.E R17, desc[UR4][R2.64] ;  /* 0x0000000402117981 */ /* 0x000f62000c1e1900 */
[----:B----4-:R-:W-:-:S13]  /*0150*/  ISETP.NE.AND P1, PT, R8, 0x1, PT ;  /* 0x000000010800780c */ /* 0x010fda0003f25270 */
[----:B------:R-:W0:Y:S08]  /*0160*/  @!P1 LDC.64 R10, c[0x0][0x380] ;  /* 0x0000e000ff0a9b82 */ /* 0x000e300000000a00 */
[----:B------:R-:W5:Y:S01]  /*0170*/  @!P1 LDC.64 R14, c[0x0][0x3b0] ;  /* 0x0000ec00ff0e9b82 */ /* 0x000f620000000a00 */
[----:B0-----:R-:W-:-:S07]  /*0180*/  @!P1 IMAD.WIDE.U32 R10, R13, 0x8, R10 ;  /* 0x000000080d0a9825 */ /* 0x001fce00078e000a */
[----:B------:R-:W0:Y:S01]  /*0190*/  @!P1 LDC.64 R12, c[0x0][0x3a8] ;  /* 0x0000ea00ff0c9b82 */ /* 0x000e220000000a00 */
[----:B------:R-:W4:Y:S01]  /*01a0*/  @!P1 LDG.E.64 R10, desc[UR4][R10.64] ;  /* 0x000000040a0a9981 */ /* 0x000f22000c1e1b00 */
[----:B--2---:R-:W-:Y:S01]  /*01b0*/  DADD R8, -RZ, -R4 ;  /* 0x00000000ff087229 */ /* 0x004fe20000000904 */
[----:B---3--:R-:W-:Y:S01]  /*01c0*/  ISETP.NE.AND P0, PT, R6, RZ, PT ;  /* 0x000000ff0600720c */ /* 0x008fe20003f05270 */
[----:B-----5:R-:W-:-:S08]  /*01d0*/  @!P1 IMAD.WIDE R6, R17, 0x8, R14 ;  /* 0x0000000811069825 */ /* 0x020fd000078e020e */
[----:B------:R-:W-:Y:S02]  /*01e0*/  FSEL R8, R4, R8, !P0 ;  /* 0x0000000804087208 */ /* 0x000fe40004000000 */
[----:B------:R-:W-:Y:S01]  /*01f0*/  FSEL R9, R5, R9, !P0 ;  /* 0x0000000905097208 */ /* 0x000fe20004000000 */
[----:B0-----:R-:W-:-:S05]  /*0200*/  @!P1 IMAD.WIDE R4, R17, 0x8, R12 ;  /* 0x0000000811049825 */ /* 0x001fca00078e020c */
[----:B----4-:R0:W-:Y:S04]  /*0210*/  @!P1 STG.E.64 desc[UR4][R4.64], R10 ;  /* 0x0000000a04009986 */ /* 0x0101e8000c101b04 */
[----:B------:R0:W-:Y:S01]  /*0220*/  @!P1 STG.E.64 desc[UR4][R6.64], R8 ;  /* 0x0000000806009986 */ /* 0x0001e2000c101b04 */
[----:B------:R-:W-:Y:S05]  /*0230*/  @!P1 EXIT ;  /* 0x000000000000994d */ /* 0x000fea0003800000 */
[----:B------:R-:W1:Y:S02]  /*0240*/  LDC.64 R2, c[0x0][0x3b0] ;  /* 0x0000ec00ff027b82 */ /* 0x000e640000000a00 */
[----:B-1----:R-:W-:-:S05]  /*0250*/  IMAD.WIDE R2, R17, 0x8, R2 ;  /* 0x0000000811027825 */ /* 0x002fca00078e0202 */
[----:B------:R-:W-:Y:S01]  /*0260*/  REDG.E.ADD.F64.RN.STRONG.GPU desc[UR4][R2.64], R8 ;  /* 0x00000008020079a6 */ /* 0x000fe2000c12ff04 */
[----:B------:R-:W-:Y:S05]  /*0270*/  EXIT ;  /* 0x000000000000794d */ /* 0x000fea0003800000 */
.L_x_895:
        /* <DEDUP_REMOVED lines=16> */
.L_x_1108:


//--------------------- .text.coo_merge_duplicates_sub_f32 --------------------------
	.section	.text.coo_merge_duplicates_sub_f32,"ax",@progbits
	.align	128
        .global         coo_merge_duplicates_sub_f32
        .type           coo_merge_duplicates_sub_f32,@function
        .size           coo_merge_duplicates_sub_f32,(.L_x_1109 - coo_merge_duplicates_sub_f32)
        .other          coo_merge_duplicates_sub_f32,@"STO_CUDA_ENTRY STV_DEFAULT"
coo_merge_duplicates_sub_f32:
.text.coo_merge_duplicates_sub_f32:
        /* <DEDUP_REMOVED lines=16> */
[----:B------:R-:W1:Y:S01]  /*0100*/  LDC.64 R10, c[0x0][0x380] ;  /* 0x0000e000ff0a7b82 */ /* 0x000e620000000a00 */
[----:B------:R-:W2:Y:S01]  /*0110*/  LDG.E R8, desc[UR4][R8.64] ;  /* 0x0000000408087981 */ /* 0x000ea2000c1e1900 */
[----:B---3--:R-:W-:-:S05]  /*0120*/  IMAD.WIDE.U32 R2, R13, 0x4, R2 ;  /* 0x000000040d027825 */ /* 0x008fca00078e0002 */
[----:B------:R-:W3:Y:S01]  /*0130*/  LDG.E R15, desc[UR4][R2.64] ;  /* 0x00000004020f7981 */ /* 0x000ee2000c1e1900 */
[----:B0-----:R-:W-:-:S06]  /*0140*/  IMAD.WIDE.U32 R6, R13, 0x4, R6 ;  /* 0x000000040d067825 */ /* 0x001fcc00078e0006 */
[----:B------:R-:W5:Y:S01]  /*0150*/  LDG.E R6, desc[UR4][R6.64] ;  /* 0x0000000406067981 */ /* 0x000f62000c1e1900 */
[----:B----4-:R-:W-:Y:S01]  /*0160*/  ISETP.NE.AND P1, PT, R4, 0x1, PT ;  /* 0x000000010400780c */ /* 0x010fe20003f25270 */
[----:B-1----:R-:W-:-:S12]  /*0170*/  IMAD.WIDE.U32 R4, R13, 0x8, R10 ;  /* 0x000000080d047825 */ /* 0x002fd800078e000a */
[----:B------:R-:W4:Y:S01]  /*0180*/  @!P1 LDG.E.64 R4, desc[UR4][R4.64] ;  /* 0x0000000404049981 */ /* 0x000f22000c1e1b00 */
[----:B------:R-:W3:Y:S08]  /*0190*/  @!P1 LDC.64 R10, c[0x0][0x3a8] ;  /* 0x0000ea00ff0a9b82 */ /* 0x000ef00000000a00 */
[----:B------:R-:W0:Y:S01]  /*01a0*/  @!P1 LDC.64 R12, c[0x0][0x3b0] ;  /* 0x0000ec00ff0c9b82 */ /* 0x000e220000000a00 */
[----:B--2---:R-:W-:-:S04]  /*01b0*/  ISETP.NE.AND P0, PT, R8, RZ, PT ;  /* 0x000000ff0800720c */ /* 0x004fc80003f05270 */
[----:B-----5:R-:W-:Y:S01]  /*01c0*/  FSEL R17, R6, -R6, !P0 ;  /* 0x8000000606117208 */ /* 0x020fe20004000000 */
[----:B---3--:R-:W-:-:S04]  /*01d0*/  @!P1 IMAD.WIDE R10, R15, 0x8, R10 ;  /* 0x000000080f0a9825 */ /* 0x008fc800078e020a */
[----:B0-----:R-:W-:Y:S01]  /*01e0*/  @!P1 IMAD.WIDE R12, R15, 0x4, R12 ;  /* 0x000000040f0c9825 */ /* 0x001fe200078e020c */
[----:B----4-:R0:W-:Y:S04]  /*01f0*/  @!P1 STG.E.64 desc[UR4][R10.64], R4 ;  /* 0x000000040a009986 */ /* 0x0101e8000c101b04 */
[----:B------:R0:W-:Y:S01]  /*0200*/  @!P1 STG.E desc[UR4][R12.64], R17 ;  /* 0x000000110c009986 */ /* 0x0001e2000c101904 */
[----:B------:R-:W-:Y:S05]  /*0210*/  @!P1 EXIT ;  /* 0x000000000000994d */ /* 0x000fea0003800000 */
[----:B------:R-:W1:Y:S02]  /*0220*/  LDC.64 R2, c[0x0][0x3b0] ;  /* 0x0000ec00ff027b82 */ /* 0x000e640000000a00 */
[----:B-1----:R-:W-:-:S05]  /*0230*/  IMAD.WIDE R2, R15, 0x4, R2 ;  /* 0x000000040f027825 */ /* 0x002fca00078e0202 */
[----:B------:R-:W-:Y:S01]  /*0240*/  REDG.E.ADD.F32.FTZ.RN.STRONG.GPU desc[UR4][R2.64], R17 ;  /* 0x00000011020079a6 */ /* 0x000fe2000c12f304 */
[----:B------:R-:W-:Y:S05]  /*0250*/  EXIT ;  /* 0x000000000000794d */ /* 0x000fea0003800000 */
.L_x_896:
        /* <DEDUP_REMOVED lines=10> */
.L_x_1109:


//--------------------- .text.coo_merge_duplicates_add_f64 --------------------------
	.section	.text.coo_merge_duplicates_add_f64,"ax",@progbits
	.align	128
        .global         coo_merge_duplicates_add_f64
        .type           coo_merge_duplicates_add_f64,@function
        .size           coo_merge_duplicates_add_f64,(.L_x_1110 - coo_merge_duplicates_add_f64)
        .other          coo_merge_duplicates_add_f64,@"STO_CUDA_ENTRY STV_DEFAULT"
coo_merge_duplicates_add_f64:
.text.coo_merge_duplicates_add_f64:
        /* <DEDUP_REMOVED lines=15> */
[----:B--2---:R-:W-:-:S05]  /*00f0*/  IMAD.WIDE.U32 R2, R11, 0x4, R2 ;  /* 0x000000040b027825 */ /* 0x004fca00078e0002 */
[----:B------:R-:W2:Y:S01]  /*0100*/  LDG.E R13, desc[UR4][R2.64] ;  /* 0x00000004020d7981 */ /* 0x000ea2000c1e1900 */
[----:B---3--:R-:W-:-:S04]  /*0110*/  IMAD.WIDE.U32 R4, R11, 0x8, R4 ;  /* 0x000000080b047825 */ /* 0x008fc800078e0004 */
[----:B0-----:R-:W-:-:S06]  /*0120*/  IMAD.WIDE.U32 R6, R11, 0x8, R6 ;  /* 0x000000080b067825 */ /* 0x001fcc00078e0006 */
[----:B------:R-:W3:Y:S01]  /*0130*/  LDG.E.64 R6, desc[UR4][R6.64] ;  /* 0x0000000406067981 */ /* 0x000ee2000c1e1b00 */
[----:B----4-:R-:W-:-:S13]  /*0140*/  ISETP.NE.AND P0, PT, R8, 0x1, PT ;  /* 0x000000010800780c */ /* 0x010fda0003f05270 */
[----:B------:R-:W4:Y:S01]  /*0150*/  @!P0 LDG.E.64 R4, desc[UR4][R4.64] ;  /* 0x0000000404048981 */ /* 0x000f22000c1e1b00 */
[----:B------:R-:W2:Y:S08]  /*0160*/  @!P0 LDC.64 R8, c[0x0][0x3a8] ;  /* 0x0000ea00ff088b82 */ /* 0x000eb00000000a00 */
[----:B------:R-:W0:Y:S01]  /*0170*/  @!P0 LDC.64 R10, c[0x0][0x3b0] ;  /* 0x0000ec00ff0a8b82 */ /* 0x000e220000000a00 */
[----:B--2---:R-:W-:-:S04]  /*0180*/  @!P0 IMAD.WIDE R8, R13, 0x8, R8 ;  /* 0x000000080d088825 */ /* 0x004fc800078e0208 */
[----:B0-----:R-:W-:Y:S01]  /*0190*/  @!P0 IMAD.WIDE R10, R13, 0x8, R10 ;  /* 0x000000080d0a8825 */ /* 0x001fe200078e020a */
[----:B----4-:R0:W-:Y:S04]  /*01a0*/  @!P0 STG.E.64 desc[UR4][R8.64], R4 ;  /* 0x0000000408008986 */ /* 0x0101e8000c101b04 */
[----:B---3--:R0:W-:Y:S01]  /*01b0*/  @!P0 STG.E.64 desc[UR4][R10.64], R6 ;  /* 0x000000060a008986 */ /* 0x0081e2000c101b04 */
[----:B------:R-:W-:Y:S05]  /*01c0*/  @!P0 EXIT ;  /* 0x000000000000894d */ /* 0x000fea0003800000 */
[----:B------:R-:W1:Y:S02]  /*01d0*/  LDC.64 R2, c[0x0][0x3b0] ;  /* 0x0000ec00ff027b82 */ /* 0x000e640000000a00 */
[----:B-1----:R-:W-:-:S05]  /*01e0*/  IMAD.WIDE R2, R13, 0x8, R2 ;  /* 0x000000080d027825 */ /* 0x002fca00078e0202 */
[----:B------:R-:W-:Y:S01]  /*01f0*/  REDG.E.ADD.F64.RN.STRONG.GPU desc[UR4][R2.64], R6 ;  /* 0x00000006020079a6 */ /* 0x000fe2000c12ff04 */
[----:B------:R-:W-:Y:S05]  /*0200*/  EXIT ;  /* 0x000000000000794d */ /* 0x000fea0003800000 */
.L_x_897:
        /* <DEDUP_REMOVED lines=15> */
.L_x_1110:


//--------------------- .text.coo_merge_duplicates_add_f32 --------------------------
	.section	.text.coo_merge_duplicates_add_f32,"ax",@progbits
	.align	128
        .global         coo_merge_duplicates_add_f32
        .type           coo_merge_duplicates_add_f32,@function
        .size           coo_merge_duplicates_add_f32,(.L_x_1111 - coo_merge_duplicates_add_f32)
        .other          coo_merge_duplicates_add_f32,@"STO_CUDA_ENTRY STV_DEFAULT"
coo_merge_duplicates_add_f32:
.text.coo_merge_duplicates_add_f32:
        /* <DEDUP_REMOVED lines=19> */
[----:B------:R-:W3:Y:S01]  /*0130*/  LDG.E R7, desc[UR4][R6.64] ;  /* 0x0000000406077981 */ /* 0x000ee2000c1e1900 */
[----:B----4-:R-:W-:-:S13]  /*0140*/  ISETP.NE.AND P0, PT, R8, 0x1, PT ;  /* 0x000000010800780c */ /* 0x010fda0003f05270 */
[----:B------:R-:W4:Y:S01]  /*0150*/  @!P0 LDG.E.64 R4, desc[UR4][R4.64] ;  /* 0x0000000404048981 */ /* 0x000f22000c1e1b00 */
[----:B------:R-:W2:Y:S08]  /*0160*/  @!P0 LDC.64 R8, c[0x0][0x3a8] ;  /* 0x0000ea00ff088b82 */ /* 0x000eb00000000a00 */
[----:B------:R-:W0:Y:S01]  /*0170*/  @!P0 LDC.64 R10, c[0x0][0x3b0] ;  /* 0x0000ec00ff0a8b82 */ /* 0x000e220000000a00 */
[----:B--2---:R-:W-:-:S04]  /*0180*/  @!P0 IMAD.WIDE R8, R13, 0x8, R8 ;  /* 0x000000080d088825 */ /* 0x004fc800078e0208 */
[----:B0-----:R-:W-:Y:S01]  /*0190*/  @!P0 IMAD.WIDE R10, R13, 0x4, R10 ;  /* 0x000000040d0a8825 */ /* 0x001fe200078e020a */
[----:B----4-:R0:W-:Y:S04]  /*01a0*/  @!P0 STG.E.64 desc[UR4][R8.64], R4 ;  /* 0x0000000408008986 */ /* 0x0101e8000c101b04 */
[----:B---3--:R0:W-:Y:S01]  /*01b0*/  @!P0 STG.E desc[UR4][R10.64], R7 ;  /* 0x000000070a008986 */ /* 0x0081e2000c101904 */
[----:B------:R-:W-:Y:S05]  /*01c0*/  @!P0 EXIT ;  /* 0x000000000000894d */ /* 0x000fea0003800000 */
[----:B------:R-:W1:Y:S02]  /*01d0*/  LDC.64 R2, c[0x0][0x3b0] ;  /* 0x0000ec00ff027b82 */ /* 0x000e640000000a00 */
[----:B-1----:R-:W-:-:S05]  /*01e0*/  IMAD.WIDE R2, R13, 0x4, R2 ;  /* 0x000000040d027825 */ /* 0x002fca00078e0202 */
[----:B------:R-:W-:Y:S01]  /*01f0*/  REDG.E.ADD.F32.FTZ.RN.STRONG.GPU desc[UR4][R2.64], R7 ;  /* 0x00000007020079a6 */ /* 0x000fe2000c12f304 */
[----:B------:R-:W-:Y:S05]  /*0200*/  EXIT ;  /* 0x000000000000794d */ /* 0x000fea0003800000 */
.L_x_898:
        /* <DEDUP_REMOVED lines=15> */
.L_x_1111:


//--------------------- .text.coo_gather_i64      --------------------------
	.section	.text.coo_gather_i64,"ax",@progbits
	.align	128
        .global         coo_gather_i64
        .type           coo_gather_i64,@function
        .size           coo_gather_i64,(.L_x_1112 - coo_gather_i64)
        .other          coo_gather_i64,@"STO_CUDA_ENTRY STV_DEFAULT"
coo_gather_i64:
.text.coo_gather_i64:
        /* <DEDUP_REMOVED lines=12> */
[----:B0-----:R-:W-:-:S06]  /*00c0*/  IMAD.WIDE.U32 R2, R9, 0x4, R2 ;  /* 0x0000000409027825 */ /* 0x001fcc00078e0002 */
[----:B-1----:R-:W2:Y:S02]  /*00d0*/  LDG.E R3, desc[UR4][R2.64] ;  /* 0x0000000402037981 */ /* 0x002ea4000c1e1900 */
[----:B--2---:R-:W-:-:S06]  /*00e0*/  IMAD.WIDE R4, R3, 0x8, R4 ;  /* 0x0000000803047825 */ /* 0x004fcc00078e0204 */
[----:B------:R-:W2:Y:S01]  /*00f0*/  LDG.E.64 R4, desc[UR4][R4.64] ;  /* 0x0000000404047981 */ /* 0x000ea2000c1e1b00 */
[----:B---3--:R-:W-:-:S05]  /*0100*/  IMAD.WIDE.U32 R6, R9, 0x8, R6 ;  /* 0x0000000809067825 */ /* 0x008fca00078e0006 */
[----:B--2---:R-:W-:Y:S01]  /*0110*/  STG.E.64 desc[UR4][R6.64], R4 ;  /* 0x0000000406007986 */ /* 0x004fe2000c101b04 */
[----:B------:R-:W-:Y:S05]  /*0120*/  EXIT ;  /* 0x000000000000794d */ /* 0x000fea0003800000 */
.L_x_899:
        /* <DEDUP_REMOVED lines=13> */
.L_x_1112:


//--------------------- .text.coo_gather_i32      --------------------------
	.section	.text.coo_gather_i32,"ax",@progbits
	.align	128
        .global         coo_gather_i32
        .type           coo_gather_i32,@function
        .size           coo_gather_i32,(.L_x_1113 - coo_gather_i32)
        .other          coo_gather_i32,@"STO_CUDA_ENTRY STV_DEFAULT"
coo_gather_i32:
.text.coo_gather_i32:
        /* <DEDUP_REMOVED lines=15> */
[----:B------:R-:W2:Y:S01]  /*00f0*/  LDG.E R5, desc[UR4][R4.64] ;  /* 0x0000000404057981 */ /* 0x000ea2000c1e1900 */
[----:B---3--:R-:W-:-:S05]  /*0100*/  IMAD.WIDE.U32 R6, R9, 0x4, R6 ;  /* 0x0000000409067825 */ /* 0x008fca00078e0006 */
[----:B--2---:R-:W-:Y:S01]  /*0110*/  STG.E desc[UR4][R6.64], R5 ;  /* 0x0000000506007986 */ /* 0x004fe2000c101904 */
[----:B------:R-:W-:Y:S05]  /*0120*/  EXIT ;  /* 0x000000000000794d */ /* 0x000fea0003800000 */
.L_x_900:
        /* <DEDUP_REMOVED lines=13> */
.L_x_1113:


//--------------------- .text.coo_gather_f64      --------------------------
	.section	.text.coo_gather_f64,"ax",@progbits
	.align	128
        .global         coo_gather_f64
        .type           coo_gather_f64,@function
        .size           coo_gather_f64,(.L_x_1114 - coo_gather_f64)
        .other          coo_gather_f64,@"STO_CUDA_ENTRY STV_DEFAULT"
coo_gather_f64:
.text.coo_gather_f64:
        /* <DEDUP_REMOVED lines=19> */
.L_x_901:
        /* <DEDUP_REMOVED lines=13> */
.L_x_1114:


//--------------------- .text.coo_gather_f32      --------------------------
	.section	.text.coo_gather_f32,"ax",@progbits
	.align	128
        .global         coo_gather_f32
        .type           coo_gather_f32,@function
        .size           coo_gather_f32,(.L_x_1115 - coo_gather_f32)
        .other          coo_gather_f32,@"STO_CUDA_ENTRY STV_DEFAULT"
coo_gather_f32:
.text.coo_gather_f32:
        /* <DEDUP_REMOVED lines=19> */
.L_x_902:
        /* <DEDUP_REMOVED lines=13> */
.L_x_1115:


//--------------------- .text.coo_init_indices_i32 --------------------------
	.section	.text.coo_init_indices_i32,"ax",@progbits
	.align	128
        .global         coo_init_indices_i32
        .type           coo_init_indices_i32,@function
        .size           coo_init_indices_i32,(.L_x_1116 - coo_init_indices_i32)
        .other          coo_init_indices_i32,@"STO_CUDA_ENTRY STV_DEFAULT"
coo_init_indices_i32:
.text.coo_init_indices_i32:
        /* <DEDUP_REMOVED lines=10> */
[----:B0-----:R-:W-:-:S05]  /*00a0*/  IMAD.WIDE.U32 R2, R5, 0x4, R2 ;  /* 0x0000000405027825 */ /* 0x001fca00078e0002 */
[----:B-1----:R-:W-:Y:S01]  /*00b0*/  STG.E desc[UR4][R2.64], R5 ;  /* 0x0000000502007986 */ /* 0x002fe2000c101904 */
[----:B------:R-:W-:Y:S05]  /*00c0*/  EXIT ;  /* 0x000000000000794d */ /* 0x000fea0003800000 */
.L_x_903:
        /* <DEDUP_REMOVED lines=11> */
.L_x_1116:


//--------------------- .text.thrust_sort_pairs_i64_i32_kernel --------------------------
	.section	.text.thrust_sort_pairs_i64_i32_kernel,"ax",@progbits
	.align	128
        .global         thrust_sort_pairs_i64_i32_kernel
        .type           thrust_sort_pairs_i64_i32_kernel,@function
        .size           thrust_sort_pairs_i64_i32_kernel,(.L_x_1117 - thrust_sort_pairs_i64_i32_kernel)
        .other          thrust_sort_pairs_i64_i32_kernel,@"STO_CUDA_ENTRY STV_DEFAULT"
thrust_sort_pairs_i64_i32_kernel:
.text.thrust_sort_pairs_i64_i32_kernel:
[----:B------:R-:W0:Y:S01]  /*0000*/  LDC R1, c[0x0][0x37c] ;  /* 0x0000df00ff017b82 */ /* 0x000e220000000800 */
[----:B------:R-:W1:Y:S07]  /*0010*/  S2R R0, SR_TID.X ;  /* 0x0000000000007919 */ /* 0x000e6e0000002100 */
[----:B------:R-:W1:Y:S01]  /*0020*/  S2UR UR6, SR_CTAID.X ;  /* 0x00000000000679c3 */ /* 0x000e620000002500 */
[----:B------:R-:W2:Y:S01]  /*0030*/  LDCU UR4, c[0x0][0x2f8] ;  /* 0x00005f00ff0477ac */ /* 0x000ea20008000800 */
[----:B0-----:R-:W-:Y:S01]  /*0040*/  VIADD R1, R1, 0xfffffff8 ;  /* 0xfffffff801017836 */ /* 0x001fe20000000000 */
[----:B------:R-:W0:Y:S04]  /*0050*/  LDCU UR5, c[0x0][0x2fc] ;  /* 0x00005f80ff0577ac */ /* 0x000e280008000800 */
[----:B--2---:R-:W-:-:S05]  /*0060*/  IADD3 R28, P1, PT, R1, UR4, RZ ;  /* 0x00000004011c7c10 */ /* 0x004fca000ff3e0ff */
[----:B0-----:R-:W-:Y:S01]  /*0070*/  IMAD.X R27, RZ, RZ, UR5, P1 ;  /* 0x00000005ff1b7e24 */ /* 0x001fe200088e06ff */
[----:B-1----:R-:W-:-:S13]  /*0080*/  LOP3.LUT P0, RZ, R0, UR6, RZ, 0xfc, !PT ;  /* 0x0000000600ff7c12 */ /* 0x002fda000f80fcff */
[----:B------:R-:W-:Y:S05]  /*0090*/  @P0 EXIT ;  /* 0x000000000000094d */ /* 0x000fea0003800000 */
[----:B------:R-:W0:Y:S01]  /*00a0*/  LDCU UR6, c[0x0][0x390] ;  /* 0x00007200ff0677ac */ /* 0x000e220008000800 */
[----:B------:R-:W-:Y:S01]  /*00b0*/  IMAD.MOV.U32 R2, RZ, RZ, RZ ;  /* 0x000000ffff027224 */ /* 0x000fe200078e00ff */
[----:B------:R-:W-:Y:S02]  /*00c0*/  CS2R R16, SRZ ;  /* 0x0000000000107805 */ /* 0x000fe4000001ff00 */
[----:B------:R-:W-:Y:S01]  /*00d0*/  CS2R R18, SRZ ;  /* 0x0000000000127805 */ /* 0x000fe2000001ff00 */
[----:B------:R-:W1:Y:S01]  /*00e0*/  LDCU.64 UR8, c[0x0][0x388] ;  /* 0x00007100ff0877ac */ /* 0x000e620008000a00 */
[----:B------:R-:W-:Y:S01]  /*00f0*/  IMAD.MOV.U32 R26, RZ, RZ, RZ ;  /* 0x000000ffff1a7224 */ /* 0x000fe200078e00ff */
[----:B------:R-:W2:Y:S01]  /*0100*/  LDCU.64 UR10, c[0x0][0x380] ;  /* 0x00007000ff0a77ac */ /* 0x000ea20008000a00 */
[----:B------:R-:W3:Y:S01]  /*0110*/  LDCU.64 UR36, c[0x0][0x358] ;  /* 0x00006b00ff2477ac */ /* 0x000ee20008000a00 */
[----:B0-----:R-:W-:-:S04]  /*0120*/  UIMAD.WIDE.U32 UR4, UR6, 0x8, URZ ;  /* 0x00000008060478a5 */ /* 0x001fc8000f8e00ff */
[----:B------:R-:W-:Y:S01]  /*0130*/  UIADD3 UR38, UP0, UPT, URZ, -UR4, URZ ;  /* 0x80000004ff267290 */ /* 0x000fe2000ff1e0ff */
[----:B-1----:R-:W-:Y:S02]  /*0140*/  IMAD.U32 R22, RZ, RZ, UR8 ;  /* 0x00000008ff167e24 */ /* 0x002fe4000f8e00ff */
[----:B------:R-:W-:Y:S01]  /*0150*/  IMAD.U32 R23, RZ, RZ, UR9 ;  /* 0x00000009ff177e24 */ /* 0x000fe2000f8e00ff */
[----:B------:R-:W-:Y:S01]  /*0160*/  UIADD3.X UR4, UPT, UPT, URZ, ~UR5, URZ, UP0, !UPT ;  /* 0x80000005ff047290 */ /* 0x000fe200087fe4ff */
[----:B--2---:R-:W-:Y:S02]  /*0170*/  IMAD.U32 R24, RZ, RZ, UR10 ;  /* 0x0000000aff187e24 */ /* 0x004fe4000f8e00ff */
[----:B------:R-:W-:Y:S01]  /*0180*/  IMAD.U32 R25, RZ, RZ, UR11 ;  /* 0x0000000bff197e24 */ /* 0x000fe2000f8e00ff */
[----:B------:R-:W-:Y:S02]  /*0190*/  USHF.R.S64 UR38, UR38, 0x3, UR4 ;  /* 0x0000000326267899 */ /* 0x000fe40008001004 */
[----:B------:R-:W-:-:S02]  /*01a0*/  USHF.R.S32.HI UR39, URZ, 0x3, UR4 ;  /* 0x00000003ff277899 */ /* 0x000fc40008011404 */
[----:B------:R-:W-:-:S04]  /*01b0*/  UIADD3 UR38, UP0, UPT, URZ, -UR38, URZ ;  /* 0x80000026ff267290 */ /* 0x000fc8000ff1e0ff */
[----:B------:R-:W-:Y:S02]  /*01c0*/  UIADD3.X UR39, UPT, UPT, URZ, ~UR39, URZ, UP0, !UPT ;  /* 0x80000027ff277290 */ /* 0x000fe400087fe4ff */
[----:B------:R-:W-:-:S09]  /*01d0*/  UISETP.NE.AND UP0, UPT, UR6, URZ, UPT ;  /* 0x000000ff0600728c */ /* 0x000fd2000bf05270 */
[----:B---3--:R-:W-:Y:S05]  /*01e0*/  BRA.U !UP0, `(.L_x_904) ;  /* 0x0000000108f87547 */ /* 0x008fea000b800000 */
[----:B------:R-:W-:Y:S01]  /*01f0*/  MOV R0, 0x180 ;  /* 0x0000018000007802 */ /* 0x000fe20000000f00 */
[----:B------:R-:W-:Y:S02]  /*0200*/  USHF.L.U32 UR4, UR38, 0x3, URZ ;  /* 0x0000000326047899 */ /* 0x000fe400080006ff */
[----:B------:R-:W-:Y:S01]  /*0210*/  USHF.L.U64.HI UR5, UR38, 0x3, UR39 ;  /* 0x0000000326057899 */ /* 0x000fe20008010227 */
[----:B------:R0:W1:Y:S03]  /*0220*/  LDC.64 R2, c[0x4][R0] ;  /* 0x0100000000027b82 */ /* 0x0000660000000a00 */
[----:B------:R-:W-:Y:S02]  /*0230*/  IMAD.U32 R4, RZ, RZ, UR4 ;  /* 0x00000004ff047e24 */ /* 0x000fe4000f8e00ff */
[----:B------:R-:W-:-:S07]  /*0240*/  IMAD.U32 R5, RZ, RZ, UR5 ;  /* 0x00000005ff057e24 */ /* 0x000fce000f8e00ff */
[----:B------:R-:W-:-:S07]  /*0250*/  LEPC R20, `(.L_x_905) ;  /* 0x000000001014794e */ /* 0x000fce0000000000 */
[----:B01----:R-:W-:Y:S05]  /*0260*/  CALL.ABS.NOINC R2 ;  /* 0x0000000002007343 */ /* 0x003fea0003c00000 */
.L_x_905:
[----:B------:R-:W-:Y:S01]  /*0270*/  ISETP.NE.U32.AND P0, PT, R4, RZ, PT ;  /* 0x000000ff0400720c */ /* 0x000fe20003f05070 */
[----:B------:R-:W-:Y:S02]  /*0280*/  IMAD.MOV.U32 R2, RZ, RZ, R4 ;  /* 0x000000ffff027224 */ /* 0x000fe400078e0004 */
[----:B------:R-:W-:Y:S01]  /*0290*/  IMAD.MOV.U32 R17, RZ, RZ, R5 ;  /* 0x000000ffff117224 */ /* 0x000fe200078e0005 */
[----:B------:R-:W-:-:S13]  /*02a0*/  ISETP.NE.AND.EX P0, PT, R5, RZ, PT, P0 ;  /* 0x000000ff0500720c */ /* 0x000fda0003f05300 */
[----:B------:R-:W-:Y:S05]  /*02b0*/  @P0 BRA `(.L_x_906) ;  /* 0x0000000000440947 */ /* 0x000fea0003800000 */
[----:B------:R-:W-:Y:S02]  /*02c0*/  MOV R0, 0x188 ;  /* 0x0000018800007802 */ /* 0x000fe40000000f00 */
[----:B------:R-:W-:Y:S02]  /*02d0*/  CS2R R4, SRZ ;  /* 0x0000000000047805 */ /* 0x000fe4000001ff00 */
[----:B------:R0:W1:Y:S05]  /*02e0*/  LDC.64 R6, c[0x4][R0] ;  /* 0x0100000000067b82 */ /* 0x00006a0000000a00 */
[----:B------:R-:W-:-:S07]  /*02f0*/  LEPC R20, `(.L_x_907) ;  /* 0x000000001014794e */ /* 0x000fce0000000000 */
[----:B01----:R-:W-:Y:S05]  /*0300*/  CALL.ABS.NOINC R6 ;  /* 0x0000000006007343 */ /* 0x003fea0003c00000 */
.L_x_907:
[----:B------:R-:W0:Y:S01]  /*0310*/  LDC.64 R10, c[0x4][0x168] ;  /* 0x01005a00ff0a7b82 */ /* 0x000e220000000a00 */
[----:B------:R-:W-:Y:S01]  /*0320*/  MOV R0, 0x178 ;  /* 0x0000017800007802 */ /* 0x000fe20000000f00 */
[----:B------:R-:W1:Y:S01]  /*0330*/  LDCU.64 UR4, c[0x4][0x170] ;  /* 0x01002e00ff0477ac */ /* 0x000e620008000a00 */
[----:B------:R-:W-:Y:S02]  /*0340*/  IMAD.MOV.U32 R6, RZ, RZ, R28 ;  /* 0x000000ffff067224 */ /* 0x000fe400078e001c */
[----:B------:R-:W-:-:S03]  /*0350*/  IMAD.MOV.U32 R7, RZ, RZ, R27 ;  /* 0x000000ffff077224 */ /* 0x000fc600078e001b */
[----:B------:R2:W3:Y:S01]  /*0360*/  LDC.64 R8, c[0x4][R0] ;  /* 0x0100000000087b82 */ /* 0x0004e20000000a00 */
[----:B-1----:R-:W-:Y:S02]  /*0370*/  IMAD.U32 R4, RZ, RZ, UR4 ;  /* 0x00000004ff047e24 */ /* 0x002fe4000f8e00ff */
[----:B------:R-:W-:Y:S01]  /*0380*/  IMAD.U32 R5, RZ, RZ, UR5 ;  /* 0x00000005ff057e24 */ /* 0x000fe2000f8e00ff */
[----:B0-----:R2:W-:Y:S06]  /*0390*/  STL.64 [R1], R10 ;  /* 0x0000000a01007387 */ /* 0x0015ec0000100a00 */
[----:B------:R-:W-:-:S07]  /*03a0*/  LEPC R20, `(.L_x_908) ;  /* 0x000000001014794e */ /* 0x000fce0000000000 */
[----:B--23--:R-:W-:Y:S05]  /*03b0*/  CALL.ABS.NOINC R8 ;  /* 0x0000000008007343 */ /* 0x00cfea0003c00000 */
.L_x_908:
[----:B------:R-:W-:Y:S05]  /*03c0*/  BPT.TRAP 0x1 ;  /* 0x000000040000795c */ /* 0x000fea0000300000 */
.L_x_906:
        /* <DEDUP_REMOVED lines=8> */
.L_x_909:
[----:B------:R-:W-:Y:S01]  /*0450*/  ISETP.NE.U32.AND P0, PT, R4, RZ, PT ;  /* 0x000000ff0400720c */ /* 0x000fe20003f05070 */
[----:B------:R-:W-:Y:S02]  /*0460*/  IMAD.MOV.U32 R16, RZ, RZ, R4 ;  /* 0x000000ffff107224 */ /* 0x000fe400078e0004 */
[----:B------:R-:W-:Y:S01]  /*0470*/  IMAD.MOV.U32 R19, RZ, RZ, R5 ;  /* 0x000000ffff137224 */ /* 0x000fe200078e0005 */
[----:B------:R-:W-:Y:S01]  /*0480*/  ISETP.NE.AND.EX P0, PT, R5, RZ, PT, P0 ;  /* 0x000000ff0500720c */ /* 0x000fe20003f05300 */
[----:B------:R-:W-:Y:S02]  /*0490*/  IMAD.U32 R18, RZ, RZ, UR38 ;  /* 0x00000026ff127e24 */ /* 0x000fe4000f8e00ff */
[----:B------:R-:W-:-:S10]  /*04a0*/  IMAD.U32 R26, RZ, RZ, UR39 ;  /* 0x00000027ff1a7e24 */ /* 0x000fd4000f8e00ff */
[----:B------:R-:W-:Y:S05]  /*04b0*/  @P0 BRA `(.L_x_904) ;  /* 0x0000000000440947 */ /* 0x000fea0003800000 */
[----:B------:R-:W-:Y:S02]  /*04c0*/  MOV R0, 0x188 ;  /* 0x0000018800007802 */ /* 0x000fe40000000f00 */
[----:B------:R-:W-:Y:S02]  /*04d0*/  CS2R R4, SRZ ;  /* 0x0000000000047805 */ /* 0x000fe4000001ff00 */
[----:B------:R0:W1:Y:S05]  /*04e0*/  LDC.64 R6, c[0x4][R0] ;  /* 0x0100000000067b82 */ /* 0x00006a0000000a00 */
[----:B------:R-:W-:-:S07]  /*04f0*/  LEPC R20, `(.L_x_910) ;  /* 0x000000001014794e */ /* 0x000fce0000000000 */
[----:B01----:R-:W-:Y:S05]  /*0500*/  CALL.ABS.NOINC R6 ;  /* 0x0000000006007343 */ /* 0x003fea0003c00000 */
.L_x_910:
        /* <DEDUP_REMOVED lines=11> */
.L_x_911:
[----:B------:R-:W-:Y:S05]  /*05c0*/  BPT.TRAP 0x1 ;  /* 0x000000040000795c */ /* 0x000fea0000300000 */
.L_x_904:
[----:B------:R-:W0:Y:S02]  /*05d0*/  LDCU UR4, c[0x0][0x390] ;  /* 0x00007200ff0477ac */ /* 0x000e240008000800 */
[----:B0-----:R-:W-:-:S09]  /*05e0*/  UISETP.NE.AND UP0, UPT, UR4, URZ, UPT ;  /* 0x000000ff0400728c */ /* 0x001fd2000bf05270 */
[----:B------:R-:W-:Y:S05]  /*05f0*/  BRA.U !UP0, `(.L_x_912) ;  /* 0x0000001d08487547 */ /* 0x000fea000b800000 */
[----:B------:R-:W0:Y:S01]  /*0600*/  LDCU.64 UR4, c[0x0][0x380] ;  /* 0x00007000ff0477ac */ /* 0x000e220008000a00 */
[----:B------:R-:W-:Y:S01]  /*0610*/  BSSY.RECONVERGENT B2, `(.L_x_912) ;  /* 0x00001d0000027945 */ /* 0x000fe20003800200 */
[----:B------:R-:W1:Y:S01]  /*0620*/  LDCU.64 UR6, c[0x0][0x388] ;  /* 0x00007100ff0677ac */ /* 0x000e620008000a00 */
[----:B0-----:R-:W-:Y:S02]  /*0630*/  IMAD.U32 R12, RZ, RZ, UR4 ;  /* 0x00000004ff0c7e24 */ /* 0x001fe4000f8e00ff */
[----:B------:R-:W-:Y:S02]  /*0640*/  IMAD.U32 R13, RZ, RZ, UR5 ;  /* 0x00000005ff0d7e24 */ /* 0x000fe4000f8e00ff */
[----:B------:R-:W-:Y:S02]  /*0650*/  IMAD.U32 R49, RZ, RZ, UR4 ;  /* 0x00000004ff317e24 */ /* 0x000fe4000f8e00ff */
[----:B------:R-:W-:Y:S02]  /*0660*/  IMAD.U32 R48, RZ, RZ, UR5 ;  /* 0x00000005ff307e24 */ /* 0x000fe4000f8e00ff */
[----:B------:R-:W-:-:S02]  /*0670*/  IMAD.U32 R46, RZ, RZ, UR4 ;  /* 0x00000004ff2e7e24 */ /* 0x000fc4000f8e00ff */
[----:B------:R-:W-:Y:S02]  /*0680*/  IMAD.U32 R47, RZ, RZ, UR5 ;  /* 0x00000005ff2f7e24 */ /* 0x000fe4000f8e00ff */
[----:B-1----:R-:W-:Y:S02]  /*0690*/  IMAD.U32 R44, RZ, RZ, UR6 ;  /* 0x00000006ff2c7e24 */ /* 0x002fe4000f8e00ff */
[----:B------:R-:W-:Y:S02]  /*06a0*/  IMAD.U32 R45, RZ, RZ, UR7 ;  /* 0x00000007ff2d7e24 */ /* 0x000fe4000f8e00ff */
[----:B------:R-:W-:Y:S02]  /*06b0*/  IMAD.U32 R27, RZ, RZ, UR6 ;  /* 0x00000006ff1b7e24 */ /* 0x000fe4000f8e00ff */
[----:B------:R-:W-:-:S07]  /*06c0*/  IMAD.U32 R11, RZ, RZ, UR7 ;  /* 0x00000007ff0b7e24 */ /* 0x000fce000f8e00ff */
.L_x_944:
[----:B------:R-:W0:Y:S01]  /*06d0*/  LDCU UR4, c[0x0][0x390] ;  /* 0x00007200ff0477ac */ /* 0x000e220008000800 */
[----:B------:R-:W1:Y:S01]  /*06e0*/  LDC R3, c[0x0][0x390] ;  /* 0x0000e400ff037b82 */ /* 0x000e620000000800 */
[----:B------:R-:W-:Y:S01]  /*06f0*/  IADD3 R49, P0, PT, R49, 0x100, RZ ;  /* 0x0000010031317810 */ /* 0x000fe20007f1e0ff */
[----:B------:R-:W-:Y:S01]  /*0700*/  BSSY.RECONVERGENT B1, `(.L_x_913) ;  /* 0x00001af000017945 */ /* 0x000fe20003800200 */
[----:B------:R-:W0:Y:S01]  /*0710*/  LDCU.64 UR6, c[0x0][0x380] ;  /* 0x00007000ff0677ac */ /* 0x000e220008000a00 */
[----:B------:R-:W-:Y:S02]  /*0720*/  IADD3 R8, P2, PT, R46, 0x8, RZ ;  /* 0x000000082e087810 */ /* 0x000fe40007f5e0ff */
[----:B------:R-:W-:Y:S02]  /*0730*/  IMAD.X R48, RZ, RZ, R48, P0 ;  /* 0x000000ffff307224 */ /* 0x000fe400000e0630 */
[----:B------:R-:W1:Y:S01]  /*0740*/  LDC.64 R4, c[0x0][0x380] ;  /* 0x0000e000ff047b82 */ /* 0x000e620000000a00 */
[----:B------:R-:W-:Y:S01]  /*0750*/  IMAD.X R7, RZ, RZ, R47, P2 ;  /* 0x000000ffff077224 */ /* 0x000fe200010e062f */
[----:B0-----:R-:W-:-:S04]  /*0760*/  ULEA UR6, UP0, UR4, UR6, 0x3 ;  /* 0x0000000604067291 */ /* 0x001fc8000f8018ff */
[----:B------:R-:W-:Y:S02]  /*0770*/  ULEA.HI.X UR7, UR4, UR7, URZ, 0x3, UP0 ;  /* 0x0000000704077291 */ /* 0x000fe400080f1cff */
[----:B------:R-:W-:-:S04]  /*0780*/  IADD3 R0, P1, PT, -R49, UR6, RZ ;  /* 0x0000000631007c10 */ /* 0x000fc8000ff3e1ff */
[----:B------:R-:W-:Y:S01]  /*0790*/  ISETP.GE.U32.AND P0, PT, R0, 0x1, PT ;  /* 0x000000010000780c */ /* 0x000fe20003f06070 */
[----:B-1----:R-:W-:Y:S01]  /*07a0*/  IMAD.WIDE.U32 R4, R3, 0x8, R4 ;  /* 0x0000000803047825 */ /* 0x002fe200078e0004 */
[----:B------:R-:W-:Y:S02]  /*07b0*/  IADD3.X R0, PT, PT, ~R48, UR7, RZ, P1, !PT ;  /* 0x0000000730007c10 */ /* 0x000fe40008ffe5ff */
[----:B------:R-:W-:Y:S02]  /*07c0*/  IADD3 R9, P1, PT, R46, 0x100, RZ ;  /* 0x000001002e097810 */ /* 0x000fe40007f3e0ff */
[----:B------:R-:W-:-:S03]  /*07d0*/  ISETP.GE.AND.EX P0, PT, R0, RZ, PT, P0 ;  /* 0x000000ff0000720c */ /* 0x000fc60003f06300 */
[----:B------:R-:W-:Y:S01]  /*07e0*/  IMAD.X R3, RZ, RZ, R47, P1 ;  /* 0x000000ffff037224 */ /* 0x000fe200008e062f */
[----:B------:R-:W-:-:S04]  /*07f0*/  SEL R9, R4, R9, !P0 ;  /* 0x0000000904097207 */ /* 0x000fc80004000000 */
[----:B------:R-:W-:Y:S02]  /*0800*/  SEL R10, R5, R3, !P0 ;  /* 0x00000003050a7207 */ /* 0x000fe40004000000 */
[-C--:B------:R-:W-:Y:S02]  /*0810*/  ISETP.NE.U32.AND P0, PT, R8, R9.reuse, PT ;  /* 0x000000090800720c */ /* 0x080fe40003f05070 */
[----:B------:R-:W-:Y:S02]  /*0820*/  ISETP.EQ.U32.AND P1, PT, R46, R9, PT ;  /* 0x000000092e00720c */ /* 0x000fe40003f22070 */
[----:B------:R-:W-:-:S04]  /*0830*/  ISETP.NE.AND.EX P0, PT, R7, R10, PT, P0 ;  /* 0x0000000a0700720c */ /* 0x000fc80003f05300 */
[----:B------:R-:W-:-:S13]  /*0840*/  ISETP.EQ.OR.EX P0, PT, R47, R10, !P0, P1 ;  /* 0x0000000a2f00720c */ /* 0x000fda0004702710 */
[----:B------:R-:W-:Y:S05]  /*0850*/  @P0 BRA `(.L_x_914) ;  /* 0x0000001800640947 */ /* 0x000fea0003800000 */
[----:B------:R-:W-:Y:S02]  /*0860*/  IMAD.MOV.U32 R6, RZ, RZ, RZ ;  /* 0x000000ffff067224 */ /* 0x000fe400078e00ff */
[----:B------:R-:W-:Y:S02]  /*0870*/  IMAD.MOV.U32 R5, RZ, RZ, RZ ;  /* 0x000000ffff057224 */ /* 0x000fe400078e00ff */
[----:B------:R-:W-:Y:S02]  /*0880*/  IMAD.MOV.U32 R4, RZ, RZ, R27 ;  /* 0x000000ffff047224 */ /* 0x000fe400078e001b */
[----:B------:R-:W-:Y:S02]  /*0890*/  IMAD.MOV.U32 R3, RZ, RZ, R11 ;  /* 0x000000ffff037224 */ /* 0x000fe400078e000b */
[----:B------:R-:W-:Y:S02]  /*08a0*/  IMAD.MOV.U32 R36, RZ, RZ, R12 ;  /* 0x000000ffff247224 */ /* 0x000fe400078e000c */
[----:B------:R-:W-:-:S02]  /*08b0*/  IMAD.MOV.U32 R37, RZ, RZ, R13 ;  /* 0x000000ffff257224 */ /* 0x000fc400078e000d */
[----:B------:R-:W-:Y:S02]  /*08c0*/  IMAD.MOV.U32 R14, RZ, RZ, R44 ;  /* 0x000000ffff0e7224 */ /* 0x000fe400078e002c */
[----:B------:R-:W-:-:S07]  /*08d0*/  IMAD.MOV.U32 R15, RZ, RZ, R45 ;  /* 0x000000ffff0f7224 */ /* 0x000fce00078e002d */
.L_x_943:
[----:B--2---:R-:W2:Y:S04]  /*08e0*/  LDG.E.64 R20, desc[UR36][R36.64+0x8] ;  /* 0x0000082424147981 */ /* 0x004ea8000c1e1b00 */
[----:B------:R-:W2:Y:S04]  /*08f0*/  LDG.E.64 R28, desc[UR36][R12.64] ;  /* 0x000000240c1c7981 */ /* 0x000ea8000c1e1b00 */
[----:B------:R0:W5:Y:S01]  /*0900*/  LDG.E R0, desc[UR36][R14.64+0x4] ;  /* 0x000004240e007981 */ /* 0x000162000c1e1900 */
[----:B------:R-:W-:Y:S01]  /*0910*/  IADD3 R30, P2, PT, R14, 0x4, RZ ;  /* 0x000000040e1e7810 */ /* 0x000fe20007f5e0ff */
[----:B------:R-:W-:Y:S04]  /*0920*/  BSSY.RECONVERGENT B0, `(.L_x_915) ;  /* 0x000017f000007945 */ /* 0x000fe80003800200 */
[----:B------:R-:W-:Y:S01]  /*0930*/  IMAD.X R31, RZ, RZ, R15, P2 ;  /* 0x000000ffff1f7224 */ /* 0x000fe200010e060f */
[----:B--2---:R-:W-:-:S02]  /*0940*/  ISETP.GE.U32.AND P0, PT, R20, R28, PT ;  /* 0x0000001c1400720c */ /* 0x004fc40003f06070 */
[----:B------:R-:W-:Y:S02]  /*0950*/  IADD3 R28, P1, PT, R36, 0x8, RZ ;  /* 0x00000008241c7810 */ /* 0x000fe40007f3e0ff */
[----:B------:R-:W-:-:S03]  /*0960*/  ISETP.GE.AND.EX P0, PT, R21, R29, PT, P0 ;  /* 0x0000001d1500720c */ /* 0x000fc60003f06300 */
[----:B------:R-:W-:-:S10]  /*0970*/  IMAD.X R29, RZ, RZ, R37, P1 ;  /* 0x000000ffff1d7224 */ /* 0x000fd400008e0625 */
[----:B0-----:R-:W-:Y:S05]  /*0980*/  @!P0 BRA `(.L_x_916) ;  /* 0x0000000000a48947 */ /* 0x001fea0003800000 */
[----:B------:R-:W2:Y:S01]  /*0990*/  LDG.E.64 R32, desc[UR36][R36.64] ;  /* 0x0000002424207981 */ /* 0x000ea2000c1e1b00 */
[----:B------:R-:W-:Y:S01]  /*09a0*/  BSSY.RECONVERGENT B3, `(.L_x_917) ;  /* 0x0000020000037945 */ /* 0x000fe20003800200 */
[----:B------:R-:W-:Y:S02]  /*09b0*/  IMAD.MOV.U32 R34, RZ, RZ, R28 ;  /* 0x000000ffff227224 */ /* 0x000fe400078e001c */
[----:B------:R-:W-:Y:S02]  /*09c0*/  IMAD.MOV.U32 R35, RZ, RZ, R29 ;  /* 0x000000ffff237224 */ /* 0x000fe400078e001d */
[----:B------:R-:W-:Y:S02]  /*09d0*/  IMAD.MOV.U32 R40, RZ, RZ, R30 ;  /* 0x000000ffff287224 */ /* 0x000fe400078e001e */
[----:B------:R-:W-:Y:S01]  /*09e0*/  IMAD.MOV.U32 R41, RZ, RZ, R31 ;  /* 0x000000ffff297224 */ /* 0x000fe200078e001f */
[----:B--2---:R-:W-:-:S04]  /*09f0*/  ISETP.GE.U32.AND P0, PT, R20, R32, PT ;  /* 0x000000201400720c */ /* 0x004fc80003f06070 */
[----:B------:R-:W-:-:S13]  /*0a00*/  ISETP.GE.AND.EX P0, PT, R21, R33, PT, P0 ;  /* 0x000000211500720c */ /* 0x000fda0003f06300 */
[----:B------:R-:W-:Y:S05]  /*0a10*/  @P0 BRA `(.L_x_918) ;  /* 0x0000000000600947 */ /* 0x000fea0003800000 */
.L_x_919:
[----:B------:R-:W-:Y:S02]  /*0a20*/  IMAD.MOV.U32 R38, RZ, RZ, R32 ;  /* 0x000000ffff267224 */ /* 0x000fe400078e0020 */
[----:B------:R-:W-:-:S05]  /*0a30*/  IMAD.MOV.U32 R39, RZ, RZ, R33 ;  /* 0x000000ffff277224 */ /* 0x000fca00078e0021 */
[----:B------:R0:W-:Y:S04]  /*0a40*/  STG.E.64 desc[UR36][R34.64], R38 ;  /* 0x0000002622007986 */ /* 0x0001e8000c101b24 */
[----:B------:R-:W2:Y:S01]  /*0a50*/  LDG.E R43, desc[UR36][R14.64] ;  /* 0x000000240e2b7981 */ /* 0x000ea2000c1e1900 */
[----:B------:R-:W-:Y:S02]  /*0a60*/  IMAD.MOV.U32 R32, RZ, RZ, R36 ;  /* 0x000000ffff207224 */ /* 0x000fe400078e0024 */
[----:B------:R-:W-:Y:S02]  /*0a70*/  IMAD.MOV.U32 R33, RZ, RZ, R37 ;  /* 0x000000ffff217224 */ /* 0x000fe400078e0025 */
[----:B0-----:R-:W-:Y:S02]  /*0a80*/  IMAD.MOV.U32 R34, RZ, RZ, R40 ;  /* 0x000000ffff227224 */ /* 0x001fe400078e0028 */
[----:B------:R-:W-:-:S05]  /*0a90*/  IMAD.MOV.U32 R35, RZ, RZ, R41 ;  /* 0x000000ffff237224 */ /* 0x000fca00078e0029 */
[----:B--2---:R0:W-:Y:S04]  /*0aa0*/  STG.E desc[UR36][R34.64], R43 ;  /* 0x0000002b22007986 */ /* 0x0041e8000c101924 */
[----:B------:R-:W2:Y:S01]  /*0ab0*/  LDG.E.64 R32, desc[UR36][R32.64+-0x8] ;  /* 0xfffff82420207981 */ /* 0x000ea2000c1e1b00 */
[----:B------:R-:W-:Y:S01]  /*0ac0*/  IADD3 R42, P1, PT, R14, -0x4, RZ ;  /* 0xfffffffc0e2a7810 */ /* 0x000fe20007f3e0ff */
[----:B------:R-:W-:Y:S02]  /*0ad0*/  IMAD.MOV.U32 R41, RZ, RZ, R15 ;  /* 0x000000ffff297224 */ /* 0x000fe400078e000f */
[----:B------:R-:W-:Y:S01]  /*0ae0*/  IMAD.MOV.U32 R40, RZ, RZ, R14 ;  /* 0x000000ffff287224 */ /* 0x000fe200078e000e */
[----:B------:R-:W-:Y:S01]  /*0af0*/  IADD3.X R15, PT, PT, R15, -0x1, RZ, P1, !PT ;  /* 0xffffffff0f0f7810 */ /* 0x000fe20000ffe4ff */
[----:B------:R-:W-:Y:S01]  /*0b00*/  IMAD.MOV.U32 R14, RZ, RZ, R37 ;  /* 0x000000ffff0e7224 */ /* 0x000fe200078e0025 */
[----:B------:R-:W-:Y:S01]  /*0b10*/  IADD3 R38, P1, PT, R36, -0x8, RZ ;  /* 0xfffffff824267810 */ /* 0x000fe20007f3e0ff */
[----:B0-----:R-:W-:-:S02]  /*0b20*/  IMAD.MOV.U32 R34, RZ, RZ, R36 ;  /* 0x000000ffff227224 */ /* 0x001fc400078e0024 */
[----:B------:R-:W-:Y:S01]  /*0b30*/  IMAD.MOV.U32 R35, RZ, RZ, R14 ;  /* 0x000000ffff237224 */ /* 0x000fe200078e000e */
[----:B------:R-:W-:Y:S01]  /*0b40*/  IADD3.X R37, PT, PT, R37, -0x1, RZ, P1, !PT ;  /* 0xffffffff25257810 */ /* 0x000fe20000ffe4ff */
[----:B------:R-:W-:Y:S02]  /*0b50*/  IMAD.MOV.U32 R14, RZ, RZ, R42 ;  /* 0x000000ffff0e7224 */ /* 0x000fe400078e002a */
[----:B------:R-:W-:Y:S01]  /*0b60*/  IMAD.MOV.U32 R36, RZ, RZ, R38 ;  /* 0x000000ffff247224 */ /* 0x000fe200078e0026 */
[----:B--2---:R-:W-:-:S04]  /*0b70*/  ISETP.GE.U32.AND P0, PT, R20, R32, PT ;  /* 0x000000201400720c */ /* 0x004fc80003f06070 */
[----:B------:R-:W-:-:S13]  /*0b80*/  ISETP.GE.AND.EX P0, PT, R21, R33, PT, P0 ;  /* 0x000000211500720c */ /* 0x000fda0003f06300 */
[----:B------:R-:W-:Y:S05]  /*0b90*/  @!P0 BRA `(.L_x_919) ;  /* 0xfffffffc00a08947 */ /* 0x000fea000383ffff */
.L_x_918:
[----:B------:R-:W-:Y:S05]  /*0ba0*/  BSYNC.RECONVERGENT B3 ;  /* 0x0000000000037941 */ /* 0x000fea0003800200 */
.L_x_917:
[----:B------:R-:W-:Y:S02]  /*0bb0*/  IMAD.MOV.U32 R32, RZ, RZ, R34 ;  /* 0x000000ffff207224 */ /* 0x000fe400078e0022 */
[----:B------:R-:W-:Y:S02]  /*0bc0*/  IMAD.MOV.U32 R33, RZ, RZ, R35 ;  /* 0x000000ffff217224 */ /* 0x000fe400078e0023 */
[----:B------:R-:W-:Y:S02]  /*0bd0*/  IMAD.MOV.U32 R14, RZ, RZ, R40 ;  /* 0x000000ffff0e7224 */ /* 0x000fe400078e0028 */
[----:B------:R-:W-:Y:S01]  /*0be0*/  IMAD.MOV.U32 R15, RZ, RZ, R41 ;  /* 0x000000ffff0f7224 */ /* 0x000fe200078e0029 */
[----:B------:R3:W-:Y:S04]  /*0bf0*/  STG.E.64 desc[UR36][R32.64], R20 ;  /* 0x0000001420007986 */ /* 0x0007e8000c101b24 */
[----:B-----5:R3:W-:Y:S01]  /*0c00*/  STG.E desc[UR36][R14.64], R0 ;  /* 0x000000000e007986 */ /* 0x0207e2000c101924 */
[----:B------:R-:W-:Y:S05]  /*0c10*/  BRA `(.L_x_920) ;  /* 0x00000014003c7947 */ /* 0x000fea0003800000 */
.L_x_916:
[----:B------:R-:W-:Y:S01]  /*0c20*/  LOP3.LUT R32, R6, 0x3, RZ, 0xc0, !PT ;  /* 0x0000000306207812 */ /* 0x000fe200078ec0ff */
[----:B------:R-:W-:Y:S01]  /*0c30*/  BSSY.RECONVERGENT B3, `(.L_x_921) ;  /* 0x000002c000037945 */ /* 0x000fe20003800200 */
[----:B------:R-:W-:Y:S01]  /*0c40*/  IADD3 R34, P0, PT, R36, 0x10, RZ ;  /* 0x0000001024227810 */ /* 0x000fe20007f1e0ff */
[----:B------:R-:W-:Y:S01]  /*0c50*/  IMAD.MOV.U32 R53, RZ, RZ, R8 ;  /* 0x000000ffff357224 */ /* 0x000fe200078e0008 */
[----:B------:R-:W-:Y:S01]  /*0c60*/  ISETP.NE.U32.AND P1, PT, R32, 0x3, PT ;  /* 0x000000032000780c */ /* 0x000fe20003f25070 */
[----:B------:R-:W-:Y:S01]  /*0c70*/  IMAD.MOV.U32 R52, RZ, RZ, R7 ;  /* 0x000000ffff347224 */ /* 0x000fe200078e0007 */
[----:B------:R-:W-:Y:S01]  /*0c80*/  ISETP.GE.U32.AND P2, PT, R6, 0x3, PT ;  /* 0x000000030600780c */ /* 0x000fe20003f46070 */
[----:B------:R-:W-:Y:S01]  /*0c90*/  IMAD.X R35, RZ, RZ, R37, P0 ;  /* 0x000000ffff237224 */ /* 0x000fe200000e0625 */
[----:B------:R-:W-:Y:S01]  /*0ca0*/  ISETP.NE.AND.EX P1, PT, RZ, RZ, PT, P1 ;  /* 0x000000ffff00720c */ /* 0x000fe20003f25310 */
[----:B------:R-:W-:Y:S01]  /*0cb0*/  IMAD.MOV.U32 R32, RZ, RZ, R28 ;  /* 0x000000ffff207224 */ /* 0x000fe200078e001c */
[----:B------:R-:W-:Y:S01]  /*0cc0*/  ISETP.GE.U32.AND.EX P2, PT, R5, RZ, PT, P2 ;  /* 0x000000ff0500720c */ /* 0x000fe20003f46120 */
[----:B------:R-:W-:-:S10]  /*0cd0*/  IMAD.MOV.U32 R33, RZ, RZ, R29 ;  /* 0x000000ffff217224 */ /* 0x000fd400078e001d */
[----:B------:R-:W-:Y:S05]  /*0ce0*/  @!P1 BRA `(.L_x_922) ;  /* 0x0000000000809947 */ /* 0x000fea0003800000 */
[----:B------:R-:W2:Y:S01]  /*0cf0*/  LDG.E.64 R38, desc[UR36][R36.64] ;  /* 0x0000002424267981 */ /* 0x000ea2000c1e1b00 */
[----:B------:R-:W-:Y:S01]  /*0d00*/  LOP3.LUT R40, R6, 0x3, RZ, 0xc0, !PT ;  /* 0x0000000306287812 */ /* 0x000fe200078ec0ff */
[----:B------:R-:W-:Y:S01]  /*0d10*/  IMAD.MOV.U32 R34, RZ, RZ, R28 ;  /* 0x000000ffff227224 */ /* 0x000fe200078e001c */
[----:B------:R-:W-:Y:S01]  /*0d20*/  IADD3 R53, P3, PT, R8, -0x8, RZ ;  /* 0xfffffff808357810 */ /* 0x000fe20007f7e0ff */
[----:B------:R-:W-:Y:S01]  /*0d30*/  IMAD.MOV.U32 R35, RZ, RZ, R29 ;  /* 0x000000ffff237224 */ /* 0x000fe200078e001d */
[----:B------:R-:W-:Y:S01]  /*0d40*/  ISETP.NE.U32.AND P0, PT, R40, RZ, PT ;  /* 0x000000ff2800720c */ /* 0x000fe20003f05070 */
[----:B------:R-:W-:Y:S01]  /*0d50*/  IMAD.MOV.U32 R32, RZ, RZ, R36 ;  /* 0x000000ffff207224 */ /* 0x000fe200078e0024 */
[----:B------:R-:W-:Y:S01]  /*0d60*/  IADD3.X R52, PT, PT, R7, -0x1, RZ, P3, !PT ;  /* 0xffffffff07347810 */ /* 0x000fe20001ffe4ff */
[----:B------:R-:W-:Y:S01]  /*0d70*/  IMAD.MOV.U32 R33, RZ, RZ, R37 ;  /* 0x000000ffff217224 */ /* 0x000fe200078e0025 */
[----:B------:R-:W-:Y:S01]  /*0d80*/  ISETP.NE.AND.EX P0, PT, RZ, RZ, PT, P0 ;  /* 0x000000ffff00720c */ /* 0x000fe20003f05300 */
[----:B--2---:R0:W-:-:S12]  /*0d90*/  STG.E.64 desc[UR36][R36.64+0x8], R38 ;  /* 0x0000082624007986 */ /* 0x0041d8000c101b24 */
[----:B------:R-:W-:Y:S05]  /*0da0*/  @!P0 BRA `(.L_x_922) ;  /* 0x0000000000508947 */ /* 0x000fea0003800000 */
[----:B------:R-:W-:Y:S02]  /*0db0*/  ISETP.NE.U32.AND P0, PT, R40, 0x1, PT ;  /* 0x000000012800780c */ /* 0x000fe40003f05070 */
[----:B------:R-:W2:Y:S02]  /*0dc0*/  LDG.E.64 R40, desc[UR36][R36.64+-0x8] ;  /* 0xfffff82424287981 */ /* 0x000ea4000c1e1b00 */
[----:B------:R-:W-:-:S13]  /*0dd0*/  ISETP.NE.AND.EX P0, PT, RZ, RZ, PT, P0 ;  /* 0x000000ffff00720c */ /* 0x000fda0003f05300 */
[----:B0-----:R-:W3:Y:S01]  /*0de0*/  @P0 LDG.E.64 R38, desc[UR36][R36.64+-0x10] ;  /* 0xfffff02424260981 */ /* 0x001ee2000c1e1b00 */
[C---:B------:R-:W-:Y:S02]  /*0df0*/  IADD3 R32, P4, PT, R36.reuse, -0x8, RZ ;  /* 0xfffffff824207810 */ /* 0x040fe40007f9e0ff */
[----:B------:R-:W-:Y:S02]  /*0e00*/  @P0 IADD3 R42, P5, PT, R36, -0x10, RZ ;  /* 0xfffffff0242a0810 */ /* 0x000fe40007fbe0ff */
[C---:B------:R-:W-:Y:S02]  /*0e10*/  IADD3.X R33, PT, PT, R37.reuse, -0x1, RZ, P4, !PT ;  /* 0xffffffff25217810 */ /* 0x040fe400027fe4ff */
[C---:B------:R-:W-:Y:S02]  /*0e20*/  IADD3 R53, P3, PT, R8.reuse, -0x10, RZ ;  /* 0xfffffff008357810 */ /* 0x040fe40007f7e0ff */
[----:B------:R-:W-:Y:S02]  /*0e30*/  @P0 IADD3.X R43, PT, PT, R37, -0x1, RZ, P5, !PT ;  /* 0xffffffff252b0810 */ /* 0x000fe40002ffe4ff */
[----:B------:R-:W-:Y:S01]  /*0e40*/  @P0 IADD3 R53, P4, PT, R8, -0x18, RZ ;  /* 0xffffffe808350810 */ /* 0x000fe20007f9e0ff */
[----:B------:R-:W-:Y:S01]  /*0e50*/  IMAD.MOV.U32 R34, RZ, RZ, R36 ;  /* 0x000000ffff227224 */ /* 0x000fe200078e0024 */
[C---:B------:R-:W-:Y:S01]  /*0e60*/  IADD3.X R52, PT, PT, R7.reuse, -0x1, RZ, P3, !PT ;  /* 0xffffffff07347810 */ /* 0x040fe20001ffe4ff */
[----:B------:R-:W-:Y:S01]  /*0e70*/  IMAD.MOV.U32 R35, RZ, RZ, R37 ;  /* 0x000000ffff237224 */ /* 0x000fe200078e0025 */
[----:B------:R-:W-:Y:S01]  /*0e80*/  @P0 IADD3.X R52, PT, PT, R7, -0x1, RZ, P4, !PT ;  /* 0xffffffff07340810 */ /* 0x000fe200027fe4ff */
[----:B------:R-:W-:-:S02]  /*0e90*/  @P0 IMAD.MOV.U32 R34, RZ, RZ, R32 ;  /* 0x000000ffff220224 */ /* 0x000fc400078e0020 */
[----:B------:R-:W-:Y:S02]  /*0ea0*/  @P0 IMAD.MOV.U32 R35, RZ, RZ, R33 ;  /* 0x000000ffff230224 */ /* 0x000fe400078e0021 */
[----:B------:R-:W-:Y:S02]  /*0eb0*/  @P0 IMAD.MOV.U32 R32, RZ, RZ, R42 ;  /* 0x000000ffff200224 */ /* 0x000fe400078e002a */
[----:B------:R-:W-:Y:S01]  /*0ec0*/  @P0 IMAD.MOV.U32 R33, RZ, RZ, R43 ;  /* 0x000000ffff210224 */ /* 0x000fe200078e002b */
[----:B--2---:R1:W-:Y:S04]  /*0ed0*/  STG.E.64 desc[UR36][R36.64], R40 ;  /* 0x0000002824007986 */ /* 0x0043e8000c101b24 */
[----:B---3--:R1:W-:Y:S02]  /*0ee0*/  @P0 STG.E.64 desc[UR36][R36.64+-0x8], R38 ;  /* 0xfffff82624000986 */ /* 0x0083e4000c101b24 */
.L_x_922:
[----:B------:R-:W-:Y:S05]  /*0ef0*/  BSYNC.RECONVERGENT B3 ;  /* 0x0000000000037941 */ /* 0x000fea0003800200 */
.L_x_921:
[----:B------:R-:W-:Y:S04]  /*0f00*/  BSSY.RECONVERGENT B4, `(.L_x_923) ;  /* 0x000007a000047945 */ /* 0x000fe80003800200 */
[----:B------:R-:W-:Y:S05]  /*0f10*/  @!P2 BRA `(.L_x_924) ;  /* 0x0000000400e0a947 */ /* 0x000fea0003800000 */
[----:B------:R-:W-:Y:S01]  /*0f20*/  ISETP.GT.U32.AND P0, PT, R53, R46, PT ;  /* 0x0000002e3500720c */ /* 0x000fe20003f04070 */
[----:B------:R-:W-:Y:S03]  /*0f30*/  BSSY.RELIABLE B3, `(.L_x_925) ;  /* 0x0000061000037945 */ /* 0x000fe60003800100 */
[----:B------:R-:W-:-:S13]  /*0f40*/  ISETP.GT.AND.EX P0, PT, R52, R47, PT, P0 ;  /* 0x0000002f3400720c */ /* 0x000fda0003f04300 */
[----:B------:R-:W-:Y:S05]  /*0f50*/  @!P0 BRA `(.L_x_926) ;  /* 0x0000000400788947 */ /* 0x000fea0003800000 */
[----:B01----:R-:W-:Y:S01]  /*0f60*/  IADD3 R36, P0, PT, -R46, R53, RZ ;  /* 0x000000352e247210 */ /* 0x003fe20007f1e1ff */
[----:B------:R-:W-:Y:S03]  /*0f70*/  BSSY.RECONVERGENT B5, `(.L_x_927) ;  /* 0x0000036000057945 */ /* 0x000fe60003800200 */
[----:B------:R-:W-:Y:S01]  /*0f80*/  ISETP.GT.U32.AND P3, PT, R36, 0x60, PT ;  /* 0x000000602400780c */ /* 0x000fe20003f64070 */
[----:B------:R-:W-:Y:S01]  /*0f90*/  IMAD.X R36, R52, 0x1, ~R47, P0 ;  /* 0x0000000134247824 */ /* 0x000fe200000e0e2f */
[----:B------:R-:W-:-:S04]  /*0fa0*/  PLOP3.LUT P0, PT, PT, PT, PT, 0x80, 0x8 ;  /* 0x000000000008781c */ /* 0x000fc80003f0f070 */
[----:B------:R-:W-:-:S13]  /*0fb0*/  ISETP.GT.AND.EX P3, PT, R36, RZ, PT, P3 ;  /* 0x000000ff2400720c */ /* 0x000fda0003f64330 */
[----:B------:R-:W-:Y:S05]  /*0fc0*/  @!P3 BRA `(.L_x_928) ;  /* 0x0000000000c0b947 */ /* 0x000fea0003800000 */
[----:B------:R-:W-:Y:S02]  /*0fd0*/  IADD3 R51, P3, PT, R46, 0x60, RZ ;  /* 0x000000602e337810 */ /* 0x000fe40007f7e0ff */
[----:B------:R-:W-:-:S03]  /*0fe0*/  PLOP3.LUT P0, PT, PT, PT, PT, 0x8, 0x80 ;  /* 0x000000000080781c */ /* 0x000fc60003f0e170 */
[----:B------:R-:W-:-:S10]  /*0ff0*/  IMAD.X R50, RZ, RZ, R47, P3 ;  /* 0x000000ffff327224 */ /* 0x000fd400018e062f */
.L_x_929:
[----:B------:R-:W2:Y:S04]  /*1000*/  LDG.E.64 R36, desc[UR36][R32.64+-0x8] ;  /* 0xfffff82420247981 */ /* 0x000ea8000c1e1b00 */
[----:B--2---:R-:W-:Y:S04]  /*1010*/  STG.E.64 desc[UR36][R34.64+-0x8], R36 ;  /* 0xfffff82422007986 */ /* 0x004fe8000c101b24 */
[----:B------:R-:W2:Y:S04]  /*1020*/  LDG.E.64 R38, desc[UR36][R32.64+-0x10] ;  /* 0xfffff02420267981 */ /* 0x000ea8000c1e1b00 */
[----:B--2---:R0:W-:Y:S04]  /*1030*/  STG.E.64 desc[UR36][R34.64+-0x10], R38 ;  /* 0xfffff02622007986 */ /* 0x0041e8000c101b24 */
[----:B------:R-:W2:Y:S04]  /*1040*/  LDG.E.64 R40, desc[UR36][R32.64+-0x18] ;  /* 0xffffe82420287981 */ /* 0x000ea8000c1e1b00 */
[----:B--2---:R-:W-:Y:S04]  /*1050*/  STG.E.64 desc[UR36][R34.64+-0x18], R40 ;  /* 0xffffe82822007986 */ /* 0x004fe8000c101b24 */
[----:B------:R-:W2:Y:S04]  /*1060*/  LDG.E.64 R42, desc[UR36][R32.64+-0x20] ;  /* 0xffffe024202a7981 */ /* 0x000ea8000c1e1b00 */
[----:B--2---:R-:W-:Y:S04]  /*1070*/  STG.E.64 desc[UR36][R34.64+-0x20], R42 ;  /* 0xffffe02a22007986 */ /* 0x004fe8000c101b24 */
[----:B0-----:R-:W2:Y:S04]  /*1080*/  LDG.E.64 R38, desc[UR36][R32.64+-0x28] ;  /* 0xffffd82420267981 */ /* 0x001ea8000c1e1b00 */
[----:B--2---:R-:W-:Y:S04]  /*1090*/  STG.E.64 desc[UR36][R34.64+-0x28], R38 ;  /* 0xffffd82622007986 */ /* 0x004fe8000c101b24 */
[----:B------:R-:W2:Y:S04]  /*10a0*/  LDG.E.64 R36, desc[UR36][R32.64+-0x30] ;  /* 0xffffd02420247981 */ /* 0x000ea8000c1e1b00 */
[----:B--2---:R0:W-:Y:S04]  /*10b0*/  STG.E.64 desc[UR36][R34.64+-0x30], R36 ;  /* 0xffffd02422007986 */ /* 0x0041e8000c101b24 */
[----:B0-----:R-:W2:Y:S04]  /*10c0*/  LDG.E.64 R36, desc[UR36][R32.64+-0x38] ;  /* 0xffffc82420247981 */ /* 0x001ea8000c1e1b00 */
        /* <DEDUP_REMOVED lines=15> */
[----:B------:R-:W2:Y:S01]  /*11c0*/  LDG.E.64 R40, desc[UR36][R32.64+-0x78] ;  /* 0xffff882420287981 */ /* 0x000ea2000c1e1b00 */
[----:B------:R-:W-:-:S04]  /*11d0*/  IADD3 R53, P3, PT, R53, -0x80, RZ ;  /* 0xffffff8035357810 */ /* 0x000fc80007f7e0ff */
[----:B------:R-:W-:Y:S02]  /*11e0*/  IADD3.X R52, PT, PT, R52, -0x1, RZ, P3, !PT ;  /* 0xffffffff34347810 */ /* 0x000fe40001ffe4ff */
[----:B------:R-:W-:-:S04]  /*11f0*/  ISETP.GT.U32.AND P3, PT, R53, R51, PT ;  /* 0x000000333500720c */ /* 0x000fc80003f64070 */
[----:B------:R-:W-:Y:S01]  /*1200*/  ISETP.GT.AND.EX P3, PT, R52, R50, PT, P3 ;  /* 0x000000323400720c */ /* 0x000fe20003f64330 */
[----:B--2---:R-:W-:Y:S04]  /*1210*/  STG.E.64 desc[UR36][R34.64+-0x78], R40 ;  /* 0xffff882822007986 */ /* 0x004fe8000c101b24 */
[----:B------:R1:W2:Y:S01]  /*1220*/  LDG.E.64 R42, desc[UR36][R32.64+-0x80] ;  /* 0xffff8024202a7981 */ /* 0x0002a2000c1e1b00 */
[----:B0-----:R-:W-:Y:S02]  /*1230*/  IADD3 R38, P4, PT, R32, -0x80, RZ ;  /* 0xffffff8020267810 */ /* 0x001fe40007f9e0ff */
[----:B------:R-:W-:Y:S02]  /*1240*/  IADD3 R36, P5, PT, R34, -0x80, RZ ;  /* 0xffffff8022247810 */ /* 0x000fe40007fbe0ff */
[----:B------:R-:W-:-:S02]  /*1250*/  IADD3.X R39, PT, PT, R33, -0x1, RZ, P4, !PT ;  /* 0xffffffff21277810 */ /* 0x000fc400027fe4ff */
[----:B------:R-:W-:Y:S01]  /*1260*/  IADD3.X R37, PT, PT, R35, -0x1, RZ, P5, !PT ;  /* 0xffffffff23257810 */ /* 0x000fe20002ffe4ff */
[----:B-1----:R-:W-:Y:S02]  /*1270*/  IMAD.MOV.U32 R32, RZ, RZ, R38 ;  /* 0x000000ffff207224 */ /* 0x002fe400078e0026 */
[----:B------:R-:W-:Y:S01]  /*1280*/  IMAD.MOV.U32 R33, RZ, RZ, R39 ;  /* 0x000000ffff217224 */ /* 0x000fe200078e0027 */
[----:B--2---:R0:W-:Y:S02]  /*1290*/  STG.E.64 desc[UR36][R34.64+-0x80], R42 ;  /* 0xffff802a22007986 */ /* 0x0041e4000c101b24 */
[----:B0-----:R-:W-:Y:S02]  /*12a0*/  IMAD.MOV.U32 R34, RZ, RZ, R36 ;  /* 0x000000ffff227224 */ /* 0x001fe400078e0024 */
[----:B------:R-:W-:Y:S01]  /*12b0*/  IMAD.MOV.U32 R35, RZ, RZ, R37 ;  /* 0x000000ffff237224 */ /* 0x000fe200078e0025 */
[----:B------:R-:W-:Y:S06]  /*12c0*/  @P3 BRA `(.L_x_929) ;  /* 0xfffffffc004c3947 */ /* 0x000fec000383ffff */
.L_x_928:
[----:B------:R-:W-:Y:S05]  /*12d0*/  BSYNC.RECONVERGENT B5 ;  /* 0x0000000000057941 */ /* 0x000fea0003800200 */
.L_x_927:
[----:B------:R-:W-:Y:S01]  /*12e0*/  IADD3 R36, P4, PT, -R46, R53, RZ ;  /* 0x000000352e247210 */ /* 0x000fe20007f9e1ff */
[----:B------:R-:W-:Y:S03]  /*12f0*/  BSSY.RECONVERGENT B5, `(.L_x_930) ;  /* 0x0000020000057945 */ /* 0x000fe60003800200 */
[----:B------:R-:W-:Y:S01]  /*1300*/  ISETP.GT.U32.AND P3, PT, R36, 0x20, PT ;  /* 0x000000202400780c */ /* 0x000fe20003f64070 */
[----:B------:R-:W-:-:S05]  /*1310*/  IMAD.X R36, R52, 0x1, ~R47, P4 ;  /* 0x0000000134247824 */ /* 0x000fca00020e0e2f */
[----:B------:R-:W-:-:S13]  /*1320*/  ISETP.GT.AND.EX P3, PT, R36, RZ, PT, P3 ;  /* 0x000000ff2400720c */ /* 0x000fda0003f64330 */
[----:B------:R-:W-:Y:S05]  /*1330*/  @!P3 BRA `(.L_x_931) ;  /* 0x00000000006cb947 */ /* 0x000fea0003800000 */
[----:B------:R-:W2:Y:S04]  /*1340*/  LDG.E.64 R38, desc[UR36][R32.64+-0x8] ;  /* 0xfffff82420267981 */ /* 0x000ea8000c1e1b00 */
[----:B--2---:R-:W-:Y:S04]  /*1350*/  STG.E.64 desc[UR36][R34.64+-0x8], R38 ;  /* 0xfffff82622007986 */ /* 0x004fe8000c101b24 */
[----:B------:R-:W2:Y:S04]  /*1360*/  LDG.E.64 R36, desc[UR36][R32.64+-0x10] ;  /* 0xfffff02420247981 */ /* 0x000ea8000c1e1b00 */
[----:B--2---:R0:W-:Y:S04]  /*1370*/  STG.E.64 desc[UR36][R34.64+-0x10], R36 ;  /* 0xfffff02422007986 */ /* 0x0041e8000c101b24 */
[----:B0-----:R-:W2:Y:S04]  /*1380*/  LDG.E.64 R36, desc[UR36][R32.64+-0x18] ;  /* 0xffffe82420247981 */ /* 0x001ea8000c1e1b00 */
[----:B--2---:R0:W-:Y:S04]  /*1390*/  STG.E.64 desc[UR36][R34.64+-0x18], R36 ;  /* 0xffffe82422007986 */ /* 0x0041e8000c101b24 */
[----:B------:R-:W2:Y:S04]  /*13a0*/  LDG.E.64 R50, desc[UR36][R32.64+-0x20] ;  /* 0xffffe02420327981 */ /* 0x000ea8000c1e1b00 */
[----:B--2---:R1:W-:Y:S04]  /*13b0*/  STG.E.64 desc[UR36][R34.64+-0x20], R50 ;  /* 0xffffe03222007986 */ /* 0x0043e8000c101b24 */
[----:B------:R-:W2:Y:S04]  /*13c0*/  LDG.E.64 R42, desc[UR36][R32.64+-0x28] ;  /* 0xffffd824202a7981 */ /* 0x000ea8000c1e1b00 */
[----:B--2---:R-:W-:Y:S04]  /*13d0*/  STG.E.64 desc[UR36][R34.64+-0x28], R42 ;  /* 0xffffd82a22007986 */ /* 0x004fe8000c101b24 */
[----:B------:R-:W2:Y:S04]  /*13e0*/  LDG.E.64 R40, desc[UR36][R32.64+-0x30] ;  /* 0xffffd02420287981 */ /* 0x000ea8000c1e1b00 */
[----:B--2---:R-:W-:Y:S04]  /*13f0*/  STG.E.64 desc[UR36][R34.64+-0x30], R40 ;  /* 0xffffd02822007986 */ /* 0x004fe8000c101b24 */
[----:B------:R-:W2:Y:S04]  /*1400*/  LDG.E.64 R38, desc[UR36][R32.64+-0x38] ;  /* 0xffffc82420267981 */ /* 0x000ea8000c1e1b00 */
[----:B--2---:R-:W-:Y:S04]  /*1410*/  STG.E.64 desc[UR36][R34.64+-0x38], R38 ;  /* 0xffffc82622007986 */ /* 0x004fe8000c101b24 */
[----:B0-----:R-:W2:Y:S01]  /*1420*/  LDG.E.64 R36, desc[UR36][R32.64+-0x40] ;  /* 0xffffc02420247981 */ /* 0x001ea2000c1e1b00 */
[----:B-1----:R-:W-:-:S02]  /*1430*/  IADD3 R50, P5, PT, R34, -0x40, RZ ;  /* 0xffffffc022327810 */ /* 0x002fc40007fbe0ff */
[----:B------:R-:W-:Y:S02]  /*1440*/  IADD3 R53, P3, PT, R53, -0x40, RZ ;  /* 0xffffffc035357810 */ /* 0x000fe40007f7e0ff */
[----:B------:R-:W-:Y:S02]  /*1450*/  IADD3.X R51, PT, PT, R35, -0x1, RZ, P5, !PT ;  /* 0xffffffff23337810 */ /* 0x000fe40002ffe4ff */
[----:B------:R-:W-:Y:S02]  /*1460*/  PLOP3.LUT P0, PT, PT, PT, PT, 0x8, 0x80 ;  /* 0x000000000080781c */ /* 0x000fe40003f0e170 */
[----:B------:R-:W-:Y:S01]  /*1470*/  IADD3.X R52, PT, PT, R52, -0x1, RZ, P3, !PT ;  /* 0xffffffff34347810 */ /* 0x000fe20001ffe4ff */
[----:B--2---:R0:W-:Y:S02]  /*1480*/  STG.E.64 desc[UR36][R34.64+-0x40], R36 ;  /* 0xffffc02422007986 */ /* 0x0041e4000c101b24 */
[----:B0-----:R-:W-:Y:S01]  /*1490*/  IADD3 R36, P4, PT, R32, -0x40, RZ ;  /* 0xffffffc020247810 */ /* 0x001fe20007f9e0ff */
[----:B------:R-:W-:-:S02]  /*14a0*/  IMAD.MOV.U32 R34, RZ, RZ, R50 ;  /* 0x000000ffff227224 */ /* 0x000fc400078e0032 */
[----:B------:R-:W-:Y:S01]  /*14b0*/  IMAD.MOV.U32 R35, RZ, RZ, R51 ;  /* 0x000000ffff237224 */ /* 0x000fe200078e0033 */
[----:B------:R-:W-:Y:S01]  /*14c0*/  IADD3.X R43, PT, PT, R33, -0x1, RZ, P4, !PT ;  /* 0xffffffff212b7810 */ /* 0x000fe200027fe4ff */
[----:B------:R-:W-:-:S04]  /*14d0*/  IMAD.MOV.U32 R32, RZ, RZ, R36 ;  /* 0x000000ffff207224 */ /* 0x000fc800078e0024 */
[----:B------:R-:W-:-:S07]  /*14e0*/  IMAD.MOV.U32 R33, RZ, RZ, R43 ;  /* 0x000000ffff217224 */ /* 0x000fce00078e002b */
.L_x_931:
[----:B------:R-:W-:Y:S05]  /*14f0*/  BSYNC.RECONVERGENT B5 ;  /* 0x0000000000057941 */ /* 0x000fea0003800200 */
.L_x_930:
[----:B------:R-:W-:-:S04]  /*1500*/  ISETP.NE.U32.AND P3, PT, R53, R46, PT ;  /* 0x0000002e3500720c */ /* 0x000fc80003f65070 */
[----:B------:R-:W-:-:S13]  /*1510*/  ISETP.NE.OR.EX P0, PT, R52, R47, P0, P3 ;  /* 0x0000002f3400720c */ /* 0x000fda0000705730 */
[----:B------:R-:W-:Y:S05]  /*1520*/  @!P0 BREAK.RELIABLE B3 ;  /* 0x0000000000038942 */ /* 0x000fea0003800100 */
[----:B------:R-:W-:Y:S05]  /*1530*/  @!P0 BRA `(.L_x_924) ;  /* 0x0000000000588947 */ /* 0x000fea0003800000 */
.L_x_926:
[----:B------:R-:W-:Y:S05]  /*1540*/  BSYNC.RELIABLE B3 ;  /* 0x0000000000037941 */ /* 0x000fea0003800100 */
.L_x_925:
[----:B------:R-:W2:Y:S04]  /*1550*/  LDG.E.64 R42, desc[UR36][R32.64+-0x8] ;  /* 0xfffff824202a7981 */ /* 0x000ea8000c1e1b00 */
[----:B--2---:R2:W-:Y:S04]  /*1560*/  STG.E.64 desc[UR36][R34.64+-0x8], R42 ;  /* 0xfffff82a22007986 */ /* 0x0045e8000c101b24 */
[----:B-1----:R-:W3:Y:S04]  /*1570*/  LDG.E.64 R40, desc[UR36][R32.64+-0x10] ;  /* 0xfffff02420287981 */ /* 0x002ee8000c1e1b00 */
[----:B---3--:R-:W-:Y:S04]  /*1580*/  STG.E.64 desc[UR36][R34.64+-0x10], R40 ;  /* 0xfffff02822007986 */ /* 0x008fe8000c101b24 */
[----:B0-----:R-:W3:Y:S01]  /*1590*/  LDG.E.64 R38, desc[UR36][R32.64+-0x18] ;  /* 0xffffe82420267981 */ /* 0x001ee2000c1e1b00 */
[----:B------:R-:W-:-:S04]  /*15a0*/  IADD3 R53, P0, PT, R53, -0x20, RZ ;  /* 0xffffffe035357810 */ /* 0x000fc80007f1e0ff */
[----:B------:R-:W-:Y:S02]  /*15b0*/  IADD3.X R52, PT, PT, R52, -0x1, RZ, P0, !PT ;  /* 0xffffffff34347810 */ /* 0x000fe400007fe4ff */
[----:B------:R-:W-:-:S04]  /*15c0*/  ISETP.NE.U32.AND P0, PT, R46, R53, PT ;  /* 0x000000352e00720c */ /* 0x000fc80003f05070 */
[----:B------:R-:W-:Y:S01]  /*15d0*/  ISETP.NE.AND.EX P0, PT, R47, R52, PT, P0 ;  /* 0x000000342f00720c */ /* 0x000fe20003f05300 */
[----:B---3--:R-:W-:Y:S04]  /*15e0*/  STG.E.64 desc[UR36][R34.64+-0x18], R38 ;  /* 0xffffe82622007986 */ /* 0x008fe8000c101b24 */
[----:B------:R0:W3:Y:S01]  /*15f0*/  LDG.E.64 R36, desc[UR36][R32.64+-0x20] ;  /* 0xffffe02420247981 */ /* 0x0000e2000c1e1b00 */
[----:B------:R-:W-:Y:S02]  /*1600*/  IADD3 R50, P3, PT, R32, -0x20, RZ ;  /* 0xffffffe020327810 */ /* 0x000fe40007f7e0ff */
[----:B--2---:R-:W-:Y:S02]  /*1610*/  IADD3 R42, P4, PT, R34, -0x20, RZ ;  /* 0xffffffe0222a7810 */ /* 0x004fe40007f9e0ff */
[----:B------:R-:W-:-:S02]  /*1620*/  IADD3.X R51, PT, PT, R33, -0x1, RZ, P3, !PT ;  /* 0xffffffff21337810 */ /* 0x000fc40001ffe4ff */
[----:B------:R-:W-:Y:S01]  /*1630*/  IADD3.X R43, PT, PT, R35, -0x1, RZ, P4, !PT ;  /* 0xffffffff232b7810 */ /* 0x000fe200027fe4ff */
[----:B0-----:R-:W-:Y:S02]  /*1640*/  IMAD.MOV.U32 R32, RZ, RZ, R50 ;  /* 0x000000ffff207224 */ /* 0x001fe400078e0032 */
[----:B------:R-:W-:Y:S01]  /*1650*/  IMAD.MOV.U32 R33, RZ, RZ, R51 ;  /* 0x000000ffff217224 */ /* 0x000fe200078e0033 */
[----:B---3--:R0:W-:Y:S02]  /*1660*/  STG.E.64 desc[UR36][R34.64+-0x20], R36 ;  /* 0xffffe02422007986 */ /* 0x0081e4000c101b24 */
[----:B0-----:R-:W-:Y:S02]  /*1670*/  IMAD.MOV.U32 R34, RZ, RZ, R42 ;  /* 0x000000ffff227224 */ /* 0x001fe400078e002a */
[----:B------:R-:W-:Y:S01]  /*1680*/  IMAD.MOV.U32 R35, RZ, RZ, R43 ;  /* 0x000000ffff237224 */ /* 0x000fe200078e002b */
[----:B------:R-:W-:Y:S06]  /*1690*/  @P0 BRA `(.L_x_925) ;  /* 0xfffffffc00ac0947 */ /* 0x000fec000383ffff */
.L_x_924:
[----:B------:R-:W-:Y:S05]  /*16a0*/  BSYNC.RECONVERGENT B4 ;  /* 0x0000000000047941 */ /* 0x000fea0003800200 */
.L_x_923:
[----:B------:R-:W-:Y:S01]  /*16b0*/  IADD3 R34, P0, PT, R14, 0x8, RZ ;  /* 0x000000080e227810 */ /* 0x000fe20007f1e0ff */
[----:B------:R-:W-:Y:S01]  /*16c0*/  BSSY.RECONVERGENT B3, `(.L_x_932) ;  /* 0x0000027000037945 */ /* 0x000fe20003800200 */
[----:B01----:R-:W-:Y:S01]  /*16d0*/  IADD3 R38, P3, PT, R4, 0x4, RZ ;  /* 0x0000000404267810 */ /* 0x003fe20007f7e0ff */
[----:B------:R-:W-:Y:S02]  /*16e0*/  IMAD.MOV.U32 R32, RZ, RZ, R30 ;  /* 0x000000ffff207224 */ /* 0x000fe400078e001e */
[----:B------:R-:W-:Y:S02]  /*16f0*/  IMAD.X R35, RZ, RZ, R15, P0 ;  /* 0x000000ffff237224 */ /* 0x000fe400000e060f */
[----:B------:R-:W-:Y:S02]  /*1700*/  IMAD.X R36, RZ, RZ, R3, P3 ;  /* 0x000000ffff247224 */ /* 0x000fe400018e0603 */
[----:B------:R-:W-:Y:S01]  /*1710*/  IMAD.MOV.U32 R33, RZ, RZ, R31 ;  /* 0x000000ffff217224 */ /* 0x000fe200078e001f */
[----:B------:R-:W-:Y:S06]  /*1720*/  @!P1 BRA `(.L_x_933) ;  /* 0x0000000000809947 */ /* 0x000fec0003800000 */
[----:B------:R-:W2:Y:S01]  /*1730*/  LDG.E R37, desc[UR36][R14.64] ;  /* 0x000000240e257981 */ /* 0x000ea2000c1e1900 */
[----:B------:R-:W-:Y:S01]  /*1740*/  LOP3.LUT R39, R6, 0x3, RZ, 0xc0, !PT ;  /* 0x0000000306277812 */ /* 0x000fe200078ec0ff */
[----:B------:R-:W-:Y:S02]  /*1750*/  IMAD.MOV.U32 R34, RZ, RZ, R30 ;  /* 0x000000ffff227224 */ /* 0x000fe400078e001e */
[----:B------:R-:W-:Y:S01]  /*1760*/  IMAD.MOV.U32 R35, RZ, RZ, R31 ;  /* 0x000000ffff237224 */ /* 0x000fe200078e001f */
[----:B------:R-:W-:Y:S01]  /*1770*/  ISETP.NE.U32.AND P0, PT, R39, RZ, PT ;  /* 0x000000ff2700720c */ /* 0x000fe20003f05070 */
[----:B------:R-:W-:Y:S02]  /*1780*/  IMAD.MOV.U32 R38, RZ, RZ, R4 ;  /* 0x000000ffff267224 */ /* 0x000fe400078e0004 */
[----:B------:R-:W-:Y:S01]  /*1790*/  IMAD.MOV.U32 R36, RZ, RZ, R3 ;  /* 0x000000ffff247224 */ /* 0x000fe200078e0003 */
[----:B------:R-:W-:Y:S01]  /*17a0*/  ISETP.NE.AND.EX P0, PT, RZ, RZ, PT, P0 ;  /* 0x000000ffff00720c */ /* 0x000fe20003f05300 */
[----:B------:R-:W-:-:S02]  /*17b0*/  IMAD.MOV.U32 R32, RZ, RZ, R14 ;  /* 0x000000ffff207224 */ /* 0x000fc400078e000e */
[----:B------:R-:W-:Y:S01]  /*17c0*/  IMAD.MOV.U32 R33, RZ, RZ, R15 ;  /* 0x000000ffff217224 */ /* 0x000fe200078e000f */
[----:B--2---:R0:W-:Y:S09]  /*17d0*/  STG.E desc[UR36][R14.64+0x4], R37 ;  /* 0x000004250e007986 */ /* 0x0041f2000c101924 */
[----:B------:R-:W-:Y:S05]  /*17e0*/  @!P0 BRA `(.L_x_933) ;  /* 0x0000000000508947 */ /* 0x000fea0003800000 */
[----:B------:R-:W-:Y:S01]  /*17f0*/  ISETP.NE.U32.AND P0, PT, R39, 0x1, PT ;  /* 0x000000012700780c */ /* 0x000fe20003f05070 */
[----:B0-----:R-:W2:Y:S03]  /*1800*/  LDG.E R37, desc[UR36][R14.64+-0x4] ;  /* 0xfffffc240e257981 */ /* 0x001ea6000c1e1900 */
[----:B------:R-:W-:-:S13]  /*1810*/  ISETP.NE.AND.EX P0, PT, RZ, RZ, PT, P0 ;  /* 0x000000ffff00720c */ /* 0x000fda0003f05300 */
[----:B------:R-:W3:Y:S01]  /*1820*/  @P0 LDG.E R39, desc[UR36][R14.64+-0x8] ;  /* 0xfffff8240e270981 */ /* 0x000ee2000c1e1900 */
        /* <DEDUP_REMOVED lines=14> */
[----:B--2---:R1:W-:Y:S04]  /*1910*/  STG.E desc[UR36][R14.64], R37 ;  /* 0x000000250e007986 */ /* 0x0043e8000c101924 */
[----:B---3--:R1:W-:Y:S02]  /*1920*/  @P0 STG.E desc[UR36][R14.64+-0x4], R39 ;  /* 0xfffffc270e000986 */ /* 0x0083e4000c101924 */
.L_x_933:
[----:B------:R-:W-:Y:S05]  /*1930*/  BSYNC.RECONVERGENT B3 ;  /* 0x0000000000037941 */ /* 0x000fea0003800200 */
.L_x_932:
        /* <DEDUP_REMOVED lines=16> */
.L_x_940:
[----:B------:R-:W2:Y:S04]  /*1a40*/  LDG.E R39, desc[UR36][R32.64+-0x4] ;  /* 0xfffffc2420277981 */ /* 0x000ea8000c1e1900 */
[----:B--2---:R0:W-:Y:S04]  /*1a50*/  STG.E desc[UR36][R34.64+-0x4], R39 ;  /* 0xfffffc2722007986 */ /* 0x0041e8000c101924 */
[----:B------:R-:W2:Y:S04]  /*1a60*/  LDG.E R41, desc[UR36][R32.64+-0x8] ;  /* 0xfffff82420297981 */ /* 0x000ea8000c1e1900 */
[----:B--2---:R1:W-:Y:S04]  /*1a70*/  STG.E desc[UR36][R34.64+-0x8], R41 ;  /* 0xfffff82922007986 */ /* 0x0043e8000c101924 */
[----:B------:R-:W2:Y:S04]  /*1a80*/  LDG.E R43, desc[UR36][R32.64+-0xc] ;  /* 0xfffff424202b7981 */ /* 0x000ea8000c1e1900 */
[----:B--2---:R2:W-:Y:S04]  /*1a90*/  STG.E desc[UR36][R34.64+-0xc], R43 ;  /* 0xfffff42b22007986 */ /* 0x0045e8000c101924 */
[----:B------:R-:W3:Y:S04]  /*1aa0*/  LDG.E R51, desc[UR36][R32.64+-0x10] ;  /* 0xfffff02420337981 */ /* 0x000ee8000c1e1900 */
[----:B---3--:R3:W-:Y:S04]  /*1ab0*/  STG.E desc[UR36][R34.64+-0x10], R51 ;  /* 0xfffff03322007986 */ /* 0x0087e8000c101924 */
[----:B------:R-:W4:Y:S04]  /*1ac0*/  LDG.E R53, desc[UR36][R32.64+-0x14] ;  /* 0xffffec2420357981 */ /* 0x000f28000c1e1900 */
[----:B----4-:R4:W-:Y:S04]  /*1ad0*/  STG.E desc[UR36][R34.64+-0x14], R53 ;  /* 0xffffec3522007986 */ /* 0x0109e8000c101924 */
[----:B------:R-:W2:Y:S04]  /*1ae0*/  LDG.E R14, desc[UR36][R32.64+-0x18] ;  /* 0xffffe824200e7981 */ /* 0x000ea8000c1e1900 */
[----:B--2---:R2:W-:Y:S04]  /*1af0*/  STG.E desc[UR36][R34.64+-0x18], R14 ;  /* 0xffffe80e22007986 */ /* 0x0045e8000c101924 */
[----:B0-----:R-:W3:Y:S04]  /*1b00*/  LDG.E R39, desc[UR36][R32.64+-0x1c] ;  /* 0xffffe42420277981 */ /* 0x001ee8000c1e1900 */
[----:B---3--:R0:W-:Y:S04]  /*1b10*/  STG.E desc[UR36][R34.64+-0x1c], R39 ;  /* 0xffffe42722007986 */ /* 0x0081e8000c101924 */
[----:B-1----:R-:W3:Y:S04]  /*1b20*/  LDG.E R41, desc[UR36][R32.64+-0x20] ;  /* 0xffffe02420297981 */ /* 0x002ee8000c1e1900 */
[----:B---3--:R1:W-:Y:S04]  /*1b30*/  STG.E desc[UR36][R34.64+-0x20], R41 ;  /* 0xffffe02922007986 */ /* 0x0083e8000c101924 */
[----:B------:R-:W3:Y:S04]  /*1b40*/  LDG.E R43, desc[UR36][R32.64+-0x24] ;  /* 0xffffdc24202b7981 */ /* 0x000ee8000c1e1900 */
[----:B---3--:R3:W-:Y:S04]  /*1b50*/  STG.E desc[UR36][R34.64+-0x24], R43 ;  /* 0xffffdc2b22007986 */ /* 0x0087e8000c101924 */
[----:B------:R-:W4:Y:S04]  /*1b60*/  LDG.E R51, desc[UR36][R32.64+-0x28] ;  /* 0xffffd82420337981 */ /* 0x000f28000c1e1900 */
[----:B----4-:R4:W-:Y:S04]  /*1b70*/  STG.E desc[UR36][R34.64+-0x28], R51 ;  /* 0xffffd83322007986 */ /* 0x0109e8000c101924 */
[----:B------:R-:W2:Y:S04]  /*1b80*/  LDG.E R53, desc[UR36][R32.64+-0x2c] ;  /* 0xffffd42420357981 */ /* 0x000ea8000c1e1900 */
[----:B--2---:R-:W-:Y:S04]  /*1b90*/  STG.E desc[UR36][R34.64+-0x2c], R53 ;  /* 0xffffd43522007986 */ /* 0x004fe8000c101924 */
[----:B------:R-:W2:Y:S04]  /*1ba0*/  LDG.E R14, desc[UR36][R32.64+-0x30] ;  /* 0xffffd024200e7981 */ /* 0x000ea8000c1e1900 */
[----:B--2---:R2:W-:Y:S04]  /*1bb0*/  STG.E desc[UR36][R34.64+-0x30], R14 ;  /* 0xffffd00e22007986 */ /* 0x0045e8000c101924 */
[----:B0-----:R-:W3:Y:S04]  /*1bc0*/  LDG.E R39, desc[UR36][R32.64+-0x34] ;  /* 0xffffcc2420277981 */ /* 0x001ee8000c1e1900 */
[----:B---3--:R-:W-:Y:S04]  /*1bd0*/  STG.E desc[UR36][R34.64+-0x34], R39 ;  /* 0xffffcc2722007986 */ /* 0x008fe8000c101924 */
[----:B-1----:R-:W3:Y:S04]  /*1be0*/  LDG.E R41, desc[UR36][R32.64+-0x38] ;  /* 0xffffc82420297981 */ /* 0x002ee8000c1e1900 */
[----:B---3--:R0:W-:Y:S04]  /*1bf0*/  STG.E desc[UR36][R34.64+-0x38], R41 ;  /* 0xffffc82922007986 */ /* 0x0081e8000c101924 */
[----:B------:R-:W3:Y:S01]  /*1c00*/  LDG.E R43, desc[UR36][R32.64+-0x3c] ;  /* 0xffffc424202b7981 */ /* 0x000ee2000c1e1900 */
[----:B------:R-:W-:-:S04]  /*1c10*/  IADD3 R38, P1, PT, R38, -0x40, RZ ;  /* 0xffffffc026267810 */ /* 0x000fc80007f3e0ff */
[----:B------:R-:W-:Y:S02]  /*1c20*/  IADD3.X R36, PT, PT, R36, -0x1, RZ, P1, !PT ;  /* 0xffffffff24247810 */ /* 0x000fe40000ffe4ff */
[----:B------:R-:W-:-:S04]  /*1c30*/  ISETP.GT.U32.AND P1, PT, R38, R37, PT ;  /* 0x000000252600720c */ /* 0x000fc80003f24070 */
[----:B------:R-:W-:Y:S01]  /*1c40*/  ISETP.GT.AND.EX P1, PT, R36, R15, PT, P1 ;  /* 0x0000000f2400720c */ /* 0x000fe20003f24310 */
[----:B---3--:R-:W-:Y:S04]  /*1c50*/  STG.E desc[UR36][R34.64+-0x3c], R43 ;  /* 0xffffc42b22007986 */ /* 0x008fe8000c101924 */
[----:B----4-:R1:W3:Y:S01]  /*1c60*/  LDG.E R51, desc[UR36][R32.64+-0x40] ;  /* 0xffffc02420337981 */ /* 0x0102e2000c1e1900 */
[----:B------:R-:W-:Y:S02]  /*1c70*/  IADD3 R40, P2, PT, R32, -0x40, RZ ;  /* 0xffffffc020287810 */ /* 0x000fe40007f5e0ff */
[----:B--2---:R-:W-:Y:S02]  /*1c80*/  IADD3 R14, P3, PT, R34, -0x40, RZ ;  /* 0xffffffc0220e7810 */ /* 0x004fe40007f7e0ff */
[----:B0-----:R-:W-:-:S02]  /*1c90*/  IADD3.X R41, PT, PT, R33, -0x1, RZ, P2, !PT ;  /* 0xffffffff21297810 */ /* 0x001fc400017fe4ff */
[----:B------:R-:W-:Y:S01]  /*1ca0*/  IADD3.X R39, PT, PT, R35, -0x1, RZ, P3, !PT ;  /* 0xffffffff23277810 */ /* 0x000fe20001ffe4ff */
[----:B-1----:R-:W-:Y:S02]  /*1cb0*/  IMAD.MOV.U32 R32, RZ, RZ, R40 ;  /* 0x000000ffff207224 */ /* 0x002fe400078e0028 */
[----:B------:R-:W-:Y:S01]  /*1cc0*/  IMAD.MOV.U32 R33, RZ, RZ, R41 ;  /* 0x000000ffff217224 */ /* 0x000fe200078e0029 */
[----:B---3--:R0:W-:Y:S02]  /*1cd0*/  STG.E desc[UR36][R34.64+-0x40], R51 ;  /* 0xffffc03322007986 */ /* 0x0081e4000c101924 */
[----:B0-----:R-:W-:Y:S02]  /*1ce0*/  IMAD.MOV.U32 R34, RZ, RZ, R14 ;  /* 0x000000ffff227224 */ /* 0x001fe400078e000e */
[----:B------:R-:W-:Y:S01]  /*1cf0*/  IMAD.MOV.U32 R35, RZ, RZ, R39 ;  /* 0x000000ffff237224 */ /* 0x000fe200078e0027 */
[----:B------:R-:W-:Y:S06]  /*1d00*/  @P1 BRA `(.L_x_940) ;  /* 0xfffffffc004c1947 */ /* 0x000fec000383ffff */
.L_x_939:
[----:B------:R-:W-:Y:S05]  /*1d10*/  BSYNC.RECONVERGENT B5 ;  /* 0x0000000000057941 */ /* 0x000fea0003800200 */
.L_x_938:
[----:B------:R-:W-:Y:S01]  /*1d20*/  IADD3 R14, P2, PT, -R27, R38, RZ ;  /* 0x000000261b0e7210 */ /* 0x000fe20007f5e1ff */
[----:B------:R-:W-:Y:S03]  /*1d30*/  BSSY.RECONVERGENT B5, `(.L_x_941) ;  /* 0x0000020000057945 */ /* 0x000fe60003800200 */
[----:B------:R-:W-:Y:S01]  /*1d40*/  ISETP.GT.U32.AND P1, PT, R14, 0x10, PT ;  /* 0x000000100e00780c */ /* 0x000fe20003f24070 */
[----:B------:R-:W-:-:S05]  /*1d50*/  IMAD.X R14, R36, 0x1, ~R11, P2 ;  /* 0x00000001240e7824 */ /* 0x000fca00010e0e0b */
[----:B------:R-:W-:-:S13]  /*1d60*/  ISETP.GT.AND.EX P1, PT, R14, RZ, PT, P1 ;  /* 0x000000ff0e00720c */ /* 0x000fda0003f24310 */
[----:B------:R-:W-:Y:S05]  /*1d70*/  @!P1 BRA `(.L_x_942) ;  /* 0x00000000006c9947 */ /* 0x000fea0003800000 */
[----:B------:R-:W2:Y:S04]  /*1d80*/  LDG.E R15, desc[UR36][R32.64+-0x4] ;  /* 0xfffffc24200f7981 */ /* 0x000ea8000c1e1900 */
[----:B--2---:R0:W-:Y:S04]  /*1d90*/  STG.E desc[UR36][R34.64+-0x4], R15 ;  /* 0xfffffc0f22007986 */ /* 0x0041e8000c101924 */
[----:B------:R-:W2:Y:S04]  /*1da0*/  LDG.E R37, desc[UR36][R32.64+-0x8] ;  /* 0xfffff82420257981 */ /* 0x000ea8000c1e1900 */
[----:B--2---:R1:W-:Y:S04]  /*1db0*/  STG.E desc[UR36][R34.64+-0x8], R37 ;  /* 0xfffff82522007986 */ /* 0x0043e8000c101924 */
[----:B------:R-:W2:Y:S04]  /*1dc0*/  LDG.E R39, desc[UR36][R32.64+-0xc] ;  /* 0xfffff42420277981 */ /* 0x000ea8000c1e1900 */
[----:B--2---:R-:W-:Y:S04]  /*1dd0*/  STG.E desc[UR36][R34.64+-0xc], R39 ;  /* 0xfffff42722007986 */ /* 0x004fe8000c101924 */
[----:B------:R-:W2:Y:S04]  /*1de0*/  LDG.E R41, desc[UR36][R32.64+-0x10] ;  /* 0xfffff02420297981 */ /* 0x000ea8000c1e1900 */
[----:B--2---:R2:W-:Y:S04]  /*1df0*/  STG.E desc[UR36][R34.64+-0x10], R41 ;  /* 0xfffff02922007986 */ /* 0x0045e8000c101924 */
[----:B------:R-:W3:Y:S04]  /*1e00*/  LDG.E R43, desc[UR36][R32.64+-0x14] ;  /* 0xffffec24202b7981 */ /* 0x000ee8000c1e1900 */
[----:B---3--:R-:W-:Y:S04]  /*1e10*/  STG.E desc[UR36][R34.64+-0x14], R43 ;  /* 0xffffec2b22007986 */ /* 0x008fe8000c101924 */
[----:B------:R-:W3:Y:S04]  /*1e20*/  LDG.E R51, desc[UR36][R32.64+-0x18] ;  /* 0xffffe82420337981 */ /* 0x000ee8000c1e1900 */
[----:B---3--:R-:W-:Y:S04]  /*1e30*/  STG.E desc[UR36][R34.64+-0x18], R51 ;  /* 0xffffe83322007986 */ /* 0x008fe8000c101924 */
[----:B0-----:R-:W3:Y:S01]  /*1e40*/  LDG.E R15, desc[UR36][R32.64+-0x1c] ;  /* 0xffffe424200f7981 */ /* 0x001ee2000c1e1900 */
[----:B------:R-:W-:-:S02]  /*1e50*/  IADD3 R40, P2, PT, R32, -0x20, RZ ;  /* 0xffffffe020287810 */ /* 0x000fc40007f5e0ff */
[----:B------:R-:W-:Y:S01]  /*1e60*/  IADD3 R14, P3, PT, R34, -0x20, RZ ;  /* 0xffffffe0220e7810 */ /* 0x000fe20007f7e0ff */
[----:B---3--:R-:W-:Y:S04]  /*1e70*/  STG.E desc[UR36][R34.64+-0x1c], R15 ;  /* 0xffffe40f22007986 */ /* 0x008fe8000c101924 */
[----:B-1----:R0:W3:Y:S01]  /*1e80*/  LDG.E R37, desc[UR36][R32.64+-0x20] ;  /* 0xffffe02420257981 */ /* 0x0020e2000c1e1900 */
[----:B--2---:R-:W-:Y:S02]  /*1e90*/  IADD3.X R41, PT, PT, R33, -0x1, RZ, P2, !PT ;  /* 0xffffffff21297810 */ /* 0x004fe400017fe4ff */
[----:B------:R-:W-:Y:S02]  /*1ea0*/  IADD3.X R39, PT, PT, R35, -0x1, RZ, P3, !PT ;  /* 0xffffffff23277810 */ /* 0x000fe40001ffe4ff */
[----:B------:R-:W-:-:S02]  /*1eb0*/  IADD3 R38, P1, PT, R38, -0x20, RZ ;  /* 0xffffffe026267810 */ /* 0x000fc40007f3e0ff */
[----:B------:R-:W-:Y:S02]  /*1ec0*/  PLOP3.LUT P0, PT, PT, PT, PT, 0x8, 0x80 ;  /* 0x000000000080781c */ /* 0x000fe40003f0e170 */
[----:B------:R-:W-:Y:S01]  /*1ed0*/  IADD3.X R36, PT, PT, R36, -0x1, RZ, P1, !PT ;  /* 0xffffffff24247810 */ /* 0x000fe20000ffe4ff */
[----:B0-----:R-:W-:Y:S02]  /*1ee0*/  IMAD.MOV.U32 R32, RZ, RZ, R40 ;  /* 0x000000ffff207224 */ /* 0x001fe400078e0028 */
[----:B------:R-:W-:Y:S01]  /*1ef0*/  IMAD.MOV.U32 R33, RZ, RZ, R41 ;  /* 0x000000ffff217224 */ /* 0x000fe200078e0029 */
[----:B---3--:R0:W-:Y:S02]  /*1f00*/  STG.E desc[UR36][R34.64+-0x20], R37 ;  /* 0xffffe02522007986 */ /* 0x0081e4000c101924 */
[----:B0-----:R-:W-:Y:S02]  /*1f10*/  IMAD.MOV.U32 R34, RZ, RZ, R14 ;  /* 0x000000ffff227224 */ /* 0x001fe400078e000e */
[----:B------:R-:W-:-:S07]  /*1f20*/  IMAD.MOV.U32 R35, RZ, RZ, R39 ;  /* 0x000000ffff237224 */ /* 0x000fce00078e0027 */
.L_x_942:
[----:B------:R-:W-:Y:S05]  /*1f30*/  BSYNC.RECONVERGENT B5 ;  /* 0x0000000000057941 */ /* 0x000fea0003800200 */
.L_x_941:
[----:B------:R-:W-:-:S04]  /*1f40*/  ISETP.NE.U32.AND P1, PT, R38, R27, PT ;  /* 0x0000001b2600720c */ /* 0x000fc80003f25070 */
[----:B------:R-:W-:-:S13]  /*1f50*/  ISETP.NE.OR.EX P0, PT, R36, R11, P0, P1 ;  /* 0x0000000b2400720c */ /* 0x000fda0000705710 */
[----:B------:R-:W-:Y:S05]  /*1f60*/  @!P0 BREAK.RELIABLE B3 ;  /* 0x0000000000038942 */ /* 0x000fea0003800100 */
[----:B------:R-:W-:Y:S05]  /*1f70*/  @!P0 BRA `(.L_x_935) ;  /* 0x0000000000588947 */ /* 0x000fea0003800000 */
.L_x_937:
[----:B------:R-:W-:Y:S05]  /*1f80*/  BSYNC.RELIABLE B3 ;  /* 0x0000000000037941 */ /* 0x000fea0003800100 */
.L_x_936:
[----:B01----:R-:W2:Y:S04]  /*1f90*/  LDG.E R15, desc[UR36][R32.64+-0x4] ;  /* 0xfffffc24200f7981 */ /* 0x003ea8000c1e1900 */
[----:B--2---:R-:W-:Y:S04]  /*1fa0*/  STG.E desc[UR36][R34.64+-0x4], R15 ;  /* 0xfffffc0f22007986 */ /* 0x004fe8000c101924 */
[----:B------:R-:W2:Y:S04]  /*1fb0*/  LDG.E R37, desc[UR36][R32.64+-0x8] ;  /* 0xfffff82420257981 */ /* 0x000ea8000c1e1900 */
[----:B--2---:R0:W-:Y:S04]  /*1fc0*/  STG.E desc[UR36][R34.64+-0x8], R37 ;  /* 0xfffff82522007986 */ /* 0x0041e8000c101924 */
[----:B------:R-:W2:Y:S01]  /*1fd0*/  LDG.E R39, desc[UR36][R32.64+-0xc] ;  /* 0xfffff42420277981 */ /* 0x000ea2000c1e1900 */
[----:B------:R-:W-:-:S04]  /*1fe0*/  IADD3 R38, P0, PT, R38, -0x10, RZ ;  /* 0xfffffff026267810 */ /* 0x000fc80007f1e0ff */
[----:B------:R-:W-:Y:S02]  /*1ff0*/  IADD3.X R36, PT, PT, R36, -0x1, RZ, P0, !PT ;  /* 0xffffffff24247810 */ /* 0x000fe400007fe4ff */
[----:B------:R-:W-:-:S04]  /*2000*/  ISETP.NE.U32.AND P0, PT, R27, R38, PT ;  /* 0x000000261b00720c */ /* 0x000fc80003f05070 */
[----:B------:R-:W-:Y:S01]  /*2010*/  ISETP.NE.AND.EX P0, PT, R11, R36, PT, P0 ;  /* 0x000000240b00720c */ /* 0x000fe20003f05300 */
[----:B--2---:R-:W-:Y:S04]  /*2020*/  STG.E desc[UR36][R34.64+-0xc], R39 ;  /* 0xfffff42722007986 */ /* 0x004fe8000c101924 */
[----:B------:R1:W2:Y:S01]  /*2030*/  LDG.E R41, desc[UR36][R32.64+-0x10] ;  /* 0xfffff02420297981 */ /* 0x0002a2000c1e1900 */
[----:B------:R-:W-:Y:S02]  /*2040*/  IADD3 R40, P1, PT, R32, -0x10, RZ ;  /* 0xfffffff020287810 */ /* 0x000fe40007f3e0ff */
[----:B------:R-:W-:Y:S02]  /*2050*/  IADD3 R14, P2, PT, R34, -0x10, RZ ;  /* 0xfffffff0220e7810 */ /* 0x000fe40007f5e0ff */
[----:B0-----:R-:W-:-:S02]  /*2060*/  IADD3.X R37, PT, PT, R33, -0x1, RZ, P1, !PT ;  /* 0xffffffff21257810 */ /* 0x001fc40000ffe4ff */
[----:B------:R-:W-:Y:S01]  /*2070*/  IADD3.X R15, PT, PT, R35, -0x1, RZ, P2, !PT ;  /* 0xffffffff230f7810 */ /* 0x000fe200017fe4ff */
[----:B-1----:R-:W-:Y:S02]  /*2080*/  IMAD.MOV.U32 R32, RZ, RZ, R40 ;  /* 0x000000ffff207224 */ /* 0x002fe400078e0028 */
[----:B------:R-:W-:Y:S01]  /*2090*/  IMAD.MOV.U32 R33, RZ, RZ, R37 ;  /* 0x000000ffff217224 */ /* 0x000fe200078e0025 */
[----:B--2---:R0:W-:Y:S02]  /*20a0*/  STG.E desc[UR36][R34.64+-0x10], R41 ;  /* 0xfffff02922007986 */ /* 0x0041e4000c101924 */
[----:B0-----:R-:W-:Y:S02]  /*20b0*/  IMAD.MOV.U32 R34, RZ, RZ, R14 ;  /* 0x000000ffff227224 */ /* 0x001fe400078e000e */
[----:B------:R-:W-:Y:S01]  /*20c0*/  IMAD.MOV.U32 R35, RZ, RZ, R15 ;  /* 0x000000ffff237224 */ /* 0x000fe200078e000f */
[----:B------:R-:W-:Y:S06]  /*20d0*/  @P0 BRA `(.L_x_936) ;  /* 0xfffffffc00ac0947 */ /* 0x000fec000383ffff */
.L_x_935:
[----:B------:R-:W-:Y:S05]  /*20e0*/  BSYNC.RECONVERGENT B4 ;  /* 0x0000000000047941 */ /* 0x000fea0003800200 */
.L_x_934:
[----:B------:R2:W-:Y:S04]  /*20f0*/  STG.E.64 desc[UR36][R12.64], R20 ;  /* 0x000000140c007986 */ /* 0x0005e8000c101b24 */
[----:B-----5:R2:W-:Y:S02]  /*2100*/  STG.E desc[UR36][R44.64], R0 ;  /* 0x000000002c007986 */ /* 0x0205e4000c101924 */
.L_x_920:
[----:B------:R-:W-:Y:S05]  /*2110*/  BSYNC.RECONVERGENT B0 ;  /* 0x0000000000007941 */ /* 0x000fea0003800200 */
.L_x_915:
[----:B------:R-:W-:Y:S01]  /*2120*/  IADD3 R8, P0, PT, R8, 0x8, RZ ;  /* 0x0000000808087810 */ /* 0x000fe20007f1e0ff */
[----:B------:R-:W-:Y:S01]  /*2130*/  IMAD.MOV.U32 R36, RZ, RZ, R28 ;  /* 0x000000ffff247224 */ /* 0x000fe200078e001c */
[----:B------:R-:W-:Y:S01]  /*2140*/  IADD3 R4, P2, PT, R4, 0x4, RZ ;  /* 0x0000000404047810 */ /* 0x000fe20007f5e0ff */
[----:B01----:R-:W-:Y:S01]  /*2150*/  IMAD.MOV.U32 R37, RZ, RZ, R29 ;  /* 0x000000ffff257224 */ /* 0x003fe200078e001d */
[----:B------:R-:W-:Y:S01]  /*2160*/  IADD3 R6, P1, PT, R6, 0x1, RZ ;  /* 0x0000000106067810 */ /* 0x000fe20007f3e0ff */
[----:B------:R-:W-:Y:S01]  /*2170*/  IMAD.X R7, RZ, RZ, R7, P0 ;  /* 0x000000ffff077224 */ /* 0x000fe200000e0607 */
[----:B------:R-:W-:Y:S01]  /*2180*/  ISETP.NE.U32.AND P0, PT, R8, R9, PT ;  /* 0x000000090800720c */ /* 0x000fe20003f05070 */
[----:B------:R-:W-:Y:S02]  /*2190*/  IMAD.X R3, RZ, RZ, R3, P2 ;  /* 0x000000ffff037224 */ /* 0x000fe400010e0603 */
[----:B------:R-:W-:Y:S01]  /*21a0*/  IMAD.X R5, RZ, RZ, R5, P1 ;  /* 0x000000ffff057224 */ /* 0x000fe200008e0605 */
[----:B------:R-:W-:Y:S01]  /*21b0*/  ISETP.NE.AND.EX P0, PT, R7, R10, PT, P0 ;  /* 0x0000000a0700720c */ /* 0x000fe20003f05300 */
[----:B---3--:R-:W-:-:S02]  /*21c0*/  IMAD.MOV.U32 R14, RZ, RZ, R30 ;  /* 0x000000ffff0e7224 */ /* 0x008fc400078e001e */
[----:B------:R-:W-:-:S10]  /*21d0*/  IMAD.MOV.U32 R15, RZ, RZ, R31 ;  /* 0x000000ffff0f7224 */ /* 0x000fd400078e001f */
[----:B------:R-:W-:Y:S05]  /*21e0*/  @P0 BRA `(.L_x_943) ;  /* 0xffffffe400bc0947 */ /* 0x000fea000383ffff */
.L_x_914:
[----:B------:R-:W-:Y:S05]  /*21f0*/  BSYNC.RECONVERGENT B1 ;  /* 0x0000000000017941 */ /* 0x000fea0003800200 */
.L_x_913:
[----:B------:R-:W0:Y:S01]  /*2200*/  LDCU UR4, c[0x0][0x390] ;  /* 0x00007200ff0477ac */ /* 0x000e220008000800 */
[----:B------:R-:W-:Y:S02]  /*2210*/  IADD3 R46, P4, PT, R46, 0x100, RZ ;  /* 0x000001002e2e7810 */ /* 0x000fe40007f9e0ff */
[----:B--2---:R-:W-:Y:S01]  /*2220*/  IADD3 R12, P3, PT, R12, 0x100, RZ ;  /* 0x000001000c0c7810 */ /* 0x004fe20007f7e0ff */
[----:B------:R-:W0:Y:S01]  /*2230*/  LDCU.64 UR6, c[0x0][0x380] ;  /* 0x00007000ff0677ac */ /* 0x000e220008000a00 */
[----:B------:R-:W-:Y:S01]  /*2240*/  IADD3 R44, P2, PT, R44, 0x80, RZ ;  /* 0x000000802c2c7810 */ /* 0x000fe20007f5e0ff */
[----:B------:R-:W-:Y:S02]  /*2250*/  IMAD.X R47, RZ, RZ, R47, P4 ;  /* 0x000000ffff2f7224 */ /* 0x000fe400020e062f */
[----:B------:R-:W-:Y:S02]  /*2260*/  IMAD.X R13, RZ, RZ, R13, P3 ;  /* 0x000000ffff0d7224 */ /* 0x000fe400018e060d */
[----:B------:R-:W-:Y:S01]  /*2270*/  IMAD.X R45, RZ, RZ, R45, P2 ;  /* 0x000000ffff2d7224 */ /* 0x000fe200010e062d */
[----:B0-----:R-:W-:-:S04]  /*2280*/  ULEA UR6, UP0, UR4, UR6, 0x3 ;  /* 0x0000000604067291 */ /* 0x001fc8000f8018ff */
[----:B------:R-:W-:Y:S02]  /*2290*/  ULEA.HI.X UR7, UR4, UR7, URZ, 0x3, UP0 ;  /* 0x0000000704077291 */ /* 0x000fe400080f1cff */
[----:B------:R-:W-:-:S04]  /*22a0*/  IADD3 R0, P1, PT, -R49, UR6, RZ ;  /* 0x0000000631007c10 */ /* 0x000fc8000ff3e1ff */
[----:B------:R-:W-:Y:S02]  /*22b0*/  ISETP.GE.U32.AND P0, PT, R0, 0x1, PT ;  /* 0x000000010000780c */ /* 0x000fe40003f06070 */
[----:B------:R-:W-:Y:S02]  /*22c0*/  IADD3.X R0, PT, PT, ~R48, UR7, RZ, P1, !PT ;  /* 0x0000000730007c10 */ /* 0x000fe40008ffe5ff */
[----:B------:R-:W-:Y:S02]  /*22d0*/  IADD3 R27, P1, PT, R27, 0x80, RZ ;  /* 0x000000801b1b7810 */ /* 0x000fe40007f3e0ff */
[----:B------:R-:W-:-:S03]  /*22e0*/  ISETP.GE.AND.EX P0, PT, R0, RZ, PT, P0 ;  /* 0x000000ff0000720c */ /* 0x000fc60003f06300 */
[----:B------:R-:W-:-:S10]  /*22f0*/  IMAD.X R11, RZ, RZ, R11, P1 ;  /* 0x000000ffff0b7224 */ /* 0x000fd400008e060b */
[----:B------:R-:W-:Y:S05]  /*2300*/  @P0 BRA `(.L_x_944) ;  /* 0xffffffe000f00947 */ /* 0x000fea000383ffff */
[----:B------:R-:W-:Y:S05]  /*2310*/  BSYNC.RECONVERGENT B2 ;  /* 0x0000000000027941 */ /* 0x000fea0003800200 */
.L_x_912:
[----:B------:R-:W0:Y:S02]  /*2320*/  LDC R14, c[0x0][0x390] ;  /* 0x0000e400ff0e7b82 */ /* 0x000e240000000800 */
[----:B0-----:R-:W-:-:S03]  /*2330*/  IMAD.WIDE.U32 R14, R14, 0x8, RZ ;  /* 0x000000080e0e7825 */ /* 0x001fc600078e00ff */
[----:B------:R-:W-:-:S05]  /*2340*/  IADD3 R42, P5, PT, RZ, -R14, RZ ;  /* 0x8000000eff2a7210 */ /* 0x000fca0007fbe0ff */
[----:B------:R-:W-:-:S05]  /*2350*/  IMAD.X R3, RZ, RZ, ~R15, P5 ;  /* 0x000000ffff037224 */ /* 0x000fca00028e0e0f */
[--C-:B------:R-:W-:Y:S02]  /*2360*/  SHF.R.S64 R0, R42, 0x3, R3.reuse ;  /* 0x000000032a007819 */ /* 0x100fe40000001003 */
[----:B------:R-:W-:Y:S02]  /*2370*/  SHF.R.S32.HI R3, RZ, 0x3, R3 ;  /* 0x00000003ff037819 */ /* 0x000fe40000011403 */
[----:B------:R-:W-:-:S04]  /*2380*/  ISETP.GT.U32.AND P0, PT, R0, -0x21, PT ;  /* 0xffffffdf0000780c */ /* 0x000fc80003f04070 */
[----:B------:R-:W-:-:S13]  /*2390*/  ISETP.GT.AND.EX P0, PT, R3, -0x1, PT, P0 ;  /* 0xffffffff0300780c */ /* 0x000fda0003f04300 */
[----:B------:R-:W-:Y:S05]  /*23a0*/  @P0 BRA `(.L_x_945) ;  /* 0x0000004000440947 */ /* 0x000fea0003800000 */
[----:B------:R-:W0:Y:S01]  /*23b0*/  LDCU UR4, c[0x0][0x390] ;  /* 0x00007200ff0477ac */ /* 0x000e220008000800 */
[C---:B------:R-:W-:Y:S01]  /*23c0*/  LEA R38, P0, R18.reuse, R2, 0x3 ;  /* 0x0000000212267211 */ /* 0x040fe200078018ff */
[----:B------:R-:W-:Y:S03]  /*23d0*/  BSSY.RECONVERGENT B0, `(.L_x_946) ;  /* 0x0000308000007945 */ /* 0x000fe60003800200 */
[----:B------:R-:W-:Y:S01]  /*23e0*/  LEA.HI.X R37, R18, R17, R26, 0x3, P0 ;  /* 0x0000001112257211 */ /* 0x000fe200000f1c1a */
[----:B0-----:R-:W-:-:S09]  /*23f0*/  UISETP.NE.AND UP0, UPT, UR4, URZ, UPT ;  /* 0x000000ff0400728c */ /* 0x001fd2000bf05270 */
[----:B------:R-:W-:Y:S05]  /*2400*/  BRA.U UP0, `(.L_x_947) ;  /* 0x0000000d00147547 */ /* 0x000fea000b800000 */
[----:B------:R-:W-:Y:S01]  /*2410*/  ISETP.GE.U32.AND P0, PT, R18, 0x1, PT ;  /* 0x000000011200780c */ /* 0x000fe20003f06070 */
[----:B------:R-:W-:Y:S03]  /*2420*/  BSSY.RECONVERGENT B3, `(.L_x_948) ;  /* 0x00000c2000037945 */ /* 0x000fe60003800200 */
[----:B------:R-:W-:-:S13]  /*2430*/  ISETP.GE.AND.EX P0, PT, R26, RZ, PT, P0 ;  /* 0x000000ff1a00720c */ /* 0x000fda0003f06300 */
[----:B------:R-:W-:Y:S05]  /*2440*/  @!P0 BRA `(.L_x_949) ;  /* 0x0000000800c08947 */ /* 0x000fea0003800000 */
[----:B------:R-:W-:Y:S01]  /*2450*/  BSSY.RECONVERGENT B2, `(.L_x_950) ;  /* 0x00000ae000027945 */ /* 0x000fe20003800200 */
[----:B------:R-:W-:Y:S01]  /*2460*/  PLOP3.LUT P1, PT, PT, PT, PT, 0x8, 0x80 ;  /* 0x000000000080781c */ /* 0x000fe20003f2e170 */
[----:B------:R-:W-:Y:S02]  /*2470*/  IMAD.MOV.U32 R43, RZ, RZ, 0x20 ;  /* 0x00000020ff2b7424 */ /* 0x000fe400078e00ff */
[----:B------:R-:W-:-:S10]  /*2480*/  IMAD.MOV.U32 R40, RZ, RZ, RZ ;  /* 0x000000ffff287224 */ /* 0x000fd400078e00ff */
.L_x_963:
[----:B------:R-:W-:Y:S01]  /*2490*/  PLOP3.LUT P2, PT, P1, PT, PT, 0x8, 0x80 ;  /* 0x000000000080781c */ /* 0x000fe20000f4e170 */
[----:B------:R-:W-:Y:S01]  /*24a0*/  BSSY.RECONVERGENT B1, `(.L_x_951) ;  /* 0x000009e000017945 */ /* 0x000fe20003800200 */
[----:B------:R-:W-:Y:S02]  /*24b0*/  PLOP3.LUT P0, PT, P1, PT, PT, 0x80, 0x8 ;  /* 0x000000000008781c */ /* 0x000fe40000f0f070 */
[----:B------:R-:W-:-:S09]  /*24c0*/  PLOP3.LUT P1, PT, P1, PT, PT, 0x8, 0x80 ;  /* 0x000000000080781c */ /* 0x000fd20000f2e170 */
[----:B0-----:R-:W-:Y:S05]  /*24d0*/  @P2 BRA `(.L_x_952) ;  /* 0x0000000800682947 */ /* 0x001fea0003800000 */
[----:B------:R-:W0:Y:S01]  /*24e0*/  LDCU.64 UR4, c[0x0][0x380] ;  /* 0x00007000ff0477ac */ /* 0x000e220008000a00 */
[C-C-:B------:R-:W-:Y:S01]  /*24f0*/  SHF.L.U64.HI R35, R43.reuse, 0x1, R40.reuse ;  /* 0x000000012b237819 */ /* 0x140fe20000010228 */
[C---:B------:R-:W-:Y:S01]  /*2500*/  IMAD.SHL.U32 R32, R43.reuse, 0x2, RZ ;  /* 0x000000022b207824 */ /* 0x040fe200078e00ff */
[C---:B------:R-:W-:Y:S01]  /*2510*/  SHF.L.U64.HI R33, R43.reuse, 0x3, R40 ;  /* 0x000000032b217819 */ /* 0x040fe20000010228 */
[----:B------:R-:W1:Y:S01]  /*2520*/  LDCU.64 UR6, c[0x0][0x388] ;  /* 0x00007100ff0677ac */ /* 0x000e620008000a00 */
[----:B------:R-:W-:Y:S02]  /*2530*/  IMAD.SHL.U32 R27, R43, 0x8, RZ ;  /* 0x000000082b1b7824 */ /* 0x000fe400078e00ff */
[----:B------:R-:W-:Y:S02]  /*2540*/  IMAD.MOV.U32 R12, RZ, RZ, R2 ;  /* 0x000000ffff0c7224 */ /* 0x000fe400078e0002 */
[----:B------:R-:W-:Y:S02]  /*2550*/  IMAD.MOV.U32 R13, RZ, RZ, R17 ;  /* 0x000000ffff0d7224 */ /* 0x000fe400078e0011 */
[----:B------:R-:W-:-:S02]  /*2560*/  IMAD.MOV.U32 R11, RZ, RZ, R16 ;  /* 0x000000ffff0b7224 */ /* 0x000fc400078e0010 */
[----:B------:R-:W-:Y:S02]  /*2570*/  IMAD.MOV.U32 R9, RZ, RZ, R19 ;  /* 0x000000ffff097224 */ /* 0x000fe400078e0013 */
[----:B0-----:R-:W-:Y:S02]  /*2580*/  IMAD.U32 R41, RZ, RZ, UR4 ;  /* 0x00000004ff297e24 */ /* 0x001fe4000f8e00ff */
[----:B------:R-:W-:Y:S02]  /*2590*/  IMAD.U32 R39, RZ, RZ, UR5 ;  /* 0x00000005ff277e24 */ /* 0x000fe4000f8e00ff */
[----:B-1----:R-:W-:Y:S02]  /*25a0*/  IMAD.U32 R36, RZ, RZ, UR6 ;  /* 0x00000006ff247e24 */ /* 0x002fe4000f8e00ff */
[----:B------:R-:W-:-:S07]  /*25b0*/  IMAD.U32 R34, RZ, RZ, UR7 ;  /* 0x00000007ff227e24 */ /* 0x000fce000f8e00ff */
.L_x_962:
[----:B------:R-:W-:Y:S01]  /*25c0*/  IADD3 R7, P2, PT, R12, R27, RZ ;  /* 0x0000001b0c077210 */ /* 0x000fe20007f5e0ff */
[----:B------:R-:W-:Y:S01]  /*25d0*/  BSSY.RECONVERGENT B4, `(.L_x_953) ;  /* 0x0000048000047945 */ /* 0x000fe20003800200 */
[----:B------:R-:W-:Y:S02]  /*25e0*/  IMAD.MOV.U32 R4, RZ, RZ, R36 ;  /* 0x000000ffff047224 */ /* 0x000fe400078e0024 */
[----:B------:R-:W-:Y:S01]  /*25f0*/  IADD3 RZ, P3, PT, R7, -R38, RZ ;  /* 0x8000002607ff7210 */ /* 0x000fe20007f7e0ff */
[----:B------:R-:W-:Y:S02]  /*2600*/  IMAD.X R10, R13, 0x1, R33, P2 ;  /* 0x000000010d0a7824 */ /* 0x000fe400010e0621 */
[----:B------:R-:W-:Y:S02]  /*2610*/  IMAD.MOV.U32 R53, RZ, RZ, R34 ;  /* 0x000000ffff357224 */ /* 0x000fe400078e0022 */
[----:B------:R-:W-:Y:S02]  /*2620*/  IMAD.X R0, R10, 0x1, ~R37, P3 ;  /* 0x000000010a007824 */ /* 0x000fe400018e0e25 */
[----:B------:R-:W-:-:S02]  /*2630*/  IMAD.MOV.U32 R51, RZ, RZ, R39 ;  /* 0x000000ffff337224 */ /* 0x000fc400078e0027 */
[----:B------:R-:W-:Y:S01]  /*2640*/  IMAD.MOV.U32 R44, RZ, RZ, R11 ;  /* 0x000000ffff2c7224 */ /* 0x000fe200078e000b */
[----:B------:R-:W-:Y:S01]  /*2650*/  ISETP.GE.AND P2, PT, R0, RZ, PT ;  /* 0x000000ff0000720c */ /* 0x000fe20003f46270 */
[----:B------:R-:W-:-:S03]  /*2660*/  IMAD.MOV.U32 R45, RZ, RZ, R9 ;  /* 0x000000ffff2d7224 */ /* 0x000fc600078e0009 */
[----:B------:R-:W-:Y:S02]  /*2670*/  SEL R8, R7, R38, !P2 ;  /* 0x0000002607087207 */ /* 0x000fe40005000000 */
[----:B------:R-:W-:Y:S02]  /*2680*/  SEL R6, R10, R37, !P2 ;  /* 0x000000250a067207 */ /* 0x000fe40005000000 */
[C---:B------:R-:W-:Y:S01]  /*2690*/  IADD3 R5, P3, PT, R8.reuse, R27, RZ ;  /* 0x0000001b08057210 */ /* 0x040fe20007f7e0ff */
[----:B------:R-:W-:Y:S01]  /*26a0*/  IMAD.MOV.U32 R48, RZ, RZ, R8 ;  /* 0x000000ffff307224 */ /* 0x000fe200078e0008 */
[----:B------:R-:W-:Y:S01]  /*26b0*/  IADD3 R46, P4, PT, R8, -R12, RZ ;  /* 0x8000000c082e7210 */ /* 0x000fe20007f9e0ff */
[----:B------:R-:W-:Y:S01]  /*26c0*/  IMAD.MOV.U32 R49, RZ, RZ, R6 ;  /* 0x000000ffff317224 */ /* 0x000fe200078e0006 */
[----:B------:R-:W-:Y:S01]  /*26d0*/  IADD3 RZ, P2, PT, R5, -R38, RZ ;  /* 0x8000002605ff7210 */ /* 0x000fe20007f5e0ff */
[----:B------:R-:W-:Y:S01]  /*26e0*/  IMAD.X R0, R6, 0x1, R33, P3 ;  /* 0x0000000106007824 */ /* 0x000fe200018e0621 */
[----:B------:R-:W-:Y:S01]  /*26f0*/  ISETP.EQ.U32.AND P3, PT, R12, R8, PT ;  /* 0x000000080c00720c */ /* 0x000fe20003f62070 */
[----:B0-----:R-:W-:-:S02]  /*2700*/  IMAD.X R21, R6, 0x1, ~R13, P4 ;  /* 0x0000000106157824 */ /* 0x001fc400020e0e0d */
[----:B------:R-:W-:-:S03]  /*2710*/  IMAD.X R3, R0, 0x1, ~R37, P2 ;  /* 0x0000000100037824 */ /* 0x000fc600010e0e25 */
[--C-:B------:R-:W-:Y:S02]  /*2720*/  SHF.R.S64 R46, R46, 0x1, R21.reuse ;  /* 0x000000012e2e7819 */ /* 0x100fe40000001015 */
[----:B------:R-:W-:Y:S02]  /*2730*/  ISETP.GE.AND P2, PT, R3, RZ, PT ;  /* 0x000000ff0300720c */ /* 0x000fe40003f46270 */
[----:B------:R-:W-:Y:S02]  /*2740*/  SHF.R.S32.HI R20, RZ, 0x1, R21 ;  /* 0x00000001ff147819 */ /* 0x000fe40000011415 */
[----:B------:R-:W-:Y:S02]  /*2750*/  SEL R5, R5, R38, !P2 ;  /* 0x0000002605057207 */ /* 0x000fe40005000000 */
[----:B------:R-:W-:Y:S01]  /*2760*/  SEL R3, R0, R37, !P2 ;  /* 0x0000002500037207 */ /* 0x000fe20005000000 */
[----:B------:R-:W-:Y:S01]  /*2770*/  IMAD.MOV.U32 R0, RZ, RZ, R41 ;  /* 0x000000ffff007224 */ /* 0x000fe200078e0029 */
[----:B------:R-:W-:-:S04]  /*2780*/  ISETP.NE.U32.AND P2, PT, R8, R5, PT ;  /* 0x000000050800720c */ /* 0x000fc80003f45070 */
[----:B------:R-:W-:-:S04]  /*2790*/  ISETP.NE.AND.EX P2, PT, R6, R3, PT, P2 ;  /* 0x000000030600720c */ /* 0x000fc80003f45320 */
[----:B------:R-:W-:Y:S02]  /*27a0*/  ISETP.EQ.OR.EX P2, PT, R13, R6, !P2, P3 ;  /* 0x000000060d00720c */ /* 0x000fe40005742730 */
[----:B------:R-:W-:-:S05]  /*27b0*/  IADD3 R46, P3, PT, R11, R46, RZ ;  /* 0x0000002e0b2e7210 */ /* 0x000fca0007f7e0ff */
[----:B------:R-:W-:-:S06]  /*27c0*/  IMAD.X R47, R9, 0x1, R20, P3 ;  /* 0x00000001092f7824 */ /* 0x000fcc00018e0614 */
[----:B------:R-:W-:Y:S05]  /*27d0*/  @P2 BRA `(.L_x_954) ;  /* 0x00000000009c2947 */ /* 0x000fea0003800000 */
[----:B------:R-:W-:Y:S02]  /*27e0*/  IMAD.MOV.U32 R48, RZ, RZ, R8 ;  /* 0x000000ffff307224 */ /* 0x000fe400078e0008 */
[----:B------:R-:W-:Y:S02]  /*27f0*/  IMAD.MOV.U32 R49, RZ, RZ, R6 ;  /* 0x000000ffff317224 */ /* 0x000fe400078e0006 */
[----:B------:R-:W-:Y:S02]  /*2800*/  IMAD.MOV.U32 R44, RZ, RZ, R11 ;  /* 0x000000ffff2c7224 */ /* 0x000fe400078e000b */
[----:B------:R-:W-:Y:S02]  /*2810*/  IMAD.MOV.U32 R45, RZ, RZ, R9 ;  /* 0x000000ffff2d7224 */ /* 0x000fe400078e0009 */
[----:B------:R-:W-:Y:S02]  /*2820*/  IMAD.MOV.U32 R0, RZ, RZ, R41 ;  /* 0x000000ffff007224 */ /* 0x000fe400078e0029 */
[----:B------:R-:W-:-:S02]  /*2830*/  IMAD.MOV.U32 R51, RZ, RZ, R39 ;  /* 0x000000ffff337224 */ /* 0x000fc400078e0027 */
[----:B------:R-:W-:Y:S02]  /*2840*/  IMAD.MOV.U32 R4, RZ, RZ, R36 ;  /* 0x000000ffff047224 */ /* 0x000fe400078e0024 */
[----:B------:R-:W-:-:S07]  /*2850*/  IMAD.MOV.U32 R53, RZ, RZ, R34 ;  /* 0x000000ffff357224 */ /* 0x000fce00078e0022 */
.L_x_955:
[----:B------:R-:W2:Y:S04]  /*2860*/  LD.E.64 R28, desc[UR36][R48.64] ;  /* 0x00000024301c7980 */ /* 0x000ea8000c101b00 */
[----:B------:R-:W2:Y:S01]  /*2870*/  LD.E.64 R30, desc[UR36][R12.64] ;  /* 0x000000240c1e7980 */ /* 0x000ea2000c101b00 */
[----:B------:R-:W-:Y:S02]  /*2880*/  IMAD.MOV.U32 R20, RZ, RZ, R0 ;  /* 0x000000ffff147224 */ /* 0x000fe400078e0000 */
[----:B------:R-:W-:Y:S01]  /*2890*/  IMAD.MOV.U32 R21, RZ, RZ, R51 ;  /* 0x000000ffff157224 */ /* 0x000fe200078e0033 */
[----:B--2---:R-:W-:-:S04]  /*28a0*/  ISETP.GE.U32.AND P2, PT, R28, R30, PT ;  /* 0x0000001e1c00720c */ /* 0x004fc80003f46070 */
[----:B------:R-:W-:-:S13]  /*28b0*/  ISETP.GE.AND.EX P2, PT, R29, R31, PT, P2 ;  /* 0x0000001f1d00720c */ /* 0x000fda0003f46320 */
[----:B------:R0:W-:Y:S04]  /*28c0*/  @P2 STG.E.64 desc[UR36][R20.64], R30 ;  /* 0x0000001e14002986 */ /* 0x0001e8000c101b24 */
[----:B------:R-:W2:Y:S01]  /*28d0*/  @P2 LD.E R50, desc[UR36][R44.64] ;  /* 0x000000242c322980 */ /* 0x000ea2000c101900 */
[----:B0-----:R-:W-:Y:S02]  /*28e0*/  IMAD.MOV.U32 R30, RZ, RZ, R4 ;  /* 0x000000ffff1e7224 */ /* 0x001fe400078e0004 */
[----:B------:R-:W-:Y:S01]  /*28f0*/  IMAD.MOV.U32 R31, RZ, RZ, R53 ;  /* 0x000000ffff1f7224 */ /* 0x000fe200078e0035 */
[----:B------:R-:W-:Y:S02]  /*2900*/  @P2 IADD3 R12, P3, PT, R12, 0x8, RZ ;  /* 0x000000080c0c2810 */ /* 0x000fe40007f7e0ff */
[----:B------:R-:W-:-:S02]  /*2910*/  IADD3 R0, P4, PT, R20, 0x8, RZ ;  /* 0x0000000814007810 */ /* 0x000fc40007f9e0ff */
[----:B--2---:R-:W-:Y:S04]  /*2920*/  @P2 STG.E desc[UR36][R30.64], R50 ;  /* 0x000000321e002986 */ /* 0x004fe8000c101924 */
[----:B------:R-:W-:Y:S04]  /*2930*/  @!P2 STG.E.64 desc[UR36][R20.64], R28 ;  /* 0x0000001c1400a986 */ /* 0x000fe8000c101b24 */
[----:B------:R-:W2:Y:S01]  /*2940*/  @!P2 LD.E R53, desc[UR36][R46.64] ;  /* 0x000000242e35a980 */ /* 0x000ea2000c101900 */
[----:B------:R-:W-:Y:S01]  /*2950*/  @P2 IMAD.X R13, RZ, RZ, R13, P3 ;  /* 0x000000ffff0d2224 */ /* 0x000fe200018e060d */
[----:B------:R-:W-:Y:S01]  /*2960*/  @!P2 IADD3 R48, P6, PT, R48, 0x8, RZ ;  /* 0x000000083030a810 */ /* 0x000fe20007fde0ff */
[----:B------:R-:W-:Y:S01]  /*2970*/  IMAD.X R51, RZ, RZ, R21, P4 ;  /* 0x000000ffff337224 */ /* 0x000fe200020e0615 */
[----:B------:R-:W-:-:S02]  /*2980*/  @P2 IADD3 R44, P3, PT, R44, 0x4, RZ ;  /* 0x000000042c2c2810 */ /* 0x000fc40007f7e0ff */
[----:B------:R-:W-:Y:S01]  /*2990*/  ISETP.NE.U32.AND P4, PT, R48, R5, PT ;  /* 0x000000053000720c */ /* 0x000fe20003f85070 */
[----:B------:R-:W-:Y:S01]  /*29a0*/  @!P2 IMAD.X R49, RZ, RZ, R49, P6 ;  /* 0x000000ffff31a224 */ /* 0x000fe200030e0631 */
[----:B------:R-:W-:Y:S01]  /*29b0*/  IADD3 R4, P6, PT, R30, 0x4, RZ ;  /* 0x000000041e047810 */ /* 0x000fe20007fde0ff */
[----:B------:R-:W-:Y:S01]  /*29c0*/  @P2 IMAD.X R45, RZ, RZ, R45, P3 ;  /* 0x000000ffff2d2224 */ /* 0x000fe200018e062d */
[----:B------:R-:W-:Y:S02]  /*29d0*/  ISETP.NE.U32.AND P3, PT, R12, R8, PT ;  /* 0x000000080c00720c */ /* 0x000fe40003f65070 */
[----:B------:R-:W-:Y:S02]  /*29e0*/  ISETP.NE.AND.EX P4, PT, R49, R3, PT, P4 ;  /* 0x000000033100720c */ /* 0x000fe40003f85340 */
[----:B------:R-:W-:Y:S01]  /*29f0*/  ISETP.NE.AND.EX P3, PT, R13, R6, PT, P3 ;  /* 0x000000060d00720c */ /* 0x000fe20003f65330 */
[----:B--2---:R0:W-:Y:S02]  /*2a00*/  @!P2 STG.E desc[UR36][R30.64], R53 ;  /* 0x000000351e00a986 */ /* 0x0041e4000c101924 */
[----:B0-----:R-:W-:Y:S01]  /*2a10*/  IMAD.X R53, RZ, RZ, R31, P6 ;  /* 0x000000ffff357224 */ /* 0x001fe200030e061f */
[----:B------:R-:W-:-:S05]  /*2a20*/  @!P2 IADD3 R46, P6, PT, R46, 0x4, RZ ;  /* 0x000000042e2ea810 */ /* 0x000fca0007fde0ff */
[----:B------:R-:W-:-:S04]  /*2a30*/  @!P2 IMAD.X R47, RZ, RZ, R47, P6 ;  /* 0x000000ffff2fa224 */ /* 0x000fc800030e062f */
[----:B------:R-:W-:Y:S05]  /*2a40*/  @P4 BRA P3, `(.L_x_955) ;  /* 0xfffffffc00844947 */ /* 0x000fea000183ffff */
.L_x_954:
[----:B------:R-:W-:Y:S05]  /*2a50*/  BSYNC.RECONVERGENT B4 ;  /* 0x0000000000047941 */ /* 0x000fea0003800200 */
.L_x_953:
[----:B------:R-:W-:Y:S01]  /*2a60*/  ISETP.NE.U32.AND P2, PT, R12, R8, PT ;  /* 0x000000080c00720c */ /* 0x000fe20003f45070 */
[----:B------:R-:W-:Y:S03]  /*2a70*/  BSSY.RECONVERGENT B4, `(.L_x_956) ;  /* 0x0000017000047945 */ /* 0x000fe60003800200 */
[----:B------:R-:W-:-:S13]  /*2a80*/  ISETP.NE.AND.EX P2, PT, R13, R6, PT, P2 ;  /* 0x000000060d00720c */ /* 0x000fda0003f45320 */
[----:B------:R-:W-:Y:S05]  /*2a90*/  @!P2 BRA `(.L_x_957) ;  /* 0x000000000050a947 */ /* 0x000fea0003800000 */
.L_x_958:
[----:B0-----:R-:W2:Y:S01]  /*2aa0*/  LD.E.64 R20, desc[UR36][R12.64] ;  /* 0x000000240c147980 */ /* 0x001ea2000c101b00 */
[----:B------:R-:W-:-:S05]  /*2ab0*/  IMAD.MOV.U32 R50, RZ, RZ, R0 ;  /* 0x000000ffff327224 */ /* 0x000fca00078e0000 */
[----:B--2---:R0:W-:Y:S02]  /*2ac0*/  STG.E.64 desc[UR36][R50.64], R20 ;  /* 0x0000001432007986 */ /* 0x0041e4000c101b24 */
[----:B0-----:R-:W-:Y:S02]  /*2ad0*/  IMAD.MOV.U32 R20, RZ, RZ, R44 ;  /* 0x000000ffff147224 */ /* 0x001fe400078e002c */
[----:B------:R-:W-:-:S05]  /*2ae0*/  IMAD.MOV.U32 R21, RZ, RZ, R45 ;  /* 0x000000ffff157224 */ /* 0x000fca00078e002d */
[----:B------:R0:W2:Y:S01]  /*2af0*/  LD.E R29, desc[UR36][R20.64] ;  /* 0x00000024141d7980 */ /* 0x0000a2000c101900 */
[----:B------:R-:W-:Y:S02]  /*2b00*/  IADD3 R12, P2, PT, R12, 0x8, RZ ;  /* 0x000000080c0c7810 */ /* 0x000fe40007f5e0ff */
[----:B------:R-:W-:Y:S02]  /*2b10*/  IADD3 R44, P3, PT, R44, 0x4, RZ ;  /* 0x000000042c2c7810 */ /* 0x000fe40007f7e0ff */
[----:B------:R-:W-:Y:S01]  /*2b20*/  IADD3 R0, P4, PT, R0, 0x8, RZ ;  /* 0x0000000800007810 */ /* 0x000fe20007f9e0ff */
[----:B------:R-:W-:Y:S01]  /*2b30*/  IMAD.X R13, RZ, RZ, R13, P2 ;  /* 0x000000ffff0d7224 */ /* 0x000fe200010e060d */
[----:B------:R-:W-:Y:S01]  /*2b40*/  ISETP.NE.U32.AND P2, PT, R12, R8, PT ;  /* 0x000000080c00720c */ /* 0x000fe20003f45070 */
[----:B------:R-:W-:Y:S02]  /*2b50*/  IMAD.X R45, RZ, RZ, R45, P3 ;  /* 0x000000ffff2d7224 */ /* 0x000fe400018e062d */
[----:B0-----:R-:W-:Y:S01]  /*2b60*/  IMAD.MOV.U32 R20, RZ, RZ, R4 ;  /* 0x000000ffff147224 */ /* 0x001fe200078e0004 */
[----:B------:R-:W-:Y:S01]  /*2b70*/  ISETP.NE.AND.EX P2, PT, R13, R6, PT, P2 ;  /* 0x000000060d00720c */ /* 0x000fe20003f45320 */
[----:B------:R-:W-:Y:S01]  /*2b80*/  IMAD.MOV.U32 R21, RZ, RZ, R53 ;  /* 0x000000ffff157224 */ /* 0x000fe200078e0035 */
[----:B------:R-:W-:Y:S01]  /*2b90*/  IADD3 R4, P6, PT, R4, 0x4, RZ ;  /* 0x0000000404047810 */ /* 0x000fe20007fde0ff */
[----:B------:R-:W-:-:S04]  /*2ba0*/  IMAD.X R51, RZ, RZ, R51, P4 ;  /* 0x000000ffff337224 */ /* 0x000fc800020e0633 */
[----:B------:R-:W-:Y:S01]  /*2bb0*/  IMAD.X R53, RZ, RZ, R53, P6 ;  /* 0x000000ffff357224 */ /* 0x000fe200030e0635 */
[----:B--2---:R0:W-:Y:S05]  /*2bc0*/  STG.E desc[UR36][R20.64], R29 ;  /* 0x0000001d14007986 */ /* 0x0041ea000c101924 */
[----:B------:R-:W-:Y:S05]  /*2bd0*/  @P2 BRA `(.L_x_958) ;  /* 0xfffffffc00b02947 */ /* 0x000fea000383ffff */
.L_x_957:
[----:B------:R-:W-:Y:S05]  /*2be0*/  BSYNC.RECONVERGENT B4 ;  /* 0x0000000000047941 */ /* 0x000fea0003800200 */
.L_x_956:
[----:B------:R-:W-:Y:S01]  /*2bf0*/  ISETP.NE.U32.AND P2, PT, R48, R5, PT ;  /* 0x000000053000720c */ /* 0x000fe20003f45070 */
[----:B------:R-:W-:Y:S03]  /*2c00*/  BSSY.RECONVERGENT B4, `(.L_x_959) ;  /* 0x0000019000047945 */ /* 0x000fe60003800200 */
[----:B------:R-:W-:-:S13]  /*2c10*/  ISETP.NE.AND.EX P2, PT, R49, R3, PT, P2 ;  /* 0x000000033100720c */ /* 0x000fda0003f45320 */
[----:B------:R-:W-:Y:S05]  /*2c20*/  @!P2 BRA `(.L_x_960) ;  /* 0x000000000058a947 */ /* 0x000fea0003800000 */
.L_x_961:
[----:B-1----:R-:W-:Y:S02]  /*2c30*/  IMAD.MOV.U32 R12, RZ, RZ, R48 ;  /* 0x000000ffff0c7224 */ /* 0x002fe400078e0030 */
[----:B------:R-:W-:-:S05]  /*2c40*/  IMAD.MOV.U32 R13, RZ, RZ, R49 ;  /* 0x000000ffff0d7224 */ /* 0x000fca00078e0031 */
[----:B0-----:R0:W2:Y:S01]  /*2c50*/  LD.E.64 R20, desc[UR36][R12.64] ;  /* 0x000000240c147980 */ /* 0x0010a2000c101b00 */
[----:B------:R-:W-:Y:S02]  /*2c60*/  IMAD.MOV.U32 R50, RZ, RZ, R0 ;  /* 0x000000ffff327224 */ /* 0x000fe400078e0000 */
[----:B0-----:R-:W-:Y:S02]  /*2c70*/  IMAD.MOV.U32 R12, RZ, RZ, R46 ;  /* 0x000000ffff0c7224 */ /* 0x001fe400078e002e */
[----:B------:R-:W-:Y:S01]  /*2c80*/  IMAD.MOV.U32 R13, RZ, RZ, R47 ;  /* 0x000000ffff0d7224 */ /* 0x000fe200078e002f */
[----:B--2---:R0:W-:Y:S04]  /*2c90*/  STG.E.64 desc[UR36][R50.64], R20 ;  /* 0x0000001432007986 */ /* 0x0041e8000c101b24 */
[----:B------:R1:W2:Y:S01]  /*2ca0*/  LD.E R29, desc[UR36][R12.64] ;  /* 0x000000240c1d7980 */ /* 0x0002a2000c101900 */
[----:B------:R-:W-:-:S02]  /*2cb0*/  IADD3 R48, P2, PT, R48, 0x8, RZ ;  /* 0x0000000830307810 */ /* 0x000fc40007f5e0ff */
[----:B------:R-:W-:Y:S02]  /*2cc0*/  IADD3 R46, P3, PT, R46, 0x4, RZ ;  /* 0x000000042e2e7810 */ /* 0x000fe40007f7e0ff */
[----:B------:R-:W-:Y:S01]  /*2cd0*/  IADD3 R0, P4, PT, R0, 0x8, RZ ;  /* 0x0000000800007810 */ /* 0x000fe20007f9e0ff */
[----:B------:R-:W-:Y:S01]  /*2ce0*/  IMAD.X R49, RZ, RZ, R49, P2 ;  /* 0x000000ffff317224 */ /* 0x000fe200010e0631 */
[----:B------:R-:W-:Y:S01]  /*2cf0*/  ISETP.NE.U32.AND P2, PT, R48, R5, PT ;  /* 0x000000053000720c */ /* 0x000fe20003f45070 */
[----:B------:R-:W-:Y:S02]  /*2d00*/  IMAD.X R47, RZ, RZ, R47, P3 ;  /* 0x000000ffff2f7224 */ /* 0x000fe400018e062f */
[----:B-1----:R-:W-:Y:S01]  /*2d10*/  IMAD.MOV.U32 R12, RZ, RZ, R4 ;  /* 0x000000ffff0c7224 */ /* 0x002fe200078e0004 */
[----:B------:R-:W-:Y:S01]  /*2d20*/  ISETP.NE.AND.EX P2, PT, R49, R3, PT, P2 ;  /* 0x000000033100720c */ /* 0x000fe20003f45320 */
[----:B------:R-:W-:Y:S01]  /*2d30*/  IMAD.MOV.U32 R13, RZ, RZ, R53 ;  /* 0x000000ffff0d7224 */ /* 0x000fe200078e0035 */
[----:B------:R-:W-:Y:S01]  /*2d40*/  IADD3 R4, P6, PT, R4, 0x4, RZ ;  /* 0x0000000404047810 */ /* 0x000fe20007fde0ff */
[----:B0-----:R-:W-:-:S04]  /*2d50*/  IMAD.X R51, RZ, RZ, R51, P4 ;  /* 0x000000ffff337224 */ /* 0x001fc800020e0633 */
[----:B------:R-:W-:Y:S01]  /*2d60*/  IMAD.X R53, RZ, RZ, R53, P6 ;  /* 0x000000ffff357224 */ /* 0x000fe200030e0635 */
[----:B--2---:R1:W-:Y:S05]  /*2d70*/  STG.E desc[UR36][R12.64], R29 ;  /* 0x0000001d0c007986 */ /* 0x0043ea000c101924 */
[----:B------:R-:W-:Y:S05]  /*2d80*/  @P2 BRA `(.L_x_961) ;  /* 0xfffffffc00a82947 */ /* 0x000fea000383ffff */
.L_x_960:
[----:B------:R-:W-:Y:S05]  /*2d90*/  BSYNC.RECONVERGENT B4 ;  /* 0x0000000000047941 */ /* 0x000fea0003800200 */
.L_x_959:
[----:B-1----:R-:W-:Y:S01]  /*2da0*/  IADD3 R12, P2, PT, R7, R27, RZ ;  /* 0x0000001b070c7210 */ /* 0x002fe20007f5e0ff */
[C---:B------:R-:W-:Y:S01]  /*2db0*/  IMAD.SHL.U32 R0, R32.reuse, 0x4, RZ ;  /* 0x0000000420007824 */ /* 0x040fe200078e00ff */
[----:B------:R-:W-:-:S03]  /*2dc0*/  LEA R41, P4, R32, R41, 0x3 ;  /* 0x0000002920297211 */ /* 0x000fc600078818ff */
[----:B------:R-:W-:Y:S01]  /*2dd0*/  IMAD.X R13, R10, 0x1, R33, P2 ;  /* 0x000000010a0d7824 */ /* 0x000fe200010e0621 */
[----:B------:R-:W-:Y:S02]  /*2de0*/  IADD3 RZ, P2, PT, R12, -R38, RZ ;  /* 0x800000260cff7210 */ /* 0x000fe40007f5e0ff */
[-C--:B------:R-:W-:Y:S02]  /*2df0*/  IADD3 R11, P3, PT, R11, R0.reuse, RZ ;  /* 0x000000000b0b7210 */ /* 0x080fe40007f7e0ff */
[----:B------:R-:W-:Y:S01]  /*2e00*/  IADD3 R36, P6, PT, R36, R0, RZ ;  /* 0x0000000024247210 */ /* 0x000fe20007fde0ff */
[----:B------:R-:W-:Y:S01]  /*2e10*/  IMAD.X R3, R13, 0x1, ~R37, P2 ;  /* 0x000000010d037824 */ /* 0x000fe200010e0e25 */
[C-C-:B------:R-:W-:Y:S02]  /*2e20*/  SHF.L.U64.HI R0, R32.reuse, 0x2, R35.reuse ;  /* 0x0000000220007819 */ /* 0x140fe40000010223 */
[----:B------:R-:W-:Y:S02]  /*2e30*/  LEA.HI.X R39, R32, R39, R35, 0x3, P4 ;  /* 0x0000002720277211 */ /* 0x000fe400020f1c23 */
[----:B------:R-:W-:Y:S01]  /*2e40*/  ISETP.GE.AND P2, PT, R3, RZ, PT ;  /* 0x000000ff0300720c */ /* 0x000fe20003f46270 */
[----:B------:R-:W-:-:S02]  /*2e50*/  IMAD.X R9, R9, 0x1, R0, P3 ;  /* 0x0000000109097824 */ /* 0x000fc400018e0600 */
[----:B------:R-:W-:-:S10]  /*2e60*/  IMAD.X R34, R34, 0x1, R0, P6 ;  /* 0x0000000122227824 */ /* 0x000fd400030e0600 */
[----:B------:R-:W-:Y:S05]  /*2e70*/  @!P2 BRA `(.L_x_962) ;  /* 0xfffffff400d0a947 */ /* 0x000fea000383ffff */
.L_x_952:
[----:B------:R-:W-:Y:S05]  /*2e80*/  BSYNC.RECONVERGENT B1 ;  /* 0x0000000000017941 */ /* 0x000fea0003800200 */
.L_x_951:
[----:B------:R-:W-:Y:S01]  /*2e90*/  IMAD.X R3, RZ, RZ, ~R15, P5 ;  /* 0x000000ffff037224 */ /* 0x000fe200028e0e0f */
[C---:B------:R-:W-:Y:S01]  /*2ea0*/  SHF.L.U64.HI R40, R43.reuse, 0x1, R40 ;  /* 0x000000012b287819 */ /* 0x040fe20000010228 */
[----:B------:R-:W-:-:S03]  /*2eb0*/  IMAD.SHL.U32 R43, R43, 0x2, RZ ;  /* 0x000000022b2b7824 */ /* 0x000fc600078e00ff */
[--C-:B------:R-:W-:Y:S02]  /*2ec0*/  SHF.R.S64 R0, R42, 0x3, R3.reuse ;  /* 0x000000032a007819 */ /* 0x100fe40000001003 */
[----:B------:R-:W-:Y:S02]  /*2ed0*/  SHF.R.S32.HI R3, RZ, 0x3, R3 ;  /* 0x00000003ff037819 */ /* 0x000fe40000011403 */
[----:B------:R-:W-:-:S04]  /*2ee0*/  IADD3 R0, P3, PT, RZ, -R0, RZ ;  /* 0x80000000ff007210 */ /* 0x000fc80007f7e0ff */
[----:B------:R-:W-:Y:S01]  /*2ef0*/  ISETP.GE.U32.AND P2, PT, R43, R0, PT ;  /* 0x000000002b00720c */ /* 0x000fe20003f46070 */
[----:B------:R-:W-:-:S05]  /*2f00*/  IMAD.X R3, RZ, RZ, ~R3, P3 ;  /* 0x000000ffff037224 */ /* 0x000fca00018e0e03 */
[----:B------:R-:W-:-:S13]  /*2f10*/  ISETP.GE.AND.EX P2, PT, R40, R3, PT, P2 ;  /* 0x000000032800720c */ /* 0x000fda0003f46320 */
[----:B------:R-:W-:Y:S05]  /*2f20*/  @!P2 BRA `(.L_x_963) ;  /* 0xfffffff40058a947 */ /* 0x000fea000383ffff */
[----:B------:R-:W-:Y:S05]  /*2f30*/  BSYNC.RECONVERGENT B2 ;  /* 0x0000000000027941 */ /* 0x000fea0003800200 */
.L_x_950:
[----:B------:R-:W-:Y:S05]  /*2f40*/  BRA `(.L_x_964) ;  /* 0x00000000003c7947 */ /* 0x000fea0003800000 */
.L_x_949:
[----:B------:R-:W-:Y:S01]  /*2f50*/  IMAD.X R15, RZ, RZ, ~R15, P5 ;  /* 0x000000ffff0f7224 */ /* 0x000fe200028e0e0f */
[----:B------:R-:W-:Y:S01]  /*2f60*/  PLOP3.LUT P1, PT, PT, PT, PT, 0x8, 0x80 ;  /* 0x000000000080781c */ /* 0x000fe20003f2e170 */
[----:B------:R-:W-:Y:S02]  /*2f70*/  IMAD.MOV.U32 R0, RZ, RZ, 0x20 ;  /* 0x00000020ff007424 */ /* 0x000fe400078e00ff */
[----:B------:R-:W-:Y:S01]  /*2f80*/  IMAD.MOV.U32 R3, RZ, RZ, RZ ;  /* 0x000000ffff037224 */ /* 0x000fe200078e00ff */
[--C-:B------:R-:W-:Y:S02]  /*2f90*/  SHF.R.S64 R5, R42, 0x3, R15.reuse ;  /* 0x000000032a057819 */ /* 0x100fe4000000100f */
[----:B------:R-:W-:Y:S02]  /*2fa0*/  SHF.R.S32.HI R4, RZ, 0x3, R15 ;  /* 0x00000003ff047819 */ /* 0x000fe4000001140f */
[----:B------:R-:W-:-:S05]  /*2fb0*/  IADD3 R5, P0, PT, RZ, -R5, RZ ;  /* 0x80000005ff057210 */ /* 0x000fca0007f1e0ff */
[----:B------:R-:W-:-:S08]  /*2fc0*/  IMAD.X R4, RZ, RZ, ~R4, P0 ;  /* 0x000000ffff047224 */ /* 0x000fd000000e0e04 */
.L_x_965:
[C---:B------:R-:W-:Y:S01]  /*2fd0*/  SHF.L.U64.HI R3, R0.reuse, 0x1, R3 ;  /* 0x0000000100037819 */ /* 0x040fe20000010203 */
[----:B------:R-:W-:Y:S01]  /*2fe0*/  IMAD.SHL.U32 R0, R0, 0x2, RZ ;  /* 0x0000000200007824 */ /* 0x000fe200078e00ff */
[----:B------:R-:W-:Y:S02]  /*2ff0*/  PLOP3.LUT P0, PT, P1, PT, PT, 0x80, 0x8 ;  /* 0x000000000008781c */ /* 0x000fe40000f0f070 */
[----:B------:R-:W-:Y:S02]  /*3000*/  PLOP3.LUT P1, PT, P1, PT, PT, 0x8, 0x80 ;  /* 0x000000000080781c */ /* 0x000fe40000f2e170 */
[----:B------:R-:W-:-:S04]  /*3010*/  ISETP.GE.U32.AND P2, PT, R0, R5, PT ;  /* 0x000000050000720c */ /* 0x000fc80003f46070 */
[----:B------:R-:W-:-:S13]  /*3020*/  ISETP.GE.AND.EX P2, PT, R3, R4, PT, P2 ;  /* 0x000000040300720c */ /* 0x000fda0003f46320 */
[----:B------:R-:W-:Y:S05]  /*3030*/  @!P2 BRA `(.L_x_965) ;  /* 0xfffffffc00e4a947 */ /* 0x000fea000383ffff */
.L_x_964:
[----:B------:R-:W-:Y:S05]  /*3040*/  BSYNC.RECONVERGENT B3 ;  /* 0x0000000000037941 */ /* 0x000fea0003800200 */
.L_x_948:
[----:B------:R-:W-:Y:S05]  /*3050*/  BRA `(.L_x_966) ;  /* 0x0000002000fc7947 */ /* 0x000fea0003800000 */
.L_x_947:
[----:B------:R-:W-:-:S04]  /*3060*/  ISETP.GE.U32.AND P0, PT, R18, 0x1, PT ;  /* 0x000000011200780c */ /* 0x000fc80003f06070 */
[----:B------:R-:W-:-:S13]  /*3070*/  ISETP.GE.AND.EX P0, PT, R26, RZ, PT, P0 ;  /* 0x000000ff1a00720c */ /* 0x000fda0003f06300 */
[----:B------:R-:W-:Y:S05]  /*3080*/  @!P0 BRA `(.L_x_967) ;  /* 0x0000001400988947 */ /* 0x000fea0003800000 */
[----:B------:R-:W-:Y:S01]  /*3090*/  PLOP3.LUT P1, PT, PT, PT, PT, 0x8, 0x80 ;  /* 0x000000000080781c */ /* 0x000fe20003f2e170 */
[----:B------:R-:W-:Y:S02]  /*30a0*/  IMAD.MOV.U32 R36, RZ, RZ, 0x20 ;  /* 0x00000020ff247424 */ /* 0x000fe400078e00ff */
[----:B------:R-:W-:-:S10]  /*30b0*/  IMAD.MOV.U32 R35, RZ, RZ, RZ ;  /* 0x000000ffff237224 */ /* 0x000fd400078e00ff */
.L_x_993:
[----:B------:R-:W-:Y:S01]  /*30c0*/  BSSY.RECONVERGENT B1, `(.L_x_968) ;  /* 0x0000153000017945 */ /* 0x000fe20003800200 */
[----:B------:R-:W-:-:S03]  /*30d0*/  PLOP3.LUT P0, PT, P1, PT, PT, 0x80, 0x8 ;  /* 0x000000000008781c */ /* 0x000fc60000f0f070 */
[----:B------:R-:W-:Y:S10]  /*30e0*/  @P1 BRA `(.L_x_969) ;  /* 0x0000000800f01947 */ /* 0x000ff40003800000 */
[----:B------:R-:W0:Y:S01]  /*30f0*/  LDCU.64 UR4, c[0x0][0x380] ;  /* 0x00007000ff0477ac */ /* 0x000e220008000a00 */
[----:B------:R-:W-:Y:S01]  /*3100*/  BSSY.RECONVERGENT B2, `(.L_x_970) ;  /* 0x00000b9000027945 */ /* 0x000fe20003800200 */
[----:B------:R-:W-:Y:S01]  /*3110*/  IMAD.MOV.U32 R15, RZ, RZ, R2 ;  /* 0x000000ffff0f7224 */ /* 0x000fe200078e0002 */
[----:B------:R-:W1:Y:S01]  /*3120*/  LDCU.64 UR6, c[0x0][0x388] ;  /* 0x00007100ff0677ac */ /* 0x000e620008000a00 */
[----:B------:R-:W-:Y:S02]  /*3130*/  IMAD.MOV.U32 R14, RZ, RZ, R17 ;  /* 0x000000ffff0e7224 */ /* 0x000fe400078e0011 */
[----:B------:R-:W-:Y:S02]  /*3140*/  IMAD.MOV.U32 R13, RZ, RZ, R16 ;  /* 0x000000ffff0d7224 */ /* 0x000fe400078e0010 */
[----:B------:R-:W-:Y:S02]  /*3150*/  IMAD.MOV.U32 R12, RZ, RZ, R19 ;  /* 0x000000ffff0c7224 */ /* 0x000fe400078e0013 */
[----:B0-----:R-:W-:-:S02]  /*3160*/  IMAD.U32 R3, RZ, RZ, UR4 ;  /* 0x00000004ff037e24 */ /* 0x001fc4000f8e00ff */
[----:B------:R-:W-:Y:S02]  /*3170*/  IMAD.U32 R0, RZ, RZ, UR5 ;  /* 0x00000005ff007e24 */ /* 0x000fe4000f8e00ff */
[----:B------:R-:W-:Y:S02]  /*3180*/  IMAD.U32 R34, RZ, RZ, UR4 ;  /* 0x00000004ff227e24 */ /* 0x000fe4000f8e00ff */
[----:B------:R-:W-:Y:S02]  /*3190*/  IMAD.U32 R27, RZ, RZ, UR5 ;  /* 0x00000005ff1b7e24 */ /* 0x000fe4000f8e00ff */
[----:B-1----:R-:W-:Y:S02]  /*31a0*/  IMAD.U32 R21, RZ, RZ, UR6 ;  /* 0x00000006ff157e24 */ /* 0x002fe4000f8e00ff */
[----:B------:R-:W-:-:S07]  /*31b0*/  IMAD.U32 R20, RZ, RZ, UR7 ;  /* 0x00000007ff147e24 */ /* 0x000fce000f8e00ff */
.L_x_981:
[----:B------:R-:W0:Y:S01]  /*31c0*/  LDC R11, c[0x0][0x390] ;  /* 0x0000e400ff0b7b82 */ /* 0x000e220000000800 */
[----:B------:R-:W0:Y:S01]  /*31d0*/  LDCU.64 UR4, c[0x0][0x380] ;  /* 0x00007000ff0477ac */ /* 0x000e220008000a00 */
[C---:B------:R-:W-:Y:S01]  /*31e0*/  IMAD.SHL.U32 R31, R36.reuse, 0x8, RZ ;  /* 0x00000008241f7824 */ /* 0x040fe200078e00ff */
[----:B------:R-:W-:Y:S01]  /*31f0*/  SHF.L.U64.HI R30, R36, 0x3, R35 ;  /* 0x00000003241e7819 */ /* 0x000fe20000010223 */
[----:B------:R-:W-:Y:S01]  /*3200*/  BSSY.RECONVERGENT B3, `(.L_x_971) ;  /* 0x0000056000037945 */ /* 0x000fe20003800200 */
[----:B------:R-:W-:Y:S02]  /*3210*/  IMAD.MOV.U32 R45, RZ, RZ, R12 ;  /* 0x000000ffff2d7224 */ /* 0x000fe400078e000c */
[----:B------:R-:W-:Y:S01]  /*3220*/  IADD3 R10, P1, PT, R3, R31, RZ ;  /* 0x0000001f030a7210 */ /* 0x000fe20007f3e0ff */
[----:B------:R-:W1:Y:S01]  /*3230*/  LDC R5, c[0x0][0x390] ;  /* 0x0000e400ff057b82 */ /* 0x000e620000000800 */
[----:B------:R-:W-:Y:S02]  /*3240*/  IMAD.MOV.U32 R40, RZ, RZ, R15 ;  /* 0x000000ffff287224 */ /* 0x000fe400078e000f */
[----:B------:R-:W-:-:S02]  /*3250*/  IMAD.MOV.U32 R49, RZ, RZ, R14 ;  /* 0x000000ffff317224 */ /* 0x000fc400078e000e */
[----:B------:R-:W-:Y:S02]  /*3260*/  IMAD.X R9, R0, 0x1, R30, P1 ;  /* 0x0000000100097824 */ /* 0x000fe400008e061e */
[----:B------:R-:W-:Y:S01]  /*3270*/  IMAD.MOV.U32 R42, RZ, RZ, R21 ;  /* 0x000000ffff2a7224 */ /* 0x000fe200078e0015 */
[----:B------:R-:W1:Y:S01]  /*3280*/  LDC.64 R28, c[0x0][0x380] ;  /* 0x0000e000ff1c7b82 */ /* 0x000e620000000a00 */
[----:B------:R-:W-:Y:S02]  /*3290*/  IMAD.MOV.U32 R43, RZ, RZ, R20 ;  /* 0x000000ffff2b7224 */ /* 0x000fe400078e0014 */
[----:B------:R-:W-:Y:S02]  /*32a0*/  IMAD.MOV.U32 R39, RZ, RZ, R34 ;  /* 0x000000ffff277224 */ /* 0x000fe400078e0022 */
[----:B------:R-:W-:Y:S01]  /*32b0*/  IMAD.MOV.U32 R44, RZ, RZ, R27 ;  /* 0x000000ffff2c7224 */ /* 0x000fe200078e001b */
[----:B0-----:R-:W-:-:S04]  /*32c0*/  LEA R7, P2, R11, UR4, 0x3 ;  /* 0x000000040b077c11 */ /* 0x001fc8000f8418ff */
[----:B------:R-:W-:Y:S02]  /*32d0*/  LEA.HI.X R32, R11, UR5, RZ, 0x3, P2 ;  /* 0x000000050b207c11 */ /* 0x000fe400090f1cff */
[----:B------:R-:W-:-:S04]  /*32e0*/  IADD3 R4, P2, PT, -R10, R7, RZ ;  /* 0x000000070a047210 */ /* 0x000fc80007f5e1ff */
[----:B------:R-:W-:Y:S01]  /*32f0*/  ISETP.GE.U32.AND P1, PT, R4, 0x1, PT ;  /* 0x000000010400780c */ /* 0x000fe20003f26070 */
[----:B------:R-:W-:Y:S01]  /*3300*/  IMAD.X R4, R32, 0x1, ~R9, P2 ;  /* 0x0000000120047824 */ /* 0x000fe200010e0e09 */
[----:B------:R-:W-:-:S04]  /*3310*/  IADD3 R8, P2, PT, R31, R34, RZ ;  /* 0x000000221f087210 */ /* 0x000fc80007f5e0ff */
[----:B------:R-:W-:Y:S01]  /*3320*/  ISETP.GE.AND.EX P1, PT, R4, RZ, PT, P1 ;  /* 0x000000ff0400720c */ /* 0x000fe20003f26310 */
[----:B-1----:R-:W-:-:S03]  /*3330*/  IMAD.WIDE.U32 R28, R5, 0x8, R28 ;  /* 0x00000008051c7825 */ /* 0x002fc600078e001c */
[C---:B------:R-:W-:Y:S02]  /*3340*/  SEL R46, R7.reuse, R10, !P1 ;  /* 0x0000000a072e7207 */ /* 0x040fe40004800000 */
[----:B------:R-:W-:Y:S02]  /*3350*/  SEL R47, R32, R9, !P1 ;  /* 0x00000009202f7207 */ /* 0x000fe40004800000 */
[----:B------:R-:W-:Y:S01]  /*3360*/  IADD3 R4, P3, P4, R7, -R46, -R31 ;  /* 0x8000002e07047210 */ /* 0x000fe20007c7e81f */
[----:B------:R-:W-:Y:S01]  /*3370*/  IMAD.X R7, R30, 0x1, R27, P2 ;  /* 0x000000011e077824 */ /* 0x000fe200010e061b */
[----:B------:R-:W-:Y:S02]  /*3380*/  SEL R5, R28, R8, !P1 ;  /* 0x000000081c057207 */ /* 0x000fe40004800000 */
[----:B------:R-:W-:Y:S02]  /*3390*/  ISETP.GE.U32.AND P2, PT, R4, 0x1, PT ;  /* 0x000000010400780c */ /* 0x000fe40003f46070 */
[----:B------:R-:W-:Y:S01]  /*33a0*/  IADD3.X R4, PT, PT, R32, ~R47, ~R30, P3, P4 ;  /* 0x8000002f20047210 */ /* 0x000fe20001fe8c1e */
[--C-:B------:R-:W-:Y:S01]  /*33b0*/  IMAD.MOV.U32 R41, RZ, RZ, R5.reuse ;  /* 0x000000ffff297224 */ /* 0x100fe200078e0005 */
[----:B------:R-:W-:Y:S01]  /*33c0*/  SEL R6, R29, R7, !P1 ;  /* 0x000000071d067207 */ /* 0x000fe20004800000 */
[----:B------:R-:W-:Y:S01]  /*33d0*/  IMAD.MOV.U32 R50, RZ, RZ, R5 ;  /* 0x000000ffff327224 */ /* 0x000fe200078e0005 */
[----:B------:R-:W-:-:S02]  /*33e0*/  IADD3 R31, P3, PT, R5, R31, RZ ;  /* 0x0000001f051f7210 */ /* 0x000fc40007f7e0ff */
[----:B------:R-:W-:Y:S01]  /*33f0*/  ISETP.GE.AND.EX P1, PT, R4, RZ, PT, P2 ;  /* 0x000000ff0400720c */ /* 0x000fe20003f26320 */
[----:B------:R-:W-:Y:S01]  /*3400*/  IMAD.MOV.U32 R48, RZ, RZ, R6 ;  /* 0x000000ffff307224 */ /* 0x000fe200078e0006 */
[----:B------:R-:W-:Y:S01]  /*3410*/  IADD3 R46, P4, PT, R3, -R46, RZ ;  /* 0x8000002e032e7210 */ /* 0x000fe20007f9e0ff */
[----:B------:R-:W-:Y:S01]  /*3420*/  IMAD.X R3, R6, 0x1, R30, P3 ;  /* 0x0000000106037824 */ /* 0x000fe200018e061e */
[----:B------:R-:W-:Y:S01]  /*3430*/  SEL R4, R28, R31, !P1 ;  /* 0x0000001f1c047207 */ /* 0x000fe20004800000 */
[----:B------:R-:W-:Y:S01]  /*3440*/  IMAD.MOV.U32 R51, RZ, RZ, R6 ;  /* 0x000000ffff337224 */ /* 0x000fe200078e0006 */
[----:B------:R-:W-:Y:S01]  /*3450*/  ISETP.EQ.U32.AND P2, PT, R34, R5, PT ;  /* 0x000000052200720c */ /* 0x000fe20003f42070 */
[----:B------:R-:W-:Y:S01]  /*3460*/  IMAD.X R47, R0, 0x1, ~R47, P4 ;  /* 0x00000001002f7824 */ /* 0x000fe200020e0e2f */
[----:B------:R-:W-:Y:S01]  /*3470*/  SEL R3, R29, R3, !P1 ;  /* 0x000000031d037207 */ /* 0x000fe20004800000 */
[----:B------:R-:W-:Y:S01]  /*3480*/  IMAD.MOV.U32 R0, RZ, RZ, R13 ;  /* 0x000000ffff007224 */ /* 0x000fe200078e000d */
[----:B------:R-:W-:-:S02]  /*3490*/  ISETP.NE.U32.AND P1, PT, R5, R4, PT ;  /* 0x000000040500720c */ /* 0x000fc40003f25070 */
[--C-:B------:R-:W-:Y:S02]  /*34a0*/  SHF.R.S64 R46, R46, 0x1, R47.reuse ;  /* 0x000000012e2e7819 */ /* 0x100fe4000000102f */
[----:B------:R-:W-:Y:S02]  /*34b0*/  ISETP.NE.AND.EX P1, PT, R6, R3, PT, P1 ;  /* 0x000000030600720c */ /* 0x000fe40003f25310 */
[----:B------:R-:W-:Y:S02]  /*34c0*/  SHF.R.S32.HI R47, RZ, 0x1, R47 ;  /* 0x00000001ff2f7819 */ /* 0x000fe4000001142f */
[----:B------:R-:W-:Y:S02]  /*34d0*/  ISETP.EQ.OR.EX P1, PT, R27, R6, !P1, P2 ;  /* 0x000000061b00720c */ /* 0x000fe40004f22720 */
[----:B------:R-:W-:-:S05]  /*34e0*/  IADD3 R46, P2, PT, R21, -R46, RZ ;  /* 0x8000002e152e7210 */ /* 0x000fca0007f5e0ff */
[----:B------:R-:W-:-:S06]  /*34f0*/  IMAD.X R47, R20, 0x1, ~R47, P2 ;  /* 0x00000001142f7824 */ /* 0x000fcc00010e0e2f */
[----:B------:R-:W-:Y:S05]  /*3500*/  @P1 BRA `(.L_x_972) ;  /* 0x0000000000941947 */ /* 0x000fea0003800000 */
.L_x_973:
[----:B0-----:R-:W-:Y:S01]  /*3510*/  IMAD.MOV.U32 R28, RZ, RZ, R39 ;  /* 0x000000ffff1c7224 */ /* 0x001fe200078e0027 */
[----:B------:R-:W2:Y:S01]  /*3520*/  LDG.E.64 R30, desc[UR36][R50.64] ;  /* 0x00000024321e7981 */ /* 0x000ea2000c1e1b00 */
[----:B------:R-:W-:-:S05]  /*3530*/  IMAD.MOV.U32 R29, RZ, RZ, R44 ;  /* 0x000000ffff1d7224 */ /* 0x000fca00078e002c */
[----:B------:R0:W2:Y:S02]  /*3540*/  LDG.E.64 R32, desc[UR36][R28.64] ;  /* 0x000000241c207981 */ /* 0x0000a4000c1e1b00 */
[----:B0-----:R-:W-:Y:S02]  /*3550*/  IMAD.MOV.U32 R28, RZ, RZ, R40 ;  /* 0x000000ffff1c7224 */ /* 0x001fe400078e0028 */
[----:B------:R-:W-:Y:S01]  /*3560*/  IMAD.MOV.U32 R29, RZ, RZ, R49 ;  /* 0x000000ffff1d7224 */ /* 0x000fe200078e0031 */
[----:B--2---:R-:W-:-:S04]  /*3570*/  ISETP.GE.U32.AND P1, PT, R30, R32, PT ;  /* 0x000000201e00720c */ /* 0x004fc80003f26070 */
[----:B------:R-:W-:-:S13]  /*3580*/  ISETP.GE.AND.EX P1, PT, R31, R33, PT, P1 ;  /* 0x000000211f00720c */ /* 0x000fda0003f26310 */
[----:B------:R0:W-:Y:S04]  /*3590*/  @P1 ST.E.64 desc[UR36][R28.64], R32 ;  /* 0x000000201c001985 */ /* 0x0001e8000c101b24 */
[----:B------:R-:W2:Y:S01]  /*35a0*/  @P1 LDG.E R53, desc[UR36][R42.64] ;  /* 0x000000242a351981 */ /* 0x000ea2000c1e1900 */
[----:B0-----:R-:W-:Y:S02]  /*35b0*/  IMAD.MOV.U32 R32, RZ, RZ, R0 ;  /* 0x000000ffff207224 */ /* 0x001fe400078e0000 */
[----:B------:R-:W-:-:S05]  /*35c0*/  IMAD.MOV.U32 R33, RZ, RZ, R45 ;  /* 0x000000ffff217224 */ /* 0x000fca00078e002d */
[----:B--2---:R0:W-:Y:S04]  /*35d0*/  @P1 ST.E desc[UR36][R32.64], R53 ;  /* 0x0000003520001985 */ /* 0x0041e8000c101924 */
[----:B------:R0:W-:Y:S04]  /*35e0*/  @!P1 ST.E.64 desc[UR36][R28.64], R30 ;  /* 0x0000001e1c009985 */ /* 0x0001e8000c101b24 */
[----:B------:R1:W2:Y:S01]  /*35f0*/  @!P1 LDG.E R52, desc[UR36][R46.64] ;  /* 0x000000242e349981 */ /* 0x0002a2000c1e1900 */
[----:B------:R-:W-:Y:S02]  /*3600*/  IADD3 R40, P2, PT, R28, 0x8, RZ ;  /* 0x000000081c287810 */ /* 0x000fe40007f5e0ff */
[----:B------:R-:W-:-:S02]  /*3610*/  @!P1 IADD3 R41, P3, PT, R41, 0x8, RZ ;  /* 0x0000000829299810 */ /* 0x000fc40007f7e0ff */
[----:B------:R-:W-:Y:S01]  /*3620*/  IADD3 R0, P4, PT, R32, 0x4, RZ ;  /* 0x0000000420007810 */ /* 0x000fe20007f9e0ff */
[----:B------:R-:W-:Y:S01]  /*3630*/  IMAD.X R49, RZ, RZ, R29, P2 ;  /* 0x000000ffff317224 */ /* 0x000fe200010e061d */
[----:B------:R-:W-:Y:S01]  /*3640*/  @P1 IADD3 R34, P2, PT, R34, 0x8, RZ ;  /* 0x0000000822221810 */ /* 0x000fe20007f5e0ff */
[----:B------:R-:W-:Y:S01]  /*3650*/  @!P1 IMAD.X R48, RZ, RZ, R48, P3 ;  /* 0x000000ffff309224 */ /* 0x000fe200018e0630 */
[----:B------:R-:W-:Y:S01]  /*3660*/  ISETP.NE.U32.AND P3, PT, R41, R4, PT ;  /* 0x000000042900720c */ /* 0x000fe20003f65070 */
[----:B------:R-:W-:Y:S01]  /*3670*/  IMAD.X R45, RZ, RZ, R33, P4 ;  /* 0x000000ffff2d7224 */ /* 0x000fe200020e0621 */
[----:B------:R-:W-:Y:S01]  /*3680*/  @P1 IADD3 R39, P4, PT, R39, 0x8, RZ ;  /* 0x0000000827271810 */ /* 0x000fe20007f9e0ff */
[----:B------:R-:W-:Y:S01]  /*3690*/  @P1 IMAD.X R27, RZ, RZ, R27, P2 ;  /* 0x000000ffff1b1224 */ /* 0x000fe200010e061b */
[----:B------:R-:W-:Y:S02]  /*36a0*/  ISETP.EQ.U32.AND P2, PT, R34, R5, PT ;  /* 0x000000052200720c */ /* 0x000fe40003f42070 */
[----:B------:R-:W-:Y:S01]  /*36b0*/  ISETP.NE.AND.EX P3, PT, R48, R3, PT, P3 ;  /* 0x000000033000720c */ /* 0x000fe20003f65330 */
[----:B------:R-:W-:Y:S01]  /*36c0*/  @P1 IMAD.X R44, RZ, RZ, R44, P4 ;  /* 0x000000ffff2c1224 */ /* 0x000fe200020e062c */
[----:B------:R-:W-:-:S02]  /*36d0*/  @!P1 IADD3 R50, P6, PT, R50, 0x8, RZ ;  /* 0x0000000832329810 */ /* 0x000fc40007fde0ff */
[----:B------:R-:W-:Y:S02]  /*36e0*/  ISETP.EQ.OR.EX P2, PT, R27, R6, !P3, P2 ;  /* 0x000000061b00720c */ /* 0x000fe40005f42720 */
[----:B------:R-:W-:Y:S01]  /*36f0*/  @P1 IADD3 R42, P5, PT, R42, 0x4, RZ ;  /* 0x000000042a2a1810 */ /* 0x000fe20007fbe0ff */
[----:B------:R-:W-:Y:S01]  /*3700*/  @!P1 IMAD.X R51, RZ, RZ, R51, P6 ;  /* 0x000000ffff339224 */ /* 0x000fe200030e0633 */
[----:B-1----:R-:W-:-:S03]  /*3710*/  @!P1 IADD3 R46, P4, PT, R46, 0x4, RZ ;  /* 0x000000042e2e9810 */ /* 0x002fc60007f9e0ff */
[----:B------:R-:W-:Y:S02]  /*3720*/  @P1 IMAD.X R43, RZ, RZ, R43, P5 ;  /* 0x000000ffff2b1224 */ /* 0x000fe400028e062b */
[----:B------:R-:W-:Y:S01]  /*3730*/  @!P1 IMAD.X R47, RZ, RZ, R47, P4 ;  /* 0x000000ffff2f9224 */ /* 0x000fe200020e062f */
[----:B--2---:R0:W-:Y:S03]  /*3740*/  @!P1 ST.E desc[UR36][R32.64], R52 ;  /* 0x0000003420009985 */ /* 0x0041e6000c101924 */
[----:B------:R-:W-:Y:S05]  /*3750*/  @!P2 BRA `(.L_x_973) ;  /* 0xfffffffc006ca947 */ /* 0x000fea000383ffff */
.L_x_972:
[----:B------:R-:W-:Y:S05]  /*3760*/  BSYNC.RECONVERGENT B3 ;  /* 0x0000000000037941 */ /* 0x000fea0003800200 */
.L_x_971:
[----:B------:R-:W-:Y:S01]  /*3770*/  ISETP.NE.U32.AND P1, PT, R34, R5, PT ;  /* 0x000000052200720c */ /* 0x000fe20003f25070 */
[----:B------:R-:W-:Y:S03]  /*3780*/  BSSY.RECONVERGENT B3, `(.L_x_974) ;  /* 0x000001c000037945 */ /* 0x000fe60003800200 */
[----:B------:R-:W-:-:S13]  /*3790*/  ISETP.NE.AND.EX P1, PT, R27, R6, PT, P1 ;  /* 0x000000061b00720c */ /* 0x000fda0003f25310 */
[----:B------:R-:W-:Y:S05]  /*37a0*/  @!P1 BRA `(.L_x_975) ;  /* 0x0000000000649947 */ /* 0x000fea0003800000 */
[----:B0-----:R-:W-:-:S07]  /*37b0*/  IMAD.MOV.U32 R32, RZ, RZ, R44 ;  /* 0x000000ffff207224 */ /* 0x001fce00078e002c */
.L_x_976:
[----:B------:R-:W-:Y:S02]  /*37c0*/  IMAD.MOV.U32 R28, RZ, RZ, R39 ;  /* 0x000000ffff1c7224 */ /* 0x000fe400078e0027 */
[----:B------:R-:W-:-:S05]  /*37d0*/  IMAD.MOV.U32 R29, RZ, RZ, R32 ;  /* 0x000000ffff1d7224 */ /* 0x000fca00078e0020 */
[----:B------:R0:W2:Y:S02]  /*37e0*/  LDG.E.64 R30, desc[UR36][R28.64] ;  /* 0x000000241c1e7981 */ /* 0x0000a4000c1e1b00 */
[----:B0-----:R-:W-:Y:S02]  /*37f0*/  IMAD.MOV.U32 R28, RZ, RZ, R40 ;  /* 0x000000ffff1c7224 */ /* 0x001fe400078e0028 */
[----:B------:R-:W-:Y:S01]  /*3800*/  IMAD.MOV.U32 R29, RZ, RZ, R49 ;  /* 0x000000ffff1d7224 */ /* 0x000fe200078e0031 */
[----:B------:R-:W-:-:S04]  /*3810*/  IADD3 R34, P1, PT, R34, 0x8, RZ ;  /* 0x0000000822227810 */ /* 0x000fc80007f3e0ff */
[----:B--2---:R0:W-:Y:S02]  /*3820*/  ST.E.64 desc[UR36][R28.64], R30 ;  /* 0x0000001e1c007985 */ /* 0x0041e4000c101b24 */
[----:B0-----:R-:W-:Y:S02]  /*3830*/  IMAD.MOV.U32 R28, RZ, RZ, R42 ;  /* 0x000000ffff1c7224 */ /* 0x001fe400078e002a */
[----:B------:R-:W-:-:S05]  /*3840*/  IMAD.MOV.U32 R29, RZ, RZ, R43 ;  /* 0x000000ffff1d7224 */ /* 0x000fca00078e002b */
[----:B------:R-:W2:Y:S01]  /*3850*/  LDG.E R33, desc[UR36][R28.64] ;  /* 0x000000241c217981 */ /* 0x000ea2000c1e1900 */
[----:B------:R-:W-:Y:S01]  /*3860*/  IMAD.X R27, RZ, RZ, R27, P1 ;  /* 0x000000ffff1b7224 */ /* 0x000fe200008e061b */
[----:B------:R-:W-:Y:S01]  /*3870*/  ISETP.NE.U32.AND P1, PT, R34, R5, PT ;  /* 0x000000052200720c */ /* 0x000fe20003f25070 */
[----:B------:R-:W-:Y:S01]  /*3880*/  IMAD.MOV.U32 R44, RZ, RZ, R0 ;  /* 0x000000ffff2c7224 */ /* 0x000fe200078e0000 */
[----:B------:R-:W-:Y:S02]  /*3890*/  IADD3 R39, P2, PT, R39, 0x8, RZ ;  /* 0x0000000827277810 */ /* 0x000fe40007f5e0ff */
[----:B------:R-:W-:Y:S02]  /*38a0*/  ISETP.NE.AND.EX P1, PT, R27, R6, PT, P1 ;  /* 0x000000061b00720c */ /* 0x000fe40003f25310 */
[----:B------:R-:W-:Y:S01]  /*38b0*/  IADD3 R42, P3, PT, R42, 0x4, RZ ;  /* 0x000000042a2a7810 */ /* 0x000fe20007f7e0ff */
[----:B------:R-:W-:Y:S01]  /*38c0*/  IMAD.X R32, RZ, RZ, R32, P2 ;  /* 0x000000ffff207224 */ /* 0x000fe200010e0620 */
[----:B------:R-:W-:-:S02]  /*38d0*/  IADD3 R40, P4, PT, R40, 0x8, RZ ;  /* 0x0000000828287810 */ /* 0x000fc40007f9e0ff */
[----:B------:R-:W-:Y:S01]  /*38e0*/  IADD3 R0, P5, PT, R0, 0x4, RZ ;  /* 0x0000000400007810 */ /* 0x000fe20007fbe0ff */
[----:B------:R-:W-:Y:S02]  /*38f0*/  IMAD.X R43, RZ, RZ, R43, P3 ;  /* 0x000000ffff2b7224 */ /* 0x000fe400018e062b */
[----:B------:R-:W-:Y:S01]  /*3900*/  IMAD.X R49, RZ, RZ, R49, P4 ;  /* 0x000000ffff317224 */ /* 0x000fe200020e0631 */
[----:B--2---:R0:W-:Y:S02]  /*3910*/  ST.E desc[UR36][R44.64], R33 ;  /* 0x000000212c007985 */ /* 0x0041e4000c101924 */
[----:B0-----:R-:W-:Y:S01]  /*3920*/  IMAD.X R45, RZ, RZ, R45, P5 ;  /* 0x000000ffff2d7224 */ /* 0x001fe200028e062d */
[----:B------:R-:W-:Y:S06]  /*3930*/  @P1 BRA `(.L_x_976) ;  /* 0xfffffffc00a01947 */ /* 0x000fec000383ffff */
.L_x_975:
[----:B------:R-:W-:Y:S05]  /*3940*/  BSYNC.RECONVERGENT B3 ;  /* 0x0000000000037941 */ /* 0x000fea0003800200 */
.L_x_974:
[----:B------:R-:W-:Y:S01]  /*3950*/  ISETP.NE.U32.AND P1, PT, R41, R4, PT ;  /* 0x000000042900720c */ /* 0x000fe20003f25070 */
[----:B------:R-:W-:Y:S03]  /*3960*/  BSSY.RECONVERGENT B3, `(.L_x_977) ;  /* 0x0000017000037945 */ /* 0x000fe60003800200 */
[----:B------:R-:W-:-:S13]  /*3970*/  ISETP.NE.AND.EX P1, PT, R48, R3, PT, P1 ;  /* 0x000000033000720c */ /* 0x000fda0003f25310 */
[----:B------:R-:W-:Y:S05]  /*3980*/  @!P1 BRA `(.L_x_978) ;  /* 0x0000000000509947 */ /* 0x000fea0003800000 */
.L_x_979:
[----:B0-----:R-:W2:Y:S01]  /*3990*/  LDG.E.64 R30, desc[UR36][R50.64] ;  /* 0x00000024321e7981 */ /* 0x001ea2000c1e1b00 */
[----:B------:R-:W-:Y:S02]  /*39a0*/  IMAD.MOV.U32 R28, RZ, RZ, R40 ;  /* 0x000000ffff1c7224 */ /* 0x000fe400078e0028 */
[----:B------:R-:W-:Y:S01]  /*39b0*/  IMAD.MOV.U32 R29, RZ, RZ, R49 ;  /* 0x000000ffff1d7224 */ /* 0x000fe200078e0031 */
[----:B------:R-:W-:-:S05]  /*39c0*/  IADD3 R41, P1, PT, R41, 0x8, RZ ;  /* 0x0000000829297810 */ /* 0x000fca0007f3e0ff */
[----:B------:R-:W-:Y:S01]  /*39d0*/  IMAD.X R48, RZ, RZ, R48, P1 ;  /* 0x000000ffff307224 */ /* 0x000fe200008e0630 */
[----:B------:R-:W-:Y:S01]  /*39e0*/  ISETP.NE.U32.AND P1, PT, R41, R4, PT ;  /* 0x000000042900720c */ /* 0x000fe20003f25070 */
[----:B--2---:R-:W-:Y:S04]  /*39f0*/  ST.E.64 desc[UR36][R28.64], R30 ;  /* 0x0000001e1c007985 */ /* 0x004fe8000c101b24 */
[----:B------:R0:W2:Y:S01]  /*3a00*/  LDG.E R5, desc[UR36][R46.64] ;  /* 0x000000242e057981 */ /* 0x0000a2000c1e1900 */
[----:B------:R-:W-:Y:S01]  /*3a10*/  ISETP.NE.AND.EX P1, PT, R48, R3, PT, P1 ;  /* 0x000000033000720c */ /* 0x000fe20003f25310 */
[----:B------:R-:W-:Y:S01]  /*3a20*/  IMAD.MOV.U32 R44, RZ, RZ, R0 ;  /* 0x000000ffff2c7224 */ /* 0x000fe200078e0000 */
[----:B------:R-:W-:Y:S02]  /*3a30*/  IADD3 R50, P2, PT, R50, 0x8, RZ ;  /* 0x0000000832327810 */ /* 0x000fe40007f5e0ff */
[----:B------:R-:W-:-:S02]  /*3a40*/  IADD3 R40, P4, PT, R40, 0x8, RZ ;  /* 0x0000000828287810 */ /* 0x000fc40007f9e0ff */
[----:B------:R-:W-:Y:S01]  /*3a50*/  IADD3 R0, P5, PT, R0, 0x4, RZ ;  /* 0x0000000400007810 */ /* 0x000fe20007fbe0ff */
[----:B------:R-:W-:Y:S01]  /*3a60*/  IMAD.X R51, RZ, RZ, R51, P2 ;  /* 0x000000ffff337224 */ /* 0x000fe200010e0633 */
[----:B0-----:R-:W-:Y:S01]  /*3a70*/  IADD3 R46, P3, PT, R46, 0x4, RZ ;  /* 0x000000042e2e7810 */ /* 0x001fe20007f7e0ff */
[----:B------:R-:W-:-:S04]  /*3a80*/  IMAD.X R49, RZ, RZ, R49, P4 ;  /* 0x000000ffff317224 */ /* 0x000fc800020e0631 */
[----:B------:R-:W-:Y:S01]  /*3a90*/  IMAD.X R47, RZ, RZ, R47, P3 ;  /* 0x000000ffff2f7224 */ /* 0x000fe200018e062f */
[----:B--2---:R0:W-:Y:S02]  /*3aa0*/  ST.E desc[UR36][R44.64], R5 ;  /* 0x000000052c007985 */ /* 0x0041e4000c101924 */
[----:B0-----:R-:W-:Y:S01]  /*3ab0*/  IMAD.X R45, RZ, RZ, R45, P5 ;  /* 0x000000ffff2d7224 */ /* 0x001fe200028e062d */
[----:B------:R-:W-:Y:S06]  /*3ac0*/  @P1 BRA `(.L_x_979) ;  /* 0xfffffffc00b01947 */ /* 0x000fec000383ffff */
.L_x_978:
[----:B------:R-:W-:Y:S05]  /*3ad0*/  BSYNC.RECONVERGENT B3 ;  /* 0x0000000000037941 */ /* 0x000fea0003800200 */
.L_x_977:
[----:B------:R-:W1:Y:S01]  /*3ae0*/  LDCU.64 UR4, c[0x0][0x380] ;  /* 0x00007000ff0477ac */ /* 0x000e620008000a00 */
[C---:B------:R-:W-:Y:S01]  /*3af0*/  IMAD.SHL.U32 R3, R36.reuse, 0x8, RZ ;  /* 0x0000000824037824 */ /* 0x040fe200078e00ff */
[C---:B------:R-:W-:Y:S01]  /*3b00*/  SHF.L.U64.HI R6, R36.reuse, 0x3, R35 ;  /* 0x0000000324067819 */ /* 0x040fe20000010223 */
[----:B------:R-:W-:-:S03]  /*3b10*/  IMAD.SHL.U32 R5, R36, 0x2, RZ ;  /* 0x0000000224057824 */ /* 0x000fc600078e00ff */
[-C--:B------:R-:W-:Y:S01]  /*3b20*/  IADD3 R10, P1, PT, R10, R3.reuse, RZ ;  /* 0x000000030a0a7210 */ /* 0x080fe20007f3e0ff */
[----:B------:R-:W-:Y:S01]  /*3b30*/  IMAD.SHL.U32 R4, R5, 0x4, RZ ;  /* 0x0000000405047824 */ /* 0x000fe200078e00ff */
[----:B------:R-:W-:Y:S02]  /*3b40*/  IADD3 R34, P2, PT, R8, R3, RZ ;  /* 0x0000000308227210 */ /* 0x000fe40007f5e0ff */
[----:B------:R-:W-:Y:S01]  /*3b50*/  SHF.L.U64.HI R8, R36, 0x1, R35 ;  /* 0x0000000124087819 */ /* 0x000fe20000010223 */
[----:B------:R-:W-:Y:S01]  /*3b60*/  IMAD.X R9, R9, 0x1, R6, P1 ;  /* 0x0000000109097824 */ /* 0x000fe200008e0606 */
[----:B------:R-:W-:Y:S02]  /*3b70*/  IADD3 R13, P5, PT, R13, R4, RZ ;  /* 0x000000040d0d7210 */ /* 0x000fe40007fbe0ff */
[----:B------:R-:W-:Y:S02]  /*3b80*/  SHF.L.U64.HI R3, R5, 0x2, R8 ;  /* 0x0000000205037819 */ /* 0x000fe40000010208 */
[----:B-1----:R-:W-:-:S03]  /*3b90*/  LEA R27, P4, R11, UR4, 0x3 ;  /* 0x000000040b1b7c11 */ /* 0x002fc6000f8818ff */
[----:B------:R-:W-:Y:S01]  /*3ba0*/  IMAD.X R12, R12, 0x1, R3, P5 ;  /* 0x000000010c0c7824 */ /* 0x000fe200028e0603 */
[----:B------:R-:W-:Y:S01]  /*3bb0*/  IADD3 R0, P3, PT, -R10, R27, RZ ;  /* 0x0000001b0a007210 */ /* 0x000fe20007f7e1ff */
[----:B------:R-:W-:Y:S01]  /*3bc0*/  IMAD.X R27, R7, 0x1, R6, P2 ;  /* 0x00000001071b7824 */ /* 0x000fe200010e0606 */
[----:B0-----:R-:W-:Y:S02]  /*3bd0*/  LEA.HI.X R28, R11, UR5, RZ, 0x3, P4 ;  /* 0x000000050b1c7c11 */ /* 0x001fe4000a0f1cff */
[----:B------:R-:W-:Y:S02]  /*3be0*/  ISETP.GE.U32.AND P1, PT, R0, 0x1, PT ;  /* 0x000000010000780c */ /* 0x000fe40003f26070 */
[----:B------:R-:W-:Y:S01]  /*3bf0*/  LEA R15, P4, R5, R15, 0x3 ;  /* 0x0000000f050f7211 */ /* 0x000fe200078818ff */
[----:B------:R-:W-:Y:S01]  /*3c00*/  IMAD.X R0, R28, 0x1, ~R9, P3 ;  /* 0x000000011c007824 */ /* 0x000fe200018e0e09 */
[----:B------:R-:W-:Y:S02]  /*3c10*/  IADD3 R21, P3, PT, R21, R4, RZ ;  /* 0x0000000415157210 */ /* 0x000fe40007f7e0ff */
[----:B------:R-:W-:-:S02]  /*3c20*/  LEA.HI.X R14, R5, R14, R8, 0x3, P4 ;  /* 0x0000000e050e7211 */ /* 0x000fc400020f1c08 */
[----:B------:R-:W-:Y:S01]  /*3c30*/  ISETP.GE.AND.EX P1, PT, R0, RZ, PT, P1 ;  /* 0x000000ff0000720c */ /* 0x000fe20003f26310 */
[----:B------:R-:W-:-:S12]  /*3c40*/  IMAD.X R20, R20, 0x1, R3, P3 ;  /* 0x0000000114147824 */ /* 0x000fd800018e0603 */
[----:B------:R-:W-:Y:S05]  /*3c50*/  @!P1 BRA `(.L_x_980) ;  /* 0x00000000000c9947 */ /* 0x000fea0003800000 */
[----:B------:R-:W-:Y:S02]  /*3c60*/  IMAD.MOV.U32 R3, RZ, RZ, R10 ;  /* 0x000000ffff037224 */ /* 0x000fe400078e000a */
[----:B------:R-:W-:Y:S01]  /*3c70*/  IMAD.MOV.U32 R0, RZ, RZ, R9 ;  /* 0x000000ffff007224 */ /* 0x000fe200078e0009 */
[----:B------:R-:W-:Y:S06]  /*3c80*/  BRA `(.L_x_981) ;  /* 0xfffffff4004c7947 */ /* 0x000fec000383ffff */
.L_x_980:
[----:B------:R-:W-:Y:S05]  /*3c90*/  BSYNC.RECONVERGENT B2 ;  /* 0x0000000000027941 */ /* 0x000fea0003800200 */
.L_x_970:
[----:B------:R-:W-:Y:S05]  /*3ca0*/  BRA `(.L_x_982) ;  /* 0x0000000800507947 */ /* 0x000fea0003800000 */
.L_x_969:
        /* <DEDUP_REMOVED lines=14> */
.L_x_992:
        /* <DEDUP_REMOVED lines=10> */
[----:B------:R-:W-:Y:S02]  /*3e30*/  IMAD.MOV.U32 R41, RZ, RZ, R27 ;  /* 0x000000ffff297224 */ /* 0x000fe400078e001b */
[----:B------:R-:W-:Y:S01]  /*3e40*/  IMAD.MOV.U32 R44, RZ, RZ, R30 ;  /* 0x000000ffff2c7224 */ /* 0x000fe200078e001e */
        /* <DEDUP_REMOVED lines=9> */
[----:B------:R-:W-:-:S02]  /*3ee0*/  IMAD.X R29, R34, 0x1, ~R11, P3 ;  /* 0x00000001221d7824 */ /* 0x000fc400018e0e0b */
[----:B------:R-:W-:-:S03]  /*3ef0*/  IMAD.X R14, R12, 0x1, ~R37, P1 ;  /* 0x000000010c0e7824 */ /* 0x000fc600008e0e25 */
[--C-:B------:R-:W-:Y:S02]  /*3f00*/  SHF.R.S64 R28, R28, 0x1, R29.reuse ;  /* 0x000000011c1c7819 */ /* 0x100fe4000000101d */
[----:B------:R-:W-:Y:S02]  /*3f10*/  ISETP.GE.AND P1, PT, R14, RZ, PT ;  /* 0x000000ff0e00720c */ /* 0x000fe40003f26270 */
[----:B------:R-:W-:Y:S02]  /*3f20*/  SHF.R.S32.HI R29, RZ, 0x1, R29 ;  /* 0x00000001ff1d7819 */ /* 0x000fe4000001141d */
[----:B------:R-:W-:Y:S02]  /*3f30*/  SEL R40, R13, R38, !P1 ;  /* 0x000000260d287207 */ /* 0x000fe40004800000 */
[----:B------:R-:W-:Y:S02]  /*3f40*/  SEL R39, R12, R37, !P1 ;  /* 0x000000250c277207 */ /* 0x000fe40004800000 */
[----:B------:R-:W-:-:S04]  /*3f50*/  ISETP.NE.U32.AND P1, PT, R33, R40, PT ;  /* 0x000000282100720c */ /* 0x000fc80003f25070 */
[----:B------:R-:W-:-:S04]  /*3f60*/  ISETP.NE.AND.EX P1, PT, R34, R39, PT, P1 ;  /* 0x000000272200720c */ /* 0x000fc80003f25310 */
[----:B------:R-:W-:Y:S02]  /*3f70*/  ISETP.EQ.OR.EX P1, PT, R11, R34, !P1, P2 ;  /* 0x000000220b00720c */ /* 0x000fe40004f22720 */
[----:B------:R-:W-:-:S05]  /*3f80*/  IADD3 R28, P2, PT, R27, R28, RZ ;  /* 0x0000001c1b1c7210 */ /* 0x000fca0007f5e0ff */
[----:B------:R-:W-:-:S06]  /*3f90*/  IMAD.X R29, R30, 0x1, R29, P2 ;  /* 0x000000011e1d7824 */ /* 0x000fcc00010e061d */
[----:B------:R-:W-:Y:S05]  /*3fa0*/  @P1 BRA `(.L_x_984) ;  /* 0x00000000008c1947 */ /* 0x000fea0003800000 */
.L_x_985:
[----:B------:R-:W-:Y:S01]  /*3fb0*/  IMAD.MOV.U32 R12, RZ, RZ, R43 ;  /* 0x000000ffff0c7224 */ /* 0x000fe200078e002b */
[----:B------:R-:W2:Y:S01]  /*3fc0*/  LD.E.64 R20, desc[UR36][R10.64] ;  /* 0x000000240a147980 */ /* 0x000ea2000c101b00 */
[----:B------:R-:W-:-:S06]  /*3fd0*/  IMAD.MOV.U32 R13, RZ, RZ, R42 ;  /* 0x000000ffff0d7224 */ /* 0x000fcc00078e002a */
[----:B------:R-:W2:Y:S01]  /*3fe0*/  LD.E.64 R12, desc[UR36][R12.64] ;  /* 0x000000240c0c7980 */ /* 0x000ea2000c101b00 */
[----:B------:R-:W-:Y:S02]  /*3ff0*/  IMAD.MOV.U32 R14, RZ, RZ, R48 ;  /* 0x000000ffff0e7224 */ /* 0x000fe400078e0030 */
[----:B------:R-:W-:Y:S01]  /*4000*/  IMAD.MOV.U32 R15, RZ, RZ, R49 ;  /* 0x000000ffff0f7224 */ /* 0x000fe200078e0031 */
[----:B--2---:R-:W-:-:S04]  /*4010*/  ISETP.GE.U32.AND P1, PT, R12, R20, PT ;  /* 0x000000140c00720c */ /* 0x004fc80003f26070 */
[----:B------:R-:W-:-:S13]  /*4020*/  ISETP.GE.AND.EX P1, PT, R13, R21, PT, P1 ;  /* 0x000000150d00720c */ /* 0x000fda0003f26310 */
[----:B------:R0:W-:Y:S02]  /*4030*/  @P1 STG.E.64 desc[UR36][R14.64], R20 ;  /* 0x000000140e001986 */ /* 0x0001e4000c101b24 */
[----:B0-----:R-:W-:Y:S02]  /*4040*/  @P1 IMAD.MOV.U32 R20, RZ, RZ, R41 ;  /* 0x000000ffff141224 */ /* 0x001fe400078e0029 */
[----:B------:R-:W-:-:S05]  /*4050*/  @P1 IMAD.MOV.U32 R21, RZ, RZ, R44 ;  /* 0x000000ffff151224 */ /* 0x000fca00078e002c */
[----:B------:R0:W2:Y:S02]  /*4060*/  @P1 LD.E R45, desc[UR36][R20.64] ;  /* 0x00000024142d1980 */ /* 0x0000a4000c101900 */
[----:B0-----:R-:W-:Y:S02]  /*4070*/  IMAD.MOV.U32 R20, RZ, RZ, R46 ;  /* 0x000000ffff147224 */ /* 0x001fe400078e002e */
[----:B------:R-:W-:Y:S01]  /*4080*/  IMAD.MOV.U32 R21, RZ, RZ, R47 ;  /* 0x000000ffff157224 */ /* 0x000fe200078e002f */
[----:B------:R-:W-:Y:S02]  /*4090*/  @!P1 IADD3 R43, P3, PT, R43, 0x8, RZ ;  /* 0x000000082b2b9810 */ /* 0x000fe40007f7e0ff */
[----:B------:R-:W-:Y:S02]  /*40a0*/  @P1 IADD3 R10, P2, PT, R10, 0x8, RZ ;  /* 0x000000080a0a1810 */ /* 0x000fe40007f5e0ff */
[----:B------:R-:W-:Y:S01]  /*40b0*/  ISETP.NE.U32.AND P6, PT, R43, R40, PT ;  /* 0x000000282b00720c */ /* 0x000fe20003fc5070 */
[----:B------:R-:W-:Y:S01]  /*40c0*/  @!P1 IMAD.X R42, RZ, RZ, R42, P3 ;  /* 0x000000ffff2a9224 */ /* 0x000fe200018e062a */
[----:B--2---:R-:W-:Y:S04]  /*40d0*/  @P1 STG.E desc[UR36][R20.64], R45 ;  /* 0x0000002d14001986 */ /* 0x004fe8000c101924 */
[----:B------:R-:W-:Y:S04]  /*40e0*/  @!P1 STG.E.64 desc[UR36][R14.64], R12 ;  /* 0x0000000c0e009986 */ /* 0x000fe8000c101b24 */
[----:B------:R0:W2:Y:S01]  /*40f0*/  @!P1 LD.E R47, desc[UR36][R28.64] ;  /* 0x000000241c2f9980 */ /* 0x0000a2000c101900 */
[----:B------:R-:W-:Y:S01]  /*4100*/  @P1 IMAD.X R11, RZ, RZ, R11, P2 ;  /* 0x000000ffff0b1224 */ /* 0x000fe200010e060b */
[----:B------:R-:W-:-:S02]  /*4110*/  ISETP.EQ.U32.AND P2, PT, R10, R33, PT ;  /* 0x000000210a00720c */ /* 0x000fc40003f42070 */
[----:B------:R-:W-:-:S04]  /*4120*/  ISETP.NE.AND.EX P6, PT, R42, R39, PT, P6 ;  /* 0x000000272a00720c */ /* 0x000fc80003fc5360 */
[----:B------:R-:W-:Y:S02]  /*4130*/  ISETP.EQ.OR.EX P2, PT, R11, R34, !P6, P2 ;  /* 0x000000220b00720c */ /* 0x000fe40007742720 */
[----:B------:R-:W-:Y:S02]  /*4140*/  IADD3 R48, P4, PT, R14, 0x8, RZ ;  /* 0x000000080e307810 */ /* 0x000fe40007f9e0ff */
[----:B------:R-:W-:Y:S02]  /*4150*/  IADD3 R46, P3, PT, R20, 0x4, RZ ;  /* 0x00000004142e7810 */ /* 0x000fe40007f7e0ff */
[----:B0-----:R-:W-:Y:S01]  /*4160*/  @!P1 IADD3 R28, P5, PT, R28, 0x4, RZ ;  /* 0x000000041c1c9810 */ /* 0x001fe20007fbe0ff */
[----:B------:R-:W-:Y:S01]  /*4170*/  IMAD.X R49, RZ, RZ, R15, P4 ;  /* 0x000000ffff317224 */ /* 0x000fe200020e060f */
[----:B------:R-:W-:-:S03]  /*4180*/  @P1 IADD3 R41, P4, PT, R41, 0x4, RZ ;  /* 0x0000000429291810 */ /* 0x000fc60007f9e0ff */
[----:B------:R-:W-:Y:S02]  /*4190*/  @!P1 IMAD.X R29, RZ, RZ, R29, P5 ;  /* 0x000000ffff1d9224 */ /* 0x000fe400028e061d */
[----:B------:R-:W-:Y:S01]  /*41a0*/  @P1 IMAD.X R44, RZ, RZ, R44, P4 ;  /* 0x000000ffff2c1224 */ /* 0x000fe200020e062c */
[----:B--2---:R0:W-:Y:S02]  /*41b0*/  @!P1 STG.E desc[UR36][R20.64], R47 ;  /* 0x0000002f14009986 */ /* 0x0041e4000c101924 */
[----:B0-----:R-:W-:Y:S01]  /*41c0*/  IMAD.X R47, RZ, RZ, R21, P3 ;  /* 0x000000ffff2f7224 */ /* 0x001fe200018e0615 */
[----:B------:R-:W-:Y:S06]  /*41d0*/  @!P2 BRA `(.L_x_985) ;  /* 0xfffffffc0074a947 */ /* 0x000fec000383ffff */
.L_x_984:
[----:B------:R-:W-:Y:S05]  /*41e0*/  BSYNC.RECONVERGENT B2 ;  /* 0x0000000000027941 */ /* 0x000fea0003800200 */
.L_x_983:
[----:B------:R-:W-:Y:S01]  /*41f0*/  ISETP.NE.U32.AND P1, PT, R10, R33, PT ;  /* 0x000000210a00720c */ /* 0x000fe20003f25070 */
[----:B------:R-:W-:Y:S03]  /*4200*/  BSSY.RECONVERGENT B2, `(.L_x_986) ;  /* 0x0000016000027945 */ /* 0x000fe60003800200 */
[----:B------:R-:W-:-:S13]  /*4210*/  ISETP.NE.AND.EX P1, PT, R11, R34, PT, P1 ;  /* 0x000000220b00720c */ /* 0x000fda0003f25310 */
[----:B------:R-:W-:Y:S05]  /*4220*/  @!P1 BRA `(.L_x_987) ;  /* 0x00000000004c9947 */ /* 0x000fea0003800000 */
.L_x_988:
[----:B0-----:R-:W2:Y:S04]  /*4230*/  LD.E.64 R12, desc[UR36][R10.64] ;  /* 0x000000240a0c7980 */ /* 0x001ea8000c101b00 */
        /* <DEDUP_REMOVED lines=18> */
.L_x_987:
[----:B------:R-:W-:Y:S05]  /*4360*/  BSYNC.RECONVERGENT B2 ;  /* 0x0000000000027941 */ /* 0x000fea0003800200 */
.L_x_986:
[----:B------:R-:W-:Y:S01]  /*4370*/  ISETP.NE.U32.AND P1, PT, R43, R40, PT ;  /* 0x000000282b00720c */ /* 0x000fe20003f25070 */
[----:B------:R-:W-:Y:S03]  /*4380*/  BSSY.RECONVERGENT B2, `(.L_x_989) ;  /* 0x0000018000027945 */ /* 0x000fe60003800200 */
[----:B------:R-:W-:-:S13]  /*4390*/  ISETP.NE.AND.EX P1, PT, R42, R39, PT, P1 ;  /* 0x000000272a00720c */ /* 0x000fda0003f25310 */
[----:B------:R-:W-:Y:S05]  /*43a0*/  @!P1 BRA `(.L_x_990) ;  /* 0x0000000000549947 */ /* 0x000fea0003800000 */
.L_x_991:
[----:B-1----:R-:W-:Y:S02]  /*43b0*/  IMAD.MOV.U32 R10, RZ, RZ, R43 ;  /* 0x000000ffff0a7224 */ /* 0x002fe400078e002b */
[----:B------:R-:W-:-:S05]  /*43c0*/  IMAD.MOV.U32 R11, RZ, RZ, R42 ;  /* 0x000000ffff0b7224 */ /* 0x000fca00078e002a */
[----:B0-----:R0:W2:Y:S02]  /*43d0*/  LD.E.64 R12, desc[UR36][R10.64] ;  /* 0x000000240a0c7980 */ /* 0x0010a4000c101b00 */
[----:B0-----:R-:W-:Y:S02]  /*43e0*/  IMAD.MOV.U32 R10, RZ, RZ, R28 ;  /* 0x000000ffff0a7224 */ /* 0x001fe400078e001c */
[----:B------:R-:W-:Y:S01]  /*43f0*/  IMAD.MOV.U32 R11, RZ, RZ, R29 ;  /* 0x000000ffff0b7224 */ /* 0x000fe200078e001d */
[----:B--2---:R0:W-:Y:S04]  /*4400*/  STG.E.64 desc[UR36][R48.64], R12 ;  /* 0x0000000c30007986 */ /* 0x0041e8000c101b24 */
[----:B------:R1:W2:Y:S01]  /*4410*/  LD.E R15, desc[UR36][R10.64] ;  /* 0x000000240a0f7980 */ /* 0x0002a2000c101900 */
[----:B------:R-:W-:-:S02]  /*4420*/  IADD3 R43, P1, PT, R43, 0x8, RZ ;  /* 0x000000082b2b7810 */ /* 0x000fc40007f3e0ff */
[----:B------:R-:W-:-:S03]  /*4430*/  IADD3 R28, P2, PT, R28, 0x4, RZ ;  /* 0x000000041c1c7810 */ /* 0x000fc60007f5e0ff */
[----:B------:R-:W-:Y:S01]  /*4440*/  IMAD.X R42, RZ, RZ, R42, P1 ;  /* 0x000000ffff2a7224 */ /* 0x000fe200008e062a */
[----:B------:R-:W-:Y:S01]  /*4450*/  ISETP.NE.U32.AND P1, PT, R43, R40, PT ;  /* 0x000000282b00720c */ /* 0x000fe20003f25070 */
[----:B------:R-:W-:Y:S02]  /*4460*/  IMAD.X R29, RZ, RZ, R29, P2 ;  /* 0x000000ffff1d7224 */ /* 0x000fe400010e061d */
[----:B-1----:R-:W-:Y:S01]  /*4470*/  IMAD.MOV.U32 R10, RZ, RZ, R46 ;  /* 0x000000ffff0a7224 */ /* 0x002fe200078e002e */
[----:B------:R-:W-:Y:S01]  /*4480*/  ISETP.NE.AND.EX P1, PT, R42, R39, PT, P1 ;  /* 0x000000272a00720c */ /* 0x000fe20003f25310 */
[----:B------:R-:W-:Y:S01]  /*4490*/  IMAD.MOV.U32 R11, RZ, RZ, R47 ;  /* 0x000000ffff0b7224 */ /* 0x000fe200078e002f */
[----:B0-----:R-:W-:Y:S02]  /*44a0*/  IADD3 R48, P3, PT, R48, 0x8, RZ ;  /* 0x0000000830307810 */ /* 0x001fe40007f7e0ff */
[----:B------:R-:W-:-:S03]  /*44b0*/  IADD3 R46, P4, PT, R46, 0x4, RZ ;  /* 0x000000042e2e7810 */ /* 0x000fc60007f9e0ff */
[----:B------:R-:W-:Y:S02]  /*44c0*/  IMAD.X R49, RZ, RZ, R49, P3 ;  /* 0x000000ffff317224 */ /* 0x000fe400018e0631 */
[----:B------:R-:W-:Y:S01]  /*44d0*/  IMAD.X R47, RZ, RZ, R47, P4 ;  /* 0x000000ffff2f7224 */ /* 0x000fe200020e062f */
[----:B--2---:R1:W-:Y:S03]  /*44e0*/  STG.E desc[UR36][R10.64], R15 ;  /* 0x0000000f0a007986 */ /* 0x0043e6000c101924 */
[----:B------:R-:W-:Y:S05]  /*44f0*/  @P1 BRA `(.L_x_991) ;  /* 0xfffffffc00ac1947 */ /* 0x000fea000383ffff */
.L_x_990:
[----:B------:R-:W-:Y:S05]  /*4500*/  BSYNC.RECONVERGENT B2 ;  /* 0x0000000000027941 */ /* 0x000fea0003800200 */
.L_x_989:
[C---:B-1----:R-:W-:Y:S01]  /*4510*/  LEA R10, P1, R36.reuse, R31, 0x3 ;  /* 0x0000001f240a7211 */ /* 0x042fe200078218ff */
[C---:B0-----:R-:W-:Y:S01]  /*4520*/  IMAD.SHL.U32 R12, R7.reuse, 0x4, RZ ;  /* 0x00000004070c7824 */ /* 0x041fe200078e00ff */
[----:B------:R-:W-:Y:S02]  /*4530*/  LEA R0, P3, R7, R0, 0x3 ;  /* 0x0000000007007211 */ /* 0x000fe400078618ff */
[----:B------:R-:W-:Y:S02]  /*4540*/  LEA.HI.X R11, R36, R32, R35, 0x3, P1 ;  /* 0x00000020240b7211 */ /* 0x000fe400008f1c23 */
[----:B------:R-:W-:Y:S02]  /*4550*/  IADD3 RZ, P1, PT, R10, -R38, RZ ;  /* 0x800000260aff7210 */ /* 0x000fe40007f3e0ff */
[-C--:B------:R-:W-:Y:S02]  /*4560*/  IADD3 R27, P2, PT, R27, R12.reuse, RZ ;  /* 0x0000000c1b1b7210 */ /* 0x080fe40007f5e0ff */
[----:B------:R-:W-:Y:S01]  /*4570*/  IADD3 R4, P4, PT, R4, R12, RZ ;  /* 0x0000000c04047210 */ /* 0x000fe20007f9e0ff */
[----:B------:R-:W-:Y:S01]  /*4580*/  IMAD.X R13, R11, 0x1, ~R37, P1 ;  /* 0x000000010b0d7824 */ /* 0x000fe200008e0e25 */
[----:B------:R-:W-:-:S02]  /*4590*/  SHF.L.U64.HI R12, R7, 0x2, R6 ;  /* 0x00000002070c7819 */ /* 0x000fc40000010206 */
[----:B------:R-:W-:Y:S02]  /*45a0*/  LEA.HI.X R3, R7, R3, R6, 0x3, P3 ;  /* 0x0000000307037211 */ /* 0x000fe400018f1c06 */
[----:B------:R-:W-:Y:S01]  /*45b0*/  ISETP.GE.AND P1, PT, R13, RZ, PT ;  /* 0x000000ff0d00720c */ /* 0x000fe20003f26270 */
[--C-:B------:R-:W-:Y:S02]  /*45c0*/  IMAD.X R30, R30, 0x1, R12.reuse, P2 ;  /* 0x000000011e1e7824 */ /* 0x100fe400010e060c */
[----:B------:R-:W-:-:S10]  /*45d0*/  IMAD.X R5, R5, 0x1, R12, P4 ;  /* 0x0000000105057824 */ /* 0x000fd400020e060c */
[----:B------:R-:W-:Y:S05]  /*45e0*/  @!P1 BRA `(.L_x_992) ;  /* 0xfffffff400e89947 */ /* 0x000fea000383ffff */
.L_x_982:
[----:B------:R-:W-:Y:S05]  /*45f0*/  BSYNC.RECONVERGENT B1 ;  /* 0x0000000000017941 */ /* 0x000fea0003800200 */
.L_x_968:
[----:B------:R-:W0:Y:S01]  /*4600*/  LDCU UR4, c[0x0][0x390] ;  /* 0x00007200ff0477ac */ /* 0x000e220008000800 */
[C---:B------:R-:W-:Y:S01]  /*4610*/  SHF.L.U64.HI R35, R36.reuse, 0x1, R35 ;  /* 0x0000000124237819 */ /* 0x040fe20000010223 */
[----:B------:R-:W-:Y:S01]  /*4620*/  IMAD.SHL.U32 R36, R36, 0x2, RZ ;  /* 0x0000000224247824 */ /* 0x000fe200078e00ff */
[----:B------:R-:W-:Y:S01]  /*4630*/  PLOP3.LUT P1, PT, P0, PT, PT, 0x8, 0x80 ;  /* 0x000000000080781c */ /* 0x000fe2000072e170 */
[----:B0-----:R-:W-:-:S04]  /*4640*/  UIMAD.WIDE.U32 UR4, UR4, 0x8, URZ ;  /* 0x00000008040478a5 */ /* 0x001fc8000f8e00ff */
[----:B------:R-:W-:-:S04]  /*4650*/  UIADD3 UR4, UP0, UPT, URZ, -UR4, URZ ;  /* 0x80000004ff047290 */ /* 0x000fc8000ff1e0ff */
[----:B------:R-:W-:-:S04]  /*4660*/  UIADD3.X UR5, UPT, UPT, URZ, ~UR5, URZ, UP0, !UPT ;  /* 0x80000005ff057290 */ /* 0x000fc800087fe4ff */
[----:B------:R-:W-:Y:S02]  /*4670*/  USHF.R.S64 UR4, UR4, 0x3, UR5 ;  /* 0x0000000304047899 */ /* 0x000fe40008001005 */
[----:B------:R-:W-:Y:S02]  /*4680*/  USHF.R.S32.HI UR5, URZ, 0x3, UR5 ;  /* 0x00000003ff057899 */ /* 0x000fe40008011405 */
[----:B------:R-:W-:-:S04]  /*4690*/  UIADD3 UR4, UP0, UPT, URZ, -UR4, URZ ;  /* 0x80000004ff047290 */ /* 0x000fc8000ff1e0ff */
[----:B------:R-:W-:Y:S02]  /*46a0*/  UIADD3.X UR5, UPT, UPT, URZ, ~UR5, URZ, UP0, !UPT ;  /* 0x80000005ff057290 */ /* 0x000fe400087fe4ff */
[----:B------:R-:W-:-:S04]  /*46b0*/  ISETP.GE.U32.AND P2, PT, R36, UR4, PT ;  /* 0x0000000424007c0c */ /* 0x000fc8000bf46070 */
[----:B------:R-:W-:-:S13]  /*46c0*/  ISETP.GE.AND.EX P2, PT, R35, UR5, PT, P2 ;  /* 0x0000000523007c0c */ /* 0x000fda000bf46320 */
[----:B------:R-:W-:Y:S05]  /*46d0*/  @!P2 BRA `(.L_x_993) ;  /* 0xffffffe80078a947 */ /* 0x000fea000383ffff */
[----:B------:R-:W-:Y:S05]  /*46e0*/  BRA `(.L_x_966) ;  /* 0x0000000c00587947 */ /* 0x000fea0003800000 */
.L_x_967:
[----:B------:R-:W-:Y:S01]  /*46f0*/  PLOP3.LUT P1, PT, PT, PT, PT, 0x8, 0x80 ;  /* 0x000000000080781c */ /* 0x000fe20003f2e170 */
[----:B------:R-:W-:Y:S02]  /*4700*/  IMAD.MOV.U32 R13, RZ, RZ, 0x20 ;  /* 0x00000020ff0d7424 */ /* 0x000fe400078e00ff */
[----:B------:R-:W-:-:S10]  /*4710*/  IMAD.MOV.U32 R12, RZ, RZ, RZ ;  /* 0x000000ffff0c7224 */ /* 0x000fd400078e00ff */
.L_x_1006:
[----:B------:R-:W-:Y:S01]  /*4720*/  BSSY.RECONVERGENT B1, `(.L_x_994) ;  /* 0x00000c4000017945 */ /* 0x000fe20003800200 */
[----:B------:R-:W-:-:S03]  /*4730*/  PLOP3.LUT P0, PT, P1, PT, PT, 0x80, 0x8 ;  /* 0x000000000008781c */ /* 0x000fc60000f0f070 */
[----:B------:R-:W-:Y:S10]  /*4740*/  @P1 BRA `(.L_x_995) ;  /* 0x0000000c00041947 */ /* 0x000ff40003800000 */
[----:B------:R-:W0:Y:S01]  /*4750*/  LDCU.64 UR4, c[0x0][0x380] ;  /* 0x00007000ff0477ac */ /* 0x000e220008000a00 */
[----:B------:R-:W-:Y:S02]  /*4760*/  IMAD.MOV.U32 R7, RZ, RZ, R2 ;  /* 0x000000ffff077224 */ /* 0x000fe400078e0002 */
[----:B------:R-:W-:Y:S01]  /*4770*/  IMAD.MOV.U32 R6, RZ, RZ, R17 ;  /* 0x000000ffff067224 */ /* 0x000fe200078e0011 */
[----:B------:R-:W1:Y:S01]  /*4780*/  LDCU.64 UR6, c[0x0][0x388] ;  /* 0x00007100ff0677ac */ /* 0x000e620008000a00 */
[----:B------:R-:W-:Y:S02]  /*4790*/  IMAD.MOV.U32 R5, RZ, RZ, R16 ;  /* 0x000000ffff057224 */ /* 0x000fe400078e0010 */
[----:B------:R-:W-:Y:S02]  /*47a0*/  IMAD.MOV.U32 R3, RZ, RZ, R19 ;  /* 0x000000ffff037224 */ /* 0x000fe400078e0013 */
[----:B0-----:R-:W-:Y:S02]  /*47b0*/  IMAD.U32 R30, RZ, RZ, UR4 ;  /* 0x00000004ff1e7e24 */ /* 0x001fe4000f8e00ff */
[----:B------:R-:W-:-:S02]  /*47c0*/  IMAD.U32 R28, RZ, RZ, UR5 ;  /* 0x00000005ff1c7e24 */ /* 0x000fc4000f8e00ff */
[----:B------:R-:W-:Y:S02]  /*47d0*/  IMAD.U32 R11, RZ, RZ, UR4 ;  /* 0x00000004ff0b7e24 */ /* 0x000fe4000f8e00ff */
[----:B------:R-:W-:Y:S02]  /*47e0*/  IMAD.U32 R10, RZ, RZ, UR5 ;  /* 0x00000005ff0a7e24 */ /* 0x000fe4000f8e00ff */
[----:B-1----:R-:W-:Y:S02]  /*47f0*/  IMAD.U32 R9, RZ, RZ, UR6 ;  /* 0x00000006ff097e24 */ /* 0x002fe4000f8e00ff */
[----:B------:R-:W-:-:S07]  /*4800*/  IMAD.U32 R8, RZ, RZ, UR7 ;  /* 0x00000007ff087e24 */ /* 0x000fce000f8e00ff */
.L_x_1005:
[----:B------:R-:W0:Y:S01]  /*4810*/  LDC R4, c[0x0][0x390] ;  /* 0x0000e400ff047b82 */ /* 0x000e220000000800 */
[C---:B------:R-:W-:Y:S01]  /*4820*/  IMAD.SHL.U32 R29, R13.reuse, 0x8, RZ ;  /* 0x000000080d1d7824 */ /* 0x040fe200078e00ff */
[----:B------:R-:W-:Y:S01]  /*4830*/  SHF.L.U64.HI R31, R13, 0x3, R12 ;  /* 0x000000030d1f7819 */ /* 0x000fe2000001020c */
[----:B------:R-:W-:Y:S01]  /*4840*/  BSSY.RECONVERGENT B2, `(.L_x_996) ;  /* 0x0000065000027945 */ /* 0x000fe20003800200 */
[----:B------:R-:W-:Y:S02]  /*4850*/  IMAD.MOV.U32 R51, RZ, RZ, R3 ;  /* 0x000000ffff337224 */ /* 0x000fe400078e0003 */
[----:B------:R-:W-:Y:S01]  /*4860*/  IADD3 R0, P1, PT, R30, R29, RZ ;  /* 0x0000001d1e007210 */ /* 0x000fe20007f3e0ff */
[----:B------:R-:W-:Y:S01]  /*4870*/  IMAD.MOV.U32 R38, RZ, RZ, R7 ;  /* 0x000000ffff267224 */ /* 0x000fe200078e0007 */
[----:B------:R-:W0:Y:S01]  /*4880*/  LDC.64 R20, c[0x0][0x380] ;  /* 0x0000e000ff147b82 */ /* 0x000e220000000a00 */
[----:B------:R-:W-:Y:S02]  /*4890*/  IMAD.MOV.U32 R53, RZ, RZ, R6 ;  /* 0x000000ffff357224 */ /* 0x000fe400078e0006 */
[----:B------:R-:W-:-:S02]  /*48a0*/  IMAD.X R37, R28, 0x1, R31, P1 ;  /* 0x000000011c257824 */ /* 0x000fc400008e061f */
[----:B------:R-:W-:Y:S02]  /*48b0*/  IMAD.MOV.U32 R40, RZ, RZ, R9 ;  /* 0x000000ffff287224 */ /* 0x000fe400078e0009 */
[----:B------:R-:W-:Y:S01]  /*48c0*/  IMAD.MOV.U32 R41, RZ, RZ, R8 ;  /* 0x000000ffff297224 */ /* 0x000fe200078e0008 */
[----:B------:R-:W1:Y:S01]  /*48d0*/  LDC R27, c[0x0][0x390] ;  /* 0x0000e400ff1b7b82 */ /* 0x000e620000000800 */
[----:B------:R-:W-:Y:S02]  /*48e0*/  IMAD.MOV.U32 R42, RZ, RZ, R11 ;  /* 0x000000ffff2a7224 */ /* 0x000fe400078e000b */
[----:B------:R-:W-:-:S05]  /*48f0*/  IMAD.MOV.U32 R43, RZ, RZ, R10 ;  /* 0x000000ffff2b7224 */ /* 0x000fca00078e000a */
[----:B------:R-:W1:Y:S01]  /*4900*/  LDC.64 R14, c[0x0][0x380] ;  /* 0x0000e000ff0e7b82 */ /* 0x000e620000000a00 */
[----:B0-----:R-:W-:-:S04]  /*4910*/  LEA R39, P4, R4, R20, 0x3 ;  /* 0x0000001404277211 */ /* 0x001fc800078818ff */
[----:B------:R-:W-:Y:S02]  /*4920*/  IADD3 R32, P1, PT, -R0, R39, RZ ;  /* 0x0000002700207210 */ /* 0x000fe40007f3e1ff */
[----:B------:R-:W-:Y:S02]  /*4930*/  LEA.HI.X R20, R4, R21, RZ, 0x3, P4 ;  /* 0x0000001504147211 */ /* 0x000fe400020f1cff */
[----:B------:R-:W-:-:S03]  /*4940*/  ISETP.GE.U32.AND P2, PT, R32, 0x1, PT ;  /* 0x000000012000780c */ /* 0x000fc60003f46070 */
[----:B------:R-:W-:Y:S01]  /*4950*/  IMAD.X R32, R20, 0x1, ~R37, P1 ;  /* 0x0000000114207824 */ /* 0x000fe200008e0e25 */
[----:B------:R-:W-:-:S04]  /*4960*/  IADD3 R36, P1, PT, R11, R29, RZ ;  /* 0x0000001d0b247210 */ /* 0x000fc80007f3e0ff */
[----:B------:R-:W-:Y:S01]  /*4970*/  ISETP.GE.AND.EX P2, PT, R32, RZ, PT, P2 ;  /* 0x000000ff2000720c */ /* 0x000fe20003f46320 */
[----:B-1----:R-:W-:-:S03]  /*4980*/  IMAD.WIDE.U32 R14, R27, 0x8, R14 ;  /* 0x000000081b0e7825 */ /* 0x002fc600078e000e */
[C---:B------:R-:W-:Y:S01]  /*4990*/  SEL R44, R39.reuse, R0, !P2 ;  /* 0x00000000272c7207 */ /* 0x040fe20005000000 */
[----:B------:R-:W-:Y:S01]  /*49a0*/  IMAD.X R35, R10, 0x1, R31, P1 ;  /* 0x000000010a237824 */ /* 0x000fe200008e061f */
[----:B------:R-:W-:Y:S02]  /*49b0*/  SEL R47, R20, R37, !P2 ;  /* 0x00000025142f7207 */ /* 0x000fe40005000000 */
[----:B------:R-:W-:Y:S02]  /*49c0*/  IADD3 R27, P3, P5, R39, -R44, -R29 ;  /* 0x8000002c271b7210 */ /* 0x000fe40007d7e81d */
[----:B------:R-:W-:Y:S02]  /*49d0*/  SEL R34, R14, R36, !P2 ;  /* 0x000000240e227207 */ /* 0x000fe40005000000 */
[----:B------:R-:W-:Y:S02]  /*49e0*/  ISETP.GE.U32.AND P1, PT, R27, 0x1, PT ;  /* 0x000000011b00780c */ /* 0x000fe40003f26070 */
[----:B------:R-:W-:Y:S01]  /*49f0*/  SEL R27, R15, R35, !P2 ;  /* 0x000000230f1b7207 */ /* 0x000fe20005000000 */
[--C-:B------:R-:W-:Y:S01]  /*4a00*/  IMAD.MOV.U32 R45, RZ, RZ, R34.reuse ;  /* 0x000000ffff2d7224 */ /* 0x100fe200078e0022 */
[----:B------:R-:W-:Y:S01]  /*4a10*/  IADD3.X R20, PT, PT, R20, ~R47, ~R31, P3, P5 ;  /* 0x8000002f14147210 */ /* 0x000fe20001feac1f */
[----:B------:R-:W-:Y:S01]  /*4a20*/  IMAD.MOV.U32 R48, RZ, RZ, R34 ;  /* 0x000000ffff307224 */ /* 0x000fe200078e0022 */
[----:B------:R-:W-:Y:S01]  /*4a30*/  IADD3 R29, P2, PT, R34, R29, RZ ;  /* 0x0000001d221d7210 */ /* 0x000fe20007f5e0ff */
[--C-:B------:R-:W-:Y:S01]  /*4a40*/  IMAD.MOV.U32 R46, RZ, RZ, R27.reuse ;  /* 0x000000ffff2e7224 */ /* 0x100fe200078e001b */
        /* <DEDUP_REMOVED lines=8> */
[----:B------:R-:W-:-:S02]  /*4ad0*/  SEL R15, R15, R31, !P1 ;  /* 0x0000001f0f0f7207 */ /* 0x000fc40004800000 */
[----:B------:R-:W-:Y:S02]  /*4ae0*/  ISETP.NE.U32.AND P1, PT, R34, R20, PT ;  /* 0x000000142200720c */ /* 0x000fe40003f25070 */
[--C-:B------:R-:W-:Y:S02]  /*4af0*/  SHF.R.S64 R44, R44, 0x1, R47.reuse ;  /* 0x000000012c2c7819 */ /* 0x100fe4000000102f */
[----:B------:R-:W-:Y:S02]  /*4b00*/  ISETP.NE.AND.EX P1, PT, R27, R15, PT, P1 ;  /* 0x0000000f1b00720c */ /* 0x000fe40003f25310 */
[----:B------:R-:W-:Y:S02]  /*4b10*/  SHF.R.S32.HI R47, RZ, 0x1, R47 ;  /* 0x00000001ff2f7819 */ /* 0x000fe4000001142f */
[----:B------:R-:W-:Y:S02]  /*4b20*/  ISETP.EQ.OR.EX P1, PT, R10, R27, !P1, P2 ;  /* 0x0000001b0a00720c */ /* 0x000fe40004f22720 */
[----:B------:R-:W-:-:S05]  /*4b30*/  IADD3 R44, P2, PT, R9, -R44, RZ ;  /* 0x8000002c092c7210 */ /* 0x000fca0007f5e0ff */
[----:B------:R-:W-:-:S06]  /*4b40*/  IMAD.X R47, R8, 0x1, ~R47, P2 ;  /* 0x00000001082f7824 */ /* 0x000fcc00010e0e2f */
[----:B------:R-:W-:Y:S05]  /*4b50*/  @P1 BRA `(.L_x_997) ;  /* 0x0000000000cc1947 */ /* 0x000fea0003800000 */
[----:B------:R-:W-:Y:S02]  /*4b60*/  IMAD.MOV.U32 R42, RZ, RZ, R11 ;  /* 0x000000ffff2a7224 */ /* 0x000fe400078e000b */
[----:B------:R-:W-:Y:S02]  /*4b70*/  IMAD.MOV.U32 R43, RZ, RZ, R10 ;  /* 0x000000ffff2b7224 */ /* 0x000fe400078e000a */
[--C-:B------:R-:W-:Y:S02]  /*4b80*/  IMAD.MOV.U32 R48, RZ, RZ, R34.reuse ;  /* 0x000000ffff307224 */ /* 0x100fe400078e0022 */
[--C-:B------:R-:W-:Y:S02]  /*4b90*/  IMAD.MOV.U32 R49, RZ, RZ, R27.reuse ;  /* 0x000000ffff317224 */ /* 0x100fe400078e001b */
[----:B------:R-:W-:Y:S02]  /*4ba0*/  IMAD.MOV.U32 R45, RZ, RZ, R34 ;  /* 0x000000ffff2d7224 */ /* 0x000fe400078e0022 */
[----:B------:R-:W-:-:S02]  /*4bb0*/  IMAD.MOV.U32 R46, RZ, RZ, R27 ;  /* 0x000000ffff2e7224 */ /* 0x000fc400078e001b */
[----:B------:R-:W-:Y:S02]  /*4bc0*/  IMAD.MOV.U32 R40, RZ, RZ, R9 ;  /* 0x000000ffff287224 */ /* 0x000fe400078e0009 */
[----:B------:R-:W-:Y:S02]  /*4bd0*/  IMAD.MOV.U32 R41, RZ, RZ, R8 ;  /* 0x000000ffff297224 */ /* 0x000fe400078e0008 */
[----:B------:R-:W-:Y:S02]  /*4be0*/  IMAD.MOV.U32 R38, RZ, RZ, R7 ;  /* 0x000000ffff267224 */ /* 0x000fe400078e0007 */
[----:B------:R-:W-:Y:S02]  /*4bf0*/  IMAD.MOV.U32 R53, RZ, RZ, R6 ;  /* 0x000000ffff357224 */ /* 0x000fe400078e0006 */
[----:B------:R-:W-:Y:S02]  /*4c00*/  IMAD.MOV.U32 R14, RZ, RZ, R5 ;  /* 0x000000ffff0e7224 */ /* 0x000fe400078e0005 */
[----:B------:R-:W-:-:S07]  /*4c10*/  IMAD.MOV.U32 R51, RZ, RZ, R3 ;  /* 0x000000ffff337224 */ /* 0x000fce00078e0003 */
.L_x_998:
[----:B------:R-:W-:Y:S01]  /*4c20*/  IMAD.MOV.U32 R28, RZ, RZ, R42 ;  /* 0x000000ffff1c7224 */ /* 0x000fe200078e002a */
        /* <DEDUP_REMOVED lines=10> */
[----:B------:R-:W-:Y:S01]  /*4cd0*/  IMAD.MOV.U32 R33, RZ, RZ, R51 ;  /* 0x000000ffff217224 */ /* 0x000fe200078e0033 */
[----:B------:R-:W-:Y:S02]  /*4ce0*/  IADD3 R38, P2, PT, R28, 0x8, RZ ;  /* 0x000000081c267810 */ /* 0x000fe40007f5e0ff */
[----:B------:R-:W-:-:S03]  /*4cf0*/  @P1 IADD3 R11, P3, PT, R11, 0x8, RZ ;  /* 0x000000080b0b1810 */ /* 0x000fc60007f7e0ff */
[----:B------:R-:W-:Y:S01]  /*4d00*/  IMAD.X R53, RZ, RZ, R29, P2 ;  /* 0x000000ffff357224 */ /* 0x000fe200010e061d */
[----:B--2---:R-:W-:Y:S04]  /*4d10*/  @P1 ST.E desc[UR36][R32.64], R50 ;  /* 0x0000003220001985 */ /* 0x004fe8000c101924 */
[----:B------:R0:W-:Y:S02]  /*4d20*/  @!P1 ST.E.64 desc[UR36][R28.64], R30 ;  /* 0x0000001e1c009985 */ /* 0x0001e4000c101b24 */
[----:B0-----:R-:W-:Y:S02]  /*4d30*/  @!P1 IMAD.MOV.U32 R30, RZ, RZ, R44 ;  /* 0x000000ffff1e9224 */ /* 0x001fe400078e002c */
[----:B------:R-:W-:-:S05]  /*4d40*/  @!P1 IMAD.MOV.U32 R31, RZ, RZ, R47 ;  /* 0x000000ffff1f9224 */ /* 0x000fca00078e002f */
[----:B------:R-:W2:Y:S01]  /*4d50*/  @!P1 LDG.E R51, desc[UR36][R30.64] ;  /* 0x000000241e339981 */ /* 0x000ea2000c1e1900 */
[----:B------:R-:W-:Y:S01]  /*4d60*/  @P1 IMAD.X R10, RZ, RZ, R10, P3 ;  /* 0x000000ffff0a1224 */ /* 0x000fe200018e060a */
[----:B------:R-:W-:Y:S02]  /*4d70*/  @!P1 IADD3 R45, P2, PT, R45, 0x8, RZ ;  /* 0x000000082d2d9810 */ /* 0x000fe40007f5e0ff */
[----:B------:R-:W-:Y:S02]  /*4d80*/  @!P1 IADD3 R48, P3, PT, R48, 0x8, RZ ;  /* 0x0000000830309810 */ /* 0x000fe40007f7e0ff */
[----:B------:R-:W-:Y:S01]  /*4d90*/  @P1 IADD3 R42, P5, PT, R42, 0x8, RZ ;  /* 0x000000082a2a1810 */ /* 0x000fe20007fbe0ff */
[----:B------:R-:W-:Y:S01]  /*4da0*/  @!P1 IMAD.X R46, RZ, RZ, R46, P2 ;  /* 0x000000ffff2e9224 */ /* 0x000fe200010e062e */
[----:B------:R-:W-:Y:S01]  /*4db0*/  ISETP.NE.U32.AND P2, PT, R11, R34, PT ;  /* 0x000000220b00720c */ /* 0x000fe20003f45070 */
[----:B------:R-:W-:Y:S01]  /*4dc0*/  @!P1 IMAD.X R49, RZ, RZ, R49, P3 ;  /* 0x000000ffff319224 */ /* 0x000fe200018e0631 */
[----:B------:R-:W-:Y:S01]  /*4dd0*/  ISETP.NE.U32.AND P3, PT, R45, R20, PT ;  /* 0x000000142d00720c */ /* 0x000fe20003f65070 */
[----:B------:R-:W-:Y:S01]  /*4de0*/  @P1 IMAD.X R43, RZ, RZ, R43, P5 ;  /* 0x000000ffff2b1224 */ /* 0x000fe200028e062b */
[----:B------:R-:W-:-:S02]  /*4df0*/  ISETP.NE.AND.EX P2, PT, R10, R27, PT, P2 ;  /* 0x0000001b0a00720c */ /* 0x000fc40003f45320 */
[----:B------:R-:W-:Y:S02]  /*4e00*/  ISETP.NE.AND.EX P3, PT, R46, R15, PT, P3 ;  /* 0x0000000f2e00720c */ /* 0x000fe40003f65330 */
[----:B------:R-:W-:Y:S02]  /*4e10*/  @P1 IADD3 R40, P5, PT, R40, 0x4, RZ ;  /* 0x0000000428281810 */ /* 0x000fe40007fbe0ff */
[----:B------:R-:W-:-:S03]  /*4e20*/  @!P1 IADD3 R44, P6, PT, R44, 0x4, RZ ;  /* 0x000000042c2c9810 */ /* 0x000fc60007fde0ff */
[----:B------:R-:W-:Y:S01]  /*4e30*/  @P1 IMAD.X R41, RZ, RZ, R41, P5 ;  /* 0x000000ffff291224 */ /* 0x000fe200028e0629 */
[----:B------:R-:W-:Y:S01]  /*4e40*/  IADD3 R14, P5, PT, R32, 0x4, RZ ;  /* 0x00000004200e7810 */ /* 0x000fe20007fbe0ff */
[----:B------:R-:W-:Y:S01]  /*4e50*/  @!P1 IMAD.X R47, RZ, RZ, R47, P6 ;  /* 0x000000ffff2f9224 */ /* 0x000fe200030e062f */
[----:B--2---:R0:W-:Y:S03]  /*4e60*/  @!P1 ST.E desc[UR36][R32.64], R51 ;  /* 0x0000003320009985 */ /* 0x0041e6000c101924 */
[----:B0-----:R-:W-:Y:S01]  /*4e70*/  IMAD.X R51, RZ, RZ, R33, P5 ;  /* 0x000000ffff337224 */ /* 0x001fe200028e0621 */
[----:B------:R-:W-:Y:S07]  /*4e80*/  @P3 BRA P2, `(.L_x_998) ;  /* 0xfffffffc00643947 */ /* 0x000fee000103ffff */
.L_x_997:
[----:B------:R-:W-:Y:S05]  /*4e90*/  BSYNC.RECONVERGENT B2 ;  /* 0x0000000000027941 */ /* 0x000fea0003800200 */
.L_x_996:
[----:B------:R-:W-:Y:S01]  /*4ea0*/  ISETP.NE.U32.AND P1, PT, R11, R34, PT ;  /* 0x000000220b00720c */ /* 0x000fe20003f25070 */
[----:B------:R-:W-:Y:S03]  /*4eb0*/  BSSY.RECONVERGENT B2, `(.L_x_999) ;  /* 0x0000018000027945 */ /* 0x000fe60003800200 */
[----:B------:R-:W-:-:S13]  /*4ec0*/  ISETP.NE.AND.EX P1, PT, R10, R27, PT, P1 ;  /* 0x0000001b0a00720c */ /* 0x000fda0003f25310 */
[----:B------:R-:W-:Y:S05]  /*4ed0*/  @!P1 BRA `(.L_x_1000) ;  /* 0x0000000000549947 */ /* 0x000fea0003800000 */
.L_x_1001:
[----:B------:R-:W2:Y:S01]  /*4ee0*/  LDG.E.64 R28, desc[UR36][R42.64] ;  /* 0x000000242a1c7981 */ /* 0x000ea2000c1e1b00 */
[----:B------:R-:W-:Y:S01]  /*4ef0*/  IMAD.MOV.U32 R52, RZ, RZ, R38 ;  /* 0x000000ffff347224 */ /* 0x000fe200078e0026 */
[----:B------:R-:W-:-:S05]  /*4f00*/  IADD3 R11, P1, PT, R11, 0x8, RZ ;  /* 0x000000080b0b7810 */ /* 0x000fca0007f3e0ff */
[----:B------:R-:W-:Y:S01]  /*4f10*/  IMAD.X R10, RZ, RZ, R10, P1 ;  /* 0x000000ffff0a7224 */ /* 0x000fe200008e060a */
[----:B------:R-:W-:Y:S01]  /*4f20*/  ISETP.NE.U32.AND P1, PT, R11, R34, PT ;  /* 0x000000220b00720c */ /* 0x000fe20003f25070 */
[----:B--2---:R0:W-:Y:S02]  /*4f30*/  ST.E.64 desc[UR36][R52.64], R28 ;  /* 0x0000001c34007985 */ /* 0x0041e4000c101b24 */
[----:B0-----:R-:W-:Y:S02]  /*4f40*/  IMAD.MOV.U32 R28, RZ, RZ, R40 ;  /* 0x000000ffff1c7224 */ /* 0x001fe400078e0028 */
[----:B------:R-:W-:-:S05]  /*4f50*/  IMAD.MOV.U32 R29, RZ, RZ, R41 ;  /* 0x000000ffff1d7224 */ /* 0x000fca00078e0029 */
[----:B------:R-:W2:Y:S01]  /*4f60*/  LDG.E R31, desc[UR36][R28.64] ;  /* 0x000000241c1f7981 */ /* 0x000ea2000c1e1900 */
[----:B------:R-:W-:Y:S01]  /*4f70*/  ISETP.NE.AND.EX P1, PT, R10, R27, PT, P1 ;  /* 0x0000001b0a00720c */ /* 0x000fe20003f25310 */
[----:B------:R-:W-:Y:S01]  /*4f80*/  IMAD.MOV.U32 R50, RZ, RZ, R14 ;  /* 0x000000ffff327224 */ /* 0x000fe200078e000e */
[----:B------:R-:W-:Y:S02]  /*4f90*/  IADD3 R42, P2, PT, R42, 0x8, RZ ;  /* 0x000000082a2a7810 */ /* 0x000fe40007f5e0ff */
[----:B------:R-:W-:Y:S02]  /*4fa0*/  IADD3 R40, P3, PT, R40, 0x4, RZ ;  /* 0x0000000428287810 */ /* 0x000fe40007f7e0ff */
[----:B------:R-:W-:Y:S01]  /*4fb0*/  IADD3 R38, P5, PT, R38, 0x8, RZ ;  /* 0x0000000826267810 */ /* 0x000fe20007fbe0ff */
[----:B------:R-:W-:Y:S01]  /*4fc0*/  IMAD.X R43, RZ, RZ, R43, P2 ;  /* 0x000000ffff2b7224 */ /* 0x000fe200010e062b */
[----:B------:R-:W-:Y:S01]  /*4fd0*/  IADD3 R14, P6, PT, R14, 0x4, RZ ;  /* 0x000000040e0e7810 */ /* 0x000fe20007fde0ff */
[----:B------:R-:W-:-:S02]  /*4fe0*/  IMAD.X R41, RZ, RZ, R41, P3 ;  /* 0x000000ffff297224 */ /* 0x000fc400018e0629 */
[----:B------:R-:W-:Y:S01]  /*4ff0*/  IMAD.X R53, RZ, RZ, R53, P5 ;  /* 0x000000ffff357224 */ /* 0x000fe200028e0635 */
[----:B--2---:R0:W-:Y:S02]  /*5000*/  ST.E desc[UR36][R50.64], R31 ;  /* 0x0000001f32007985 */ /* 0x0041e4000c101924 */
[----:B0-----:R-:W-:Y:S01]  /*5010*/  IMAD.X R51, RZ, RZ, R51, P6 ;  /* 0x000000ffff337224 */ /* 0x001fe200030e0633 */
[----:B------:R-:W-:Y:S06]  /*5020*/  @P1 BRA `(.L_x_1001) ;  /* 0xfffffffc00ac1947 */ /* 0x000fec000383ffff */
.L_x_1000:
[----:B------:R-:W-:Y:S05]  /*5030*/  BSYNC.RECONVERGENT B2 ;  /* 0x0000000000027941 */ /* 0x000fea0003800200 */
.L_x_999:
[----:B------:R-:W-:Y:S01]  /*5040*/  ISETP.NE.U32.AND P1, PT, R45, R20, PT ;  /* 0x000000142d00720c */ /* 0x000fe20003f25070 */
[----:B------:R-:W-:Y:S03]  /*5050*/  BSSY.RECONVERGENT B2, `(.L_x_1002) ;  /* 0x000001a000027945 */ /* 0x000fe60003800200 */
[----:B------:R-:W-:-:S13]  /*5060*/  ISETP.NE.AND.EX P1, PT, R46, R15, PT, P1 ;  /* 0x0000000f2e00720c */ /* 0x000fda0003f25310 */
[----:B------:R-:W-:Y:S05]  /*5070*/  @!P1 BRA `(.L_x_1003) ;  /* 0x00000000005c9947 */ /* 0x000fea0003800000 */
.L_x_1004:
[----:B------:R-:W-:Y:S02]  /*5080*/  IMAD.MOV.U32 R10, RZ, RZ, R48 ;  /* 0x000000ffff0a7224 */ /* 0x000fe400078e0030 */
[----:B------:R-:W-:-:S05]  /*5090*/  IMAD.MOV.U32 R11, RZ, RZ, R49 ;  /* 0x000000ffff0b7224 */ /* 0x000fca00078e0031 */
[----:B------:R0:W2:Y:S01]  /*50a0*/  LDG.E.64 R28, desc[UR36][R10.64] ;  /* 0x000000240a1c7981 */ /* 0x0000a2000c1e1b00 */
[----:B------:R-:W-:Y:S02]  /*50b0*/  IMAD.MOV.U32 R52, RZ, RZ, R38 ;  /* 0x000000ffff347224 */ /* 0x000fe400078e0026 */
[----:B0-----:R-:W-:Y:S02]  /*50c0*/  IMAD.MOV.U32 R10, RZ, RZ, R44 ;  /* 0x000000ffff0a7224 */ /* 0x001fe400078e002c */
[----:B------:R-:W-:Y:S01]  /*50d0*/  IMAD.MOV.U32 R11, RZ, RZ, R47 ;  /* 0x000000ffff0b7224 */ /* 0x000fe200078e002f */
[----:B------:R-:W-:-:S05]  /*50e0*/  IADD3 R45, P1, PT, R45, 0x8, RZ ;  /* 0x000000082d2d7810 */ /* 0x000fca0007f3e0ff */
[----:B------:R-:W-:Y:S01]  /*50f0*/  IMAD.X R46, RZ, RZ, R46, P1 ;  /* 0x000000ffff2e7224 */ /* 0x000fe200008e062e */
[----:B--2---:R0:W-:Y:S04]  /*5100*/  ST.E.64 desc[UR36][R52.64], R28 ;  /* 0x0000001c34007985 */ /* 0x0041e8000c101b24 */
[----:B------:R-:W2:Y:S01]  /*5110*/  LDG.E R27, desc[UR36][R10.64] ;  /* 0x000000240a1b7981 */ /* 0x000ea2000c1e1900 */
[----:B------:R-:W-:Y:S01]  /*5120*/  ISETP.NE.U32.AND P1, PT, R45, R20, PT ;  /* 0x000000142d00720c */ /* 0x000fe20003f25070 */
[----:B------:R-:W-:Y:S01]  /*5130*/  IMAD.MOV.U32 R50, RZ, RZ, R14 ;  /* 0x000000ffff327224 */ /* 0x000fe200078e000e */
[----:B------:R-:W-:Y:S02]  /*5140*/  IADD3 R48, P2, PT, R48, 0x8, RZ ;  /* 0x0000000830307810 */ /* 0x000fe40007f5e0ff */
[----:B------:R-:W-:-:S02]  /*5150*/  ISETP.NE.AND.EX P1, PT, R46, R15, PT, P1 ;  /* 0x0000000f2e00720c */ /* 0x000fc40003f25310 */
[----:B------:R-:W-:Y:S01]  /*5160*/  IADD3 R44, P3, PT, R44, 0x4, RZ ;  /* 0x000000042c2c7810 */ /* 0x000fe20007f7e0ff */
[----:B------:R-:W-:Y:S01]  /*5170*/  IMAD.X R49, RZ, RZ, R49, P2 ;  /* 0x000000ffff317224 */ /* 0x000fe200010e0631 */
[----:B------:R-:W-:Y:S02]  /*5180*/  IADD3 R38, P5, PT, R38, 0x8, RZ ;  /* 0x0000000826267810 */ /* 0x000fe40007fbe0ff */
[----:B------:R-:W-:Y:S01]  /*5190*/  IADD3 R14, P6, PT, R14, 0x4, RZ ;  /* 0x000000040e0e7810 */ /* 0x000fe20007fde0ff */
[----:B------:R-:W-:Y:S02]  /*51a0*/  IMAD.X R47, RZ, RZ, R47, P3 ;  /* 0x000000ffff2f7224 */ /* 0x000fe400018e062f */
[----:B0-----:R-:W-:Y:S01]  /*51b0*/  IMAD.X R53, RZ, RZ, R53, P5 ;  /* 0x000000ffff357224 */ /* 0x001fe200028e0635 */
[----:B--2---:R0:W-:Y:S02]  /*51c0*/  ST.E desc[UR36][R50.64], R27 ;  /* 0x0000001b32007985 */ /* 0x0041e4000c101924 */
[----:B0-----:R-:W-:Y:S01]  /*51d0*/  IMAD.X R51, RZ, RZ, R51, P6 ;  /* 0x000000ffff337224 */ /* 0x001fe200030e0633 */
[----:B------:R-:W-:Y:S06]  /*51e0*/  @P1 BRA `(.L_x_1004) ;  /* 0xfffffffc00a41947 */ /* 0x000fec000383ffff */
.L_x_1003:
[----:B------:R-:W-:Y:S05]  /*51f0*/  BSYNC.RECONVERGENT B2 ;  /* 0x0000000000027941 */ /* 0x000fea0003800200 */
.L_x_1002:
[C---:B------:R-:W-:Y:S01]  /*5200*/  IMAD.SHL.U32 R11, R13.reuse, 0x8, RZ ;  /* 0x000000080d0b7824 */ /* 0x040fe200078e00ff */
[C-C-:B------:R-:W-:Y:S01]  /*5210*/  SHF.L.U64.HI R10, R13.reuse, 0x3, R12.reuse ;  /* 0x000000030d0a7819 */ /* 0x140fe2000001020c */
[C---:B------:R-:W-:Y:S01]  /*5220*/  IMAD.SHL.U32 R14, R13.reuse, 0x2, RZ ;  /* 0x000000020d0e7824 */ /* 0x040fe200078e00ff */
[----:B------:R-:W-:Y:S02]  /*5230*/  LEA.HI.X R21, R4, R21, RZ, 0x3, P4 ;  /* 0x0000001504157211 */ /* 0x000fe400020f1cff */
[----:B------:R-:W-:Y:S01]  /*5240*/  IADD3 R30, P1, PT, R0, R11, RZ ;  /* 0x0000000b001e7210 */ /* 0x000fe20007f3e0ff */
[----:B------:R-:W-:Y:S01]  /*5250*/  IMAD.SHL.U32 R4, R14, 0x4, RZ ;  /* 0x000000040e047824 */ /* 0x000fe200078e00ff */
[----:B------:R-:W-:Y:S02]  /*5260*/  SHF.L.U64.HI R15, R13, 0x1, R12 ;  /* 0x000000010d0f7819 */ /* 0x000fe4000001020c */
[----:B------:R-:W-:Y:S01]  /*5270*/  IADD3 R39, P3, PT, -R30, R39, RZ ;  /* 0x000000271e277210 */ /* 0x000fe20007f7e1ff */
[----:B------:R-:W-:Y:S01]  /*5280*/  IMAD.X R28, R37, 0x1, R10, P1 ;  /* 0x00000001251c7824 */ /* 0x000fe200008e060a */
[----:B------:R-:W-:-:S02]  /*5290*/  IADD3 R11, P2, PT, R36, R11, RZ ;  /* 0x0000000b240b7210 */ /* 0x000fc40007f5e0ff */
[----:B------:R-:W-:Y:S01]  /*52a0*/  ISETP.GT.U32.AND P1, PT, R39, RZ, PT ;  /* 0x000000ff2700720c */ /* 0x000fe20003f24070 */
[----:B------:R-:W-:Y:S01]  /*52b0*/  IMAD.X R0, R21, 0x1, ~R28, P3 ;  /* 0x0000000115007824 */ /* 0x000fe200018e0e1c */
[-C--:B------:R-:W-:Y:S01]  /*52c0*/  IADD3 R9, P3, PT, R9, R4.reuse, RZ ;  /* 0x0000000409097210 */ /* 0x080fe20007f7e0ff */
[----:B------:R-:W-:Y:S01]  /*52d0*/  IMAD.X R10, R35, 0x1, R10, P2 ;  /* 0x00000001230a7824 */ /* 0x000fe200010e060a */
[----:B------:R-:W-:Y:S02]  /*52e0*/  IADD3 R5, P5, PT, R5, R4, RZ ;  /* 0x0000000405057210 */ /* 0x000fe40007fbe0ff */
[----:B------:R-:W-:Y:S02]  /*52f0*/  ISETP.GT.AND.EX P1, PT, R0, RZ, PT, P1 ;  /* 0x000000ff0000720c */ /* 0x000fe40003f24310 */
[C---:B------:R-:W-:Y:S02]  /*5300*/  SHF.L.U64.HI R0, R14.reuse, 0x2, R15 ;  /* 0x000000020e007819 */ /* 0x040fe4000001020f */
[----:B------:R-:W-:-:S03]  /*5310*/  LEA R7, P4, R14, R7, 0x3 ;  /* 0x000000070e077211 */ /* 0x000fc600078818ff */
[--C-:B------:R-:W-:Y:S01]  /*5320*/  IMAD.X R8, R8, 0x1, R0.reuse, P3 ;  /* 0x0000000108087824 */ /* 0x100fe200018e0600 */
[----:B------:R-:W-:Y:S01]  /*5330*/  LEA.HI.X R6, R14, R6, R15, 0x3, P4 ;  /* 0x000000060e067211 */ /* 0x000fe200020f1c0f */
[----:B------:R-:W-:-:S04]  /*5340*/  IMAD.X R3, R3, 0x1, R0, P5 ;  /* 0x0000000103037824 */ /* 0x000fc800028e0600 */
[----:B------:R-:W-:Y:S05]  /*5350*/  @P1 BRA `(.L_x_1005) ;  /* 0xfffffff4002c1947 */ /* 0x000fea000383ffff */
.L_x_995:
[----:B------:R-:W-:Y:S05]  /*5360*/  BSYNC.RECONVERGENT B1 ;  /* 0x0000000000017941 */ /* 0x000fea0003800200 */
.L_x_994:
        /* <DEDUP_REMOVED lines=14> */
.L_x_966:
[----:B------:R-:W-:Y:S05]  /*5450*/  BSYNC.RECONVERGENT B0 ;  /* 0x0000000000007941 */ /* 0x000fea0003800200 */
.L_x_946:
[----:B------:R-:W-:Y:S04]  /*5460*/  BSSY.RECONVERGENT B0, `(.L_x_945) ;  /* 0x0000105000007945 */ /* 0x000fe80003800200 */
[----:B------:R-:W-:Y:S05]  /*5470*/  @P0 BRA `(.L_x_1007) ;  /* 0x00000010000c0947 */ /* 0x000fea0003800000 */
[----:B------:R-:W-:-:S04]  /*5480*/  ISETP.NE.U32.AND P0, PT, R18, RZ, PT ;  /* 0x000000ff1200720c */ /* 0x000fc80003f05070 */
[----:B------:R-:W-:-:S13]  /*5490*/  ISETP.NE.AND.EX P0, PT, R26, RZ, PT, P0 ;  /* 0x000000ff1a00720c */ /* 0x000fda0003f05300 */
[----:B------:R-:W-:Y:S05]  /*54a0*/  @!P0 EXIT ;  /* 0x000000000000894d */ /* 0x000fea0003800000 */
[----:B------:R-:W-:-:S04]  /*54b0*/  ISETP.GE.U32.AND P0, PT, R18, 0x1, PT ;  /* 0x000000011200780c */ /* 0x000fc80003f06070 */
[----:B------:R-:W-:-:S13]  /*54c0*/  ISETP.GE.AND.EX P0, PT, R26, RZ, PT, P0 ;  /* 0x000000ff1a00720c */ /* 0x000fda0003f06300 */
[----:B------:R-:W-:Y:S05]  /*54d0*/  @!P0 BRA `(.L_x_1007) ;  /* 0x0000000c00f48947 */ /* 0x000fea0003800000 */
[C---:B------:R-:W-:Y:S01]  /*54e0*/  ISETP.GE.U32.AND P0, PT, R18.reuse, 0x10, PT ;  /* 0x000000101200780c */ /* 0x040fe20003f06070 */
[----:B------:R-:W-:Y:S01]  /*54f0*/  BSSY.RECONVERGENT B1, `(.L_x_1008) ;  /* 0x0000037000017945 */ /* 0x000fe20003800200 */
[----:B------:R-:W-:Y:S01]  /*5500*/  LOP3.LUT R0, R18, 0xf, RZ, 0xc0, !PT ;  /* 0x0000000f12007812 */ /* 0x000fe200078ec0ff */
[----:B------:R-:W-:Y:S01]  /*5510*/  IMAD.MOV.U32 R4, RZ, RZ, R2 ;  /* 0x000000ffff047224 */ /* 0x000fe200078e0002 */
[----:B------:R-:W-:Y:S01]  /*5520*/  ISETP.GE.U32.AND.EX P0, PT, R26, RZ, PT, P0 ;  /* 0x000000ff1a00720c */ /* 0x000fe20003f06100 */
[----:B------:R-:W-:Y:S01]  /*5530*/  IMAD.MOV.U32 R5, RZ, RZ, R17 ;  /* 0x000000ffff057224 */ /* 0x000fe200078e0011 */
[----:B------:R-:W-:-:S04]  /*5540*/  ISETP.NE.U32.AND P1, PT, R0, RZ, PT ;  /* 0x000000ff0000720c */ /* 0x000fc80003f25070 */
[----:B------:R-:W-:-:S07]  /*5550*/  ISETP.NE.AND.EX P1, PT, RZ, RZ, PT, P1 ;  /* 0x000000ffff00720c */ /* 0x000fce0003f25310 */
[----:B------:R-:W-:Y:S06]  /*5560*/  @!P0 BRA `(.L_x_1009) ;  /* 0x0000000000bc8947 */ /* 0x000fec0003800000 */
[----:B------:R-:W-:Y:S02]  /*5570*/  LOP3.LUT R27, R18, 0xfffffff0, RZ, 0xc0, !PT ;  /* 0xfffffff0121b7812 */ /* 0x000fe400078ec0ff */
[----:B------:R-:W-:-:S07]  /*5580*/  LOP3.LUT R28, R26, 0x7fffffff, RZ, 0xc0, !PT ;  /* 0x7fffffff1a1c7812 */ /* 0x000fce00078ec0ff */
.L_x_1010:
[----:B------:R-:W2:Y:S04]  /*5590*/  LD.E.64 R6, desc[UR36][R4.64] ;  /* 0x0000002404067980 */ /* 0x000ea8000c101b00 */
[----:B--2---:R1:W-:Y:S04]  /*55a0*/  STG.E.64 desc[UR36][R24.64], R6 ;  /* 0x0000000618007986 */ /* 0x0043e8000c101b24 */
[----:B------:R-:W2:Y:S04]  /*55b0*/  LD.E.64 R8, desc[UR36][R4.64+0x8] ;  /* 0x0000082404087980 */ /* 0x000ea8000c101b00 */
[----:B--2---:R2:W-:Y:S04]  /*55c0*/  STG.E.64 desc[UR36][R24.64+0x8], R8 ;  /* 0x0000080818007986 */ /* 0x0045e8000c101b24 */
[----:B------:R-:W3:Y:S04]  /*55d0*/  LD.E.64 R10, desc[UR36][R4.64+0x10] ;  /* 0x00001024040a7980 */ /* 0x000ee8000c101b00 */
[----:B---3--:R3:W-:Y:S04]  /*55e0*/  STG.E.64 desc[UR36][R24.64+0x10], R10 ;  /* 0x0000100a18007986 */ /* 0x0087e8000c101b24 */
[----:B------:R-:W4:Y:S04]  /*55f0*/  LD.E.64 R12, desc[UR36][R4.64+0x18] ;  /* 0x00001824040c7980 */ /* 0x000f28000c101b00 */
[----:B----4-:R4:W-:Y:S04]  /*5600*/  STG.E.64 desc[UR36][R24.64+0x18], R12 ;  /* 0x0000180c18007986 */ /* 0x0109e8000c101b24 */
[----:B------:R-:W5:Y:S04]  /*5610*/  LD.E.64 R14, desc[UR36][R4.64+0x20] ;  /* 0x00002024040e7980 */ /* 0x000f68000c101b00 */
[----:B-----5:R5:W-:Y:S04]  /*5620*/  STG.E.64 desc[UR36][R24.64+0x20], R14 ;  /* 0x0000200e18007986 */ /* 0x020be8000c101b24 */
[----:B0-----:R-:W2:Y:S04]  /*5630*/  LD.E.64 R20, desc[UR36][R4.64+0x28] ;  /* 0x0000282404147980 */ /* 0x001ea8000c101b00 */
[----:B--2---:R0:W-:Y:S04]  /*5640*/  STG.E.64 desc[UR36][R24.64+0x28], R20 ;  /* 0x0000281418007986 */ /* 0x0041e8000c101b24 */
[----:B-1----:R-:W2:Y:S04]  /*5650*/  LD.E.64 R6, desc[UR36][R4.64+0x30] ;  /* 0x0000302404067980 */ /* 0x002ea8000c101b00 */
[----:B--2---:R1:W-:Y:S04]  /*5660*/  STG.E.64 desc[UR36][R24.64+0x30], R6 ;  /* 0x0000300618007986 */ /* 0x0043e8000c101b24 */
[----:B------:R-:W2:Y:S04]  /*5670*/  LD.E.64 R8, desc[UR36][R4.64+0x38] ;  /* 0x0000382404087980 */ /* 0x000ea8000c101b00 */
[----:B--2---:R2:W-:Y:S04]  /*5680*/  STG.E.64 desc[UR36][R24.64+0x38], R8 ;  /* 0x0000380818007986 */ /* 0x0045e8000c101b24 */
[----:B---3--:R-:W3:Y:S04]  /*5690*/  LD.E.64 R10, desc[UR36][R4.64+0x40] ;  /* 0x00004024040a7980 */ /* 0x008ee8000c101b00 */
[----:B---3--:R3:W-:Y:S04]  /*56a0*/  STG.E.64 desc[UR36][R24.64+0x40], R10 ;  /* 0x0000400a18007986 */ /* 0x0087e8000c101b24 */
[----:B----4-:R-:W4:Y:S04]  /*56b0*/  LD.E.64 R12, desc[UR36][R4.64+0x48] ;  /* 0x00004824040c7980 */ /* 0x010f28000c101b00 */
[----:B----4-:R4:W-:Y:S04]  /*56c0*/  STG.E.64 desc[UR36][R24.64+0x48], R12 ;  /* 0x0000480c18007986 */ /* 0x0109e8000c101b24 */
[----:B-----5:R-:W5:Y:S04]  /*56d0*/  LD.E.64 R14, desc[UR36][R4.64+0x50] ;  /* 0x00005024040e7980 */ /* 0x020f68000c101b00 */
[----:B-----5:R5:W-:Y:S04]  /*56e0*/  STG.E.64 desc[UR36][R24.64+0x50], R14 ;  /* 0x0000500e18007986 */ /* 0x020be8000c101b24 */
[----:B0-----:R-:W2:Y:S04]  /*56f0*/  LD.E.64 R20, desc[UR36][R4.64+0x58] ;  /* 0x0000582404147980 */ /* 0x001ea8000c101b00 */
[----:B--2---:R-:W-:Y:S04]  /*5700*/  STG.E.64 desc[UR36][R24.64+0x58], R20 ;  /* 0x0000581418007986 */ /* 0x004fe8000c101b24 */
[----:B-1----:R-:W2:Y:S04]  /*5710*/  LD.E.64 R6, desc[UR36][R4.64+0x60] ;  /* 0x0000602404067980 */ /* 0x002ea8000c101b00 */
[----:B--2---:R0:W-:Y:S04]  /*5720*/  STG.E.64 desc[UR36][R24.64+0x60], R6 ;  /* 0x0000600618007986 */ /* 0x0041e8000c101b24 */
[----:B------:R-:W2:Y:S04]  /*5730*/  LD.E.64 R8, desc[UR36][R4.64+0x68] ;  /* 0x0000682404087980 */ /* 0x000ea8000c101b00 */
[----:B--2---:R-:W-:Y:S04]  /*5740*/  STG.E.64 desc[UR36][R24.64+0x68], R8 ;  /* 0x0000680818007986 */ /* 0x004fe8000c101b24 */
[----:B---3--:R-:W2:Y:S01]  /*5750*/  LD.E.64 R10, desc[UR36][R4.64+0x70] ;  /* 0x00007024040a7980 */ /* 0x008ea2000c101b00 */
[----:B------:R-:W-:-:S04]  /*5760*/  IADD3 R27, P2, PT, R27, -0x10, RZ ;  /* 0xfffffff01b1b7810 */ /* 0x000fc80007f5e0ff */
[----:B------:R-:W-:Y:S02]  /*5770*/  IADD3.X R28, PT, PT, R28, -0x1, RZ, P2, !PT ;  /* 0xffffffff1c1c7810 */ /* 0x000fe400017fe4ff */
[----:B------:R-:W-:-:S04]  /*5780*/  ISETP.NE.U32.AND P2, PT, R27, RZ, PT ;  /* 0x000000ff1b00720c */ /* 0x000fc80003f45070 */
[----:B------:R-:W-:Y:S01]  /*5790*/  ISETP.NE.AND.EX P2, PT, R28, RZ, PT, P2 ;  /* 0x000000ff1c00720c */ /* 0x000fe20003f45320 */
[----:B--2---:R-:W-:Y:S04]  /*57a0*/  STG.E.64 desc[UR36][R24.64+0x70], R10 ;  /* 0x0000700a18007986 */ /* 0x004fe8000c101b24 */
[----:B----4-:R1:W2:Y:S01]  /*57b0*/  LD.E.64 R12, desc[UR36][R4.64+0x78] ;  /* 0x00007824040c7980 */ /* 0x0102a2000c101b00 */
[----:B-----5:R-:W-:Y:S02]  /*57c0*/  IADD3 R14, P3, PT, R4, 0x80, RZ ;  /* 0x00000080040e7810 */ /* 0x020fe40007f7e0ff */
[----:B------:R-:W-:-:S03]  /*57d0*/  IADD3 R3, P4, PT, R24, 0x80, RZ ;  /* 0x0000008018037810 */ /* 0x000fc60007f9e0ff */
[----:B------:R-:W-:Y:S02]  /*57e0*/  IMAD.X R15, RZ, RZ, R5, P3 ;  /* 0x000000ffff0f7224 */ /* 0x000fe400018e0605 */
[----:B0-----:R-:W-:Y:S02]  /*57f0*/  IMAD.X R6, RZ, RZ, R25, P4 ;  /* 0x000000ffff067224 */ /* 0x001fe400020e0619 */
[----:B-1----:R-:W-:Y:S02]  /*5800*/  IMAD.MOV.U32 R4, RZ, RZ, R14 ;  /* 0x000000ffff047224 */ /* 0x002fe400078e000e */
[----:B------:R-:W-:Y:S01]  /*5810*/  IMAD.MOV.U32 R5, RZ, RZ, R15 ;  /* 0x000000ffff057224 */ /* 0x000fe200078e000f */
[----:B--2---:R0:W-:Y:S02]  /*5820*/  STG.E.64 desc[UR36][R24.64+0x78], R12 ;  /* 0x0000780c18007986 */ /* 0x0041e4000c101b24 */
[----:B0-----:R-:W-:Y:S02]  /*5830*/  IMAD.MOV.U32 R24, RZ, RZ, R3 ;  /* 0x000000ffff187224 */ /* 0x001fe400078e0003 */
[----:B------:R-:W-:Y:S01]  /*5840*/  IMAD.MOV.U32 R25, RZ, RZ, R6 ;  /* 0x000000ffff197224 */ /* 0x000fe200078e0006 */
[----:B------:R-:W-:Y:S06]  /*5850*/  @P2 BRA `(.L_x_1010) ;  /* 0xfffffffc004c2947 */ /* 0x000fec000383ffff */
.L_x_1009:
[----:B------:R-:W-:Y:S05]  /*5860*/  BSYNC.RECONVERGENT B1 ;  /* 0x0000000000017941 */ /* 0x000fea0003800200 */
.L_x_1008:
[----:B------:R-:W-:Y:S04]  /*5870*/  BSSY.RECONVERGENT B1, `(.L_x_1011) ;  /* 0x0000049000017945 */ /* 0x000fe80003800200 */
[----:B------:R-:W-:Y:S05]  /*5880*/  @!P1 BRA `(.L_x_1012) ;  /* 0x00000004001c9947 */ /* 0x000fea0003800000 */
[----:B------:R-:W-:Y:S01]  /*5890*/  ISETP.GE.U32.AND P2, PT, R0, 0x8, PT ;  /* 0x000000080000780c */ /* 0x000fe20003f46070 */
[----:B------:R-:W-:Y:S01]  /*58a0*/  BSSY.RECONVERGENT B2, `(.L_x_1013) ;  /* 0x000001e000027945 */ /* 0x000fe20003800200 */
[----:B------:R-:W-:Y:S02]  /*58b0*/  LOP3.LUT R27, R18, 0x7, RZ, 0xc0, !PT ;  /* 0x00000007121b7812 */ /* 0x000fe400078ec0ff */
[----:B------:R-:W-:Y:S02]  /*58c0*/  ISETP.GE.U32.AND.EX P2, PT, RZ, RZ, PT, P2 ;  /* 0x000000ffff00720c */ /* 0x000fe40003f46120 */
[----:B------:R-:W-:-:S04]  /*58d0*/  ISETP.NE.U32.AND P3, PT, R27, RZ, PT ;  /* 0x000000ff1b00720c */ /* 0x000fc80003f65070 */
[----:B------:R-:W-:-:S07]  /*58e0*/  ISETP.NE.AND.EX P3, PT, RZ, RZ, PT, P3 ;  /* 0x000000ffff00720c */ /* 0x000fce0003f65330 */
[----:B------:R-:W-:Y:S06]  /*58f0*/  @!P2 BRA `(.L_x_1014) ;  /* 0x000000000060a947 */ /* 0x000fec0003800000 */
[----:B------:R-:W2:Y:S04]  /*5900*/  LD.E.64 R6, desc[UR36][R4.64] ;  /* 0x0000002404067980 */ /* 0x000ea8000c101b00 */
[----:B--2---:R1:W-:Y:S04]  /*5910*/  STG.E.64 desc[UR36][R24.64], R6 ;  /* 0x0000000618007986 */ /* 0x0043e8000c101b24 */
[----:B------:R-:W2:Y:S04]  /*5920*/  LD.E.64 R8, desc[UR36][R4.64+0x8] ;  /* 0x0000082404087980 */ /* 0x000ea8000c101b00 */
[----:B--2---:R-:W-:Y:S04]  /*5930*/  STG.E.64 desc[UR36][R24.64+0x8], R8 ;  /* 0x0000080818007986 */ /* 0x004fe8000c101b24 */
[----:B------:R-:W2:Y:S04]  /*5940*/  LD.E.64 R10, desc[UR36][R4.64+0x10] ;  /* 0x00001024040a7980 */ /* 0x000ea8000c101b00 */
[----:B--2---:R2:W-:Y:S04]  /*5950*/  STG.E.64 desc[UR36][R24.64+0x10], R10 ;  /* 0x0000100a18007986 */ /* 0x0045e8000c101b24 */
[----:B------:R-:W3:Y:S04]  /*5960*/  LD.E.64 R12, desc[UR36][R4.64+0x18] ;  /* 0x00001824040c7980 */ /* 0x000ee8000c101b00 */
[----:B---3--:R3:W-:Y:S04]  /*5970*/  STG.E.64 desc[UR36][R24.64+0x18], R12 ;  /* 0x0000180c18007986 */ /* 0x0087e8000c101b24 */
[----:B------:R-:W4:Y:S04]  /*5980*/  LD.E.64 R14, desc[UR36][R4.64+0x20] ;  /* 0x00002024040e7980 */ /* 0x000f28000c101b00 */
[----:B----4-:R-:W-:Y:S04]  /*5990*/  STG.E.64 desc[UR36][R24.64+0x20], R14 ;  /* 0x0000200e18007986 */ /* 0x010fe8000c101b24 */
[----:B0-----:R-:W4:Y:S04]  /*59a0*/  LD.E.64 R20, desc[UR36][R4.64+0x28] ;  /* 0x0000282404147980 */ /* 0x001f28000c101b00 */
[----:B----4-:R-:W-:Y:S04]  /*59b0*/  STG.E.64 desc[UR36][R24.64+0x28], R20 ;  /* 0x0000281418007986 */ /* 0x010fe8000c101b24 */
[----:B-1----:R-:W4:Y:S01]  /*59c0*/  LD.E.64 R6, desc[UR36][R4.64+0x30] ;  /* 0x0000302404067980 */ /* 0x002f22000c101b00 */
[----:B--2---:R-:W-:-:S02]  /*59d0*/  IADD3 R11, P2, PT, R4, 0x40, RZ ;  /* 0x00000040040b7810 */ /* 0x004fc40007f5e0ff */
[----:B------:R-:W-:Y:S01]  /*59e0*/  IADD3 R3, P4, PT, R24, 0x40, RZ ;  /* 0x0000004018037810 */ /* 0x000fe20007f9e0ff */
[----:B----4-:R-:W-:Y:S04]  /*59f0*/  STG.E.64 desc[UR36][R24.64+0x30], R6 ;  /* 0x0000300618007986 */ /* 0x010fe8000c101b24 */
[----:B------:R0:W2:Y:S01]  /*5a00*/  LD.E.64 R8, desc[UR36][R4.64+0x38] ;  /* 0x0000382404087980 */ /* 0x0000a2000c101b00 */
[----:B---3--:R-:W-:Y:S02]  /*5a10*/  IMAD.X R12, RZ, RZ, R5, P2 ;  /* 0x000000ffff0c7224 */ /* 0x008fe400010e0605 */
[----:B------:R-:W-:Y:S02]  /*5a20*/  IMAD.X R10, RZ, RZ, R25, P4 ;  /* 0x000000ffff0a7224 */ /* 0x000fe400020e0619 */
[----:B0-----:R-:W-:-:S02]  /*5a30*/  IMAD.MOV.U32 R4, RZ, RZ, R11 ;  /* 0x000000ffff047224 */ /* 0x001fc400078e000b */
[----:B------:R-:W-:Y:S01]  /*5a40*/  IMAD.MOV.U32 R5, RZ, RZ, R12 ;  /* 0x000000ffff057224 */ /* 0x000fe200078e000c */
[----:B--2---:R0:W-:Y:S02]  /*5a50*/  STG.E.64 desc[UR36][R24.64+0x38], R8 ;  /* 0x0000380818007986 */ /* 0x0041e4000c101b24 */
[----:B0-----:R-:W-:Y:S02]  /*5a60*/  IMAD.MOV.U32 R24, RZ, RZ, R3 ;  /* 0x000000ffff187224 */ /* 0x001fe400078e0003 */
[----:B------:R-:W-:-:S07]  /*5a70*/  IMAD.MOV.U32 R25, RZ, RZ, R10 ;  /* 0x000000ffff197224 */ /* 0x000fce00078e000a */
.L_x_1014:
[----:B------:R-:W-:Y:S05]  /*5a80*/  BSYNC.RECONVERGENT B2 ;  /* 0x0000000000027941 */ /* 0x000fea0003800200 */
.L_x_1013:
[----:B------:R-:W-:Y:S05]  /*5a90*/  @!P3 BRA `(.L_x_1012) ;  /* 0x000000000098b947 */ /* 0x000fea0003800000 */
[----:B------:R-:W-:-:S04]  /*5aa0*/  ISETP.GE.U32.AND P2, PT, R27, 0x4, PT ;  /* 0x000000041b00780c */ /* 0x000fc80003f46070 */
[----:B------:R-:W-:-:S13]  /*5ab0*/  ISETP.GE.U32.AND.EX P2, PT, RZ, RZ, PT, P2 ;  /* 0x000000ffff00720c */ /* 0x000fda0003f46120 */
[----:B------:R-:W2:Y:S04]  /*5ac0*/  @P2 LD.E.64 R6, desc[UR36][R4.64] ;  /* 0x0000002404062980 */ /* 0x000ea8000c101b00 */
[----:B--2---:R1:W-:Y:S04]  /*5ad0*/  @P2 STG.E.64 desc[UR36][R24.64], R6 ;  /* 0x0000000618002986 */ /* 0x0043e8000c101b24 */
[----:B------:R-:W2:Y:S04]  /*5ae0*/  @P2 LD.E.64 R8, desc[UR36][R4.64+0x8] ;  /* 0x0000082404082980 */ /* 0x000ea8000c101b00 */
[----:B--2---:R-:W-:Y:S04]  /*5af0*/  @P2 STG.E.64 desc[UR36][R24.64+0x8], R8 ;  /* 0x0000080818002986 */ /* 0x004fe8000c101b24 */
[----:B------:R-:W2:Y:S01]  /*5b00*/  @P2 LD.E.64 R10, desc[UR36][R4.64+0x10] ;  /* 0x00001024040a2980 */ /* 0x000ea2000c101b00 */
[----:B------:R-:W-:Y:S01]  /*5b10*/  LOP3.LUT R15, R18, 0x3, RZ, 0xc0, !PT ;  /* 0x00000003120f7812 */ /* 0x000fe200078ec0ff */
[----:B0-----:R-:W-:-:S03]  /*5b20*/  IMAD.MOV.U32 R20, RZ, RZ, RZ ;  /* 0x000000ffff147224 */ /* 0x001fc600078e00ff */
[----:B------:R-:W-:-:S04]  /*5b30*/  ISETP.NE.U32.AND P3, PT, R15, RZ, PT ;  /* 0x000000ff0f00720c */ /* 0x000fc80003f65070 */
[----:B------:R-:W-:Y:S01]  /*5b40*/  ISETP.NE.AND.EX P3, PT, R20, RZ, PT, P3 ;  /* 0x000000ff1400720c */ /* 0x000fe20003f65330 */
[----:B--2---:R-:W-:Y:S04]  /*5b50*/  @P2 STG.E.64 desc[UR36][R24.64+0x10], R10 ;  /* 0x0000100a18002986 */ /* 0x004fe8000c101b24 */
[----:B------:R0:W2:Y:S01]  /*5b60*/  @P2 LD.E.64 R12, desc[UR36][R4.64+0x18] ;  /* 0x00001824040c2980 */ /* 0x0000a2000c101b00 */
[----:B------:R-:W-:Y:S02]  /*5b70*/  @P2 IADD3 R14, P4, PT, R4, 0x20, RZ ;  /* 0x00000020040e2810 */ /* 0x000fe40007f9e0ff */
[----:B------:R-:W-:-:S03]  /*5b80*/  @P2 IADD3 R3, P5, PT, R24, 0x20, RZ ;  /* 0x0000002018032810 */ /* 0x000fc60007fbe0ff */
[----:B-1----:R-:W-:Y:S02]  /*5b90*/  @P2 IMAD.X R7, RZ, RZ, R5, P4 ;  /* 0x000000ffff072224 */ /* 0x002fe400020e0605 */
[----:B------:R-:W-:Y:S02]  /*5ba0*/  @P2 IMAD.X R6, RZ, RZ, R25, P5 ;  /* 0x000000ffff062224 */ /* 0x000fe400028e0619 */
[----:B0-----:R-:W-:Y:S02]  /*5bb0*/  @P2 IMAD.MOV.U32 R4, RZ, RZ, R14 ;  /* 0x000000ffff042224 */ /* 0x001fe400078e000e */
[----:B------:R-:W-:Y:S01]  /*5bc0*/  @P2 IMAD.MOV.U32 R5, RZ, RZ, R7 ;  /* 0x000000ffff052224 */ /* 0x000fe200078e0007 */
[----:B--2---:R0:W-:Y:S02]  /*5bd0*/  @P2 STG.E.64 desc[UR36][R24.64+0x18], R12 ;  /* 0x0000180c18002986 */ /* 0x0041e4000c101b24 */
[----:B0-----:R-:W-:Y:S02]  /*5be0*/  @P2 IMAD.MOV.U32 R24, RZ, RZ, R3 ;  /* 0x000000ffff182224 */ /* 0x001fe400078e0003 */
[----:B------:R-:W-:Y:S01]  /*5bf0*/  @P2 IMAD.MOV.U32 R25, RZ, RZ, R6 ;  /* 0x000000ffff192224 */ /* 0x000fe200078e0006 */
[----:B------:R-:W-:Y:S06]  /*5c00*/  @!P3 BRA `(.L_x_1012) ;  /* 0x00000000003cb947 */ /* 0x000fec0003800000 */
.L_x_1015:
[----:B-1----:R-:W-:Y:S02]  /*5c10*/  IMAD.MOV.U32 R6, RZ, RZ, R4 ;  /* 0x000000ffff067224 */ /* 0x002fe400078e0004 */
[----:B------:R-:W-:-:S06]  /*5c20*/  IMAD.MOV.U32 R7, RZ, RZ, R5 ;  /* 0x000000ffff077224 */ /* 0x000fcc00078e0005 */
[----:B------:R-:W2:Y:S01]  /*5c30*/  LD.E.64 R6, desc[UR36][R6.64] ;  /* 0x0000002406067980 */ /* 0x000ea2000c101b00 */
[----:B------:R-:W-:Y:S01]  /*5c40*/  IMAD.MOV.U32 R8, RZ, RZ, R24 ;  /* 0x000000ffff087224 */ /* 0x000fe200078e0018 */
[----:B------:R-:W-:Y:S01]  /*5c50*/  IADD3 R15, P2, PT, R15, -0x1, RZ ;  /* 0xffffffff0f0f7810 */ /* 0x000fe20007f5e0ff */
[----:B------:R-:W-:Y:S01]  /*5c60*/  IMAD.MOV.U32 R9, RZ, RZ, R25 ;  /* 0x000000ffff097224 */ /* 0x000fe200078e0019 */
[----:B------:R-:W-:Y:S02]  /*5c70*/  IADD3 R4, P3, PT, R4, 0x8, RZ ;  /* 0x0000000804047810 */ /* 0x000fe40007f7e0ff */
[----:B------:R-:W-:Y:S02]  /*5c80*/  IADD3.X R20, PT, PT, R20, -0x1, RZ, P2, !PT ;  /* 0xffffffff14147810 */ /* 0x000fe400017fe4ff */
[----:B------:R-:W-:Y:S01]  /*5c90*/  ISETP.NE.U32.AND P2, PT, R15, RZ, PT ;  /* 0x000000ff0f00720c */ /* 0x000fe20003f45070 */
[----:B------:R-:W-:Y:S01]  /*5ca0*/  IMAD.X R5, RZ, RZ, R5, P3 ;  /* 0x000000ffff057224 */ /* 0x000fe200018e0605 */
[----:B------:R-:W-:-:S02]  /*5cb0*/  IADD3 R24, P4, PT, R24, 0x8, RZ ;  /* 0x0000000818187810 */ /* 0x000fc40007f9e0ff */
[----:B------:R-:W-:-:S03]  /*5cc0*/  ISETP.NE.AND.EX P2, PT, R20, RZ, PT, P2 ;  /* 0x000000ff1400720c */ /* 0x000fc60003f45320 */
[----:B------:R-:W-:Y:S01]  /*5cd0*/  IMAD.X R25, RZ, RZ, R25, P4 ;  /* 0x000000ffff197224 */ /* 0x000fe200020e0619 */
[----:B--2---:R1:W-:Y:S09]  /*5ce0*/  STG.E.64 desc[UR36][R8.64], R6 ;  /* 0x0000000608007986 */ /* 0x0043f2000c101b24 */
[----:B------:R-:W-:Y:S05]  /*5cf0*/  @P2 BRA `(.L_x_1015) ;  /* 0xfffffffc00c42947 */ /* 0x000fea000383ffff */
.L_x_1012:
[----:B------:R-:W-:Y:S05]  /*5d00*/  BSYNC.RECONVERGENT B1 ;  /* 0x0000000000017941 */ /* 0x000fea0003800200 */
.L_x_1011:
[----:B------:R-:W-:Y:S01]  /*5d10*/  BSSY.RECONVERGENT B1, `(.L_x_1016) ;  /* 0x0000033000017945 */ /* 0x000fe20003800200 */
[----:B------:R-:W-:Y:S02]  /*5d20*/  IMAD.MOV.U32 R4, RZ, RZ, R16 ;  /* 0x000000ffff047224 */ /* 0x000fe400078e0010 */
[----:B------:R-:W-:Y:S01]  /*5d30*/  IMAD.MOV.U32 R5, RZ, RZ, R19 ;  /* 0x000000ffff057224 */ /* 0x000fe200078e0013 */
[----:B------:R-:W-:Y:S06]  /*5d40*/  @!P0 BRA `(.L_x_1017) ;  /* 0x0000000000bc8947 */ /* 0x000fec0003800000 */
[----:B------:R-:W-:Y:S02]  /*5d50*/  LOP3.LUT R10, R18, 0xfffffff0, RZ, 0xc0, !PT ;  /* 0xfffffff0120a7812 */ /* 0x000fe400078ec0ff */
[----:B------:R-:W-:-:S07]  /*5d60*/  LOP3.LUT R12, R26, 0x7fffffff, RZ, 0xc0, !PT ;  /* 0x7fffffff1a0c7812 */ /* 0x000fce00078ec0ff */
.L_x_1018:
[----:B------:R-:W2:Y:S04]  /*5d70*/  LD.E R3, desc[UR36][R4.64] ;  /* 0x0000002404037980 */ /* 0x000ea8000c101900 */
[----:B--2---:R2:W-:Y:S04]  /*5d80*/  STG.E desc[UR36][R22.64], R3 ;  /* 0x0000000316007986 */ /* 0x0045e8000c101924 */
[----:B-1----:R-:W3:Y:S04]  /*5d90*/  LD.E R7, desc[UR36][R4.64+0x4] ;  /* 0x0000042404077980 */ /* 0x002ee8000c101900 */
[----:B---3--:R1:W-:Y:S04]  /*5da0*/  STG.E desc[UR36][R22.64+0x4], R7 ;  /* 0x0000040716007986 */ /* 0x0083e8000c101924 */
[----:B------:R-:W3:Y:S04]  /*5db0*/  LD.E R9, desc[UR36][R4.64+0x8] ;  /* 0x0000082404097980 */ /* 0x000ee8000c101900 */
[----:B---3--:R3:W-:Y:S04]  /*5dc0*/  STG.E desc[UR36][R22.64+0x8], R9 ;  /* 0x0000080916007986 */ /* 0x0087e8000c101924 */
[----:B------:R-:W4:Y:S04]  /*5dd0*/  LD.E R11, desc[UR36][R4.64+0xc] ;  /* 0x00000c24040b7980 */ /* 0x000f28000c101900 */
[----:B----4-:R4:W-:Y:S04]  /*5de0*/  STG.E desc[UR36][R22.64+0xc], R11 ;  /* 0x00000c0b16007986 */ /* 0x0109e8000c101924 */
[----:B------:R-:W5:Y:S04]  /*5df0*/  LD.E R13, desc[UR36][R4.64+0x10] ;  /* 0x00001024040d7980 */ /* 0x000f68000c101900 */
[----:B-----5:R5:W-:Y:S04]  /*5e00*/  STG.E desc[UR36][R22.64+0x10], R13 ;  /* 0x0000100d16007986 */ /* 0x020be8000c101924 */
[----:B------:R-:W2:Y:S04]  /*5e10*/  LD.E R15, desc[UR36][R4.64+0x14] ;  /* 0x00001424040f7980 */ /* 0x000ea8000c101900 */
[----:B--2---:R2:W-:Y:S04]  /*5e20*/  STG.E desc[UR36][R22.64+0x14], R15 ;  /* 0x0000140f16007986 */ /* 0x0045e8000c101924 */
[----:B------:R-:W3:Y:S04]  /*5e30*/  LD.E R3, desc[UR36][R4.64+0x18] ;  /* 0x0000182404037980 */ /* 0x000ee8000c101900 */
[----:B---3--:R3:W-:Y:S04]  /*5e40*/  STG.E desc[UR36][R22.64+0x18], R3 ;  /* 0x0000180316007986 */ /* 0x0087e8000c101924 */
[----:B-1----:R-:W4:Y:S04]  /*5e50*/  LD.E R7, desc[UR36][R4.64+0x1c] ;  /* 0x00001c2404077980 */ /* 0x002f28000c101900 */
[----:B----4-:R1:W-:Y:S04]  /*5e60*/  STG.E desc[UR36][R22.64+0x1c], R7 ;  /* 0x00001c0716007986 */ /* 0x0103e8000c101924 */
[----:B------:R-:W4:Y:S04]  /*5e70*/  LD.E R9, desc[UR36][R4.64+0x20] ;  /* 0x0000202404097980 */ /* 0x000f28000c101900 */
[----:B----4-:R4:W-:Y:S04]  /*5e80*/  STG.E desc[UR36][R22.64+0x20], R9 ;  /* 0x0000200916007986 */ /* 0x0109e8000c101924 */
[----:B------:R-:W5:Y:S04]  /*5e90*/  LD.E R11, desc[UR36][R4.64+0x24] ;  /* 0x00002424040b7980 */ /* 0x000f68000c101900 */
[----:B-----5:R5:W-:Y:S04]  /*5ea0*/  STG.E desc[UR36][R22.64+0x24], R11 ;  /* 0x0000240b16007986 */ /* 0x020be8000c101924 */
[----:B------:R-:W2:Y:S04]  /*5eb0*/  LD.E R13, desc[UR36][R4.64+0x28] ;  /* 0x00002824040d7980 */ /* 0x000ea8000c101900 */
[----:B--2---:R-:W-:Y:S04]  /*5ec0*/  STG.E desc[UR36][R22.64+0x28], R13 ;  /* 0x0000280d16007986 */ /* 0x004fe8000c101924 */
[----:B------:R-:W2:Y:S04]  /*5ed0*/  LD.E R15, desc[UR36][R4.64+0x2c] ;  /* 0x00002c24040f7980 */ /* 0x000ea8000c101900 */
[----:B--2---:R-:W-:Y:S04]  /*5ee0*/  STG.E desc[UR36][R22.64+0x2c], R15 ;  /* 0x00002c0f16007986 */ /* 0x004fe8000c101924 */
[----:B---3--:R-:W2:Y:S04]  /*5ef0*/  LD.E R3, desc[UR36][R4.64+0x30] ;  /* 0x0000302404037980 */ /* 0x008ea8000c101900 */
[----:B--2---:R2:W-:Y:S04]  /*5f00*/  STG.E desc[UR36][R22.64+0x30], R3 ;  /* 0x0000300316007986 */ /* 0x0045e8000c101924 */
[----:B-1----:R-:W3:Y:S04]  /*5f10*/  LD.E R7, desc[UR36][R4.64+0x34] ;  /* 0x0000342404077980 */ /* 0x002ee8000c101900 */
[----:B---3--:R1:W-:Y:S04]  /*5f20*/  STG.E desc[UR36][R22.64+0x34], R7 ;  /* 0x0000340716007986 */ /* 0x0083e8000c101924 */
[----:B----4-:R-:W3:Y:S01]  /*5f30*/  LD.E R9, desc[UR36][R4.64+0x38] ;  /* 0x0000382404097980 */ /* 0x010ee2000c101900 */
[----:B------:R-:W-:-:S04]  /*5f40*/  IADD3 R10, P0, PT, R10, -0x10, RZ ;  /* 0xfffffff00a0a7810 */ /* 0x000fc80007f1e0ff */
[----:B------:R-:W-:Y:S02]  /*5f50*/  IADD3.X R12, PT, PT, R12, -0x1, RZ, P0, !PT ;  /* 0xffffffff0c0c7810 */ /* 0x000fe400007fe4ff */
[----:B------:R-:W-:-:S04]  /*5f60*/  ISETP.NE.U32.AND P0, PT, R10, RZ, PT ;  /* 0x000000ff0a00720c */ /* 0x000fc80003f05070 */
[----:B------:R-:W-:Y:S01]  /*5f70*/  ISETP.NE.AND.EX P0, PT, R12, RZ, PT, P0 ;  /* 0x000000ff0c00720c */ /* 0x000fe20003f05300 */
[----:B---3--:R-:W-:Y:S04]  /*5f80*/  STG.E desc[UR36][R22.64+0x38], R9 ;  /* 0x0000380916007986 */ /* 0x008fe8000c101924 */
[----:B-----5:R3:W4:Y:S01]  /*5f90*/  LD.E R11, desc[UR36][R4.64+0x3c] ;  /* 0x00003c24040b7980 */ /* 0x020722000c101900 */
[----:B------:R-:W-:Y:S02]  /*5fa0*/  IADD3 R8, P2, PT, R4, 0x40, RZ ;  /* 0x0000004004087810 */ /* 0x000fe40007f5e0ff */
[----:B--2---:R-:W-:-:S03]  /*5fb0*/  IADD3 R3, P3, PT, R22, 0x40, RZ ;  /* 0x0000004016037810 */ /* 0x004fc60007f7e0ff */
[----:B-1----:R-:W-:Y:S02]  /*5fc0*/  IMAD.X R7, RZ, RZ, R5, P2 ;  /* 0x000000ffff077224 */ /* 0x002fe400010e0605 */
[----:B------:R-:W-:Y:S02]  /*5fd0*/  IMAD.X R6, RZ, RZ, R23, P3 ;  /* 0x000000ffff067224 */ /* 0x000fe400018e0617 */
[----:B---3--:R-:W-:Y:S02]  /*5fe0*/  IMAD.MOV.U32 R4, RZ, RZ, R8 ;  /* 0x000000ffff047224 */ /* 0x008fe400078e0008 */
[----:B------:R-:W-:Y:S01]  /*5ff0*/  IMAD.MOV.U32 R5, RZ, RZ, R7 ;  /* 0x000000ffff057224 */ /* 0x000fe200078e0007 */
[----:B----4-:R1:W-:Y:S02]  /*6000*/  STG.E desc[UR36][R22.64+0x3c], R11 ;  /* 0x00003c0b16007986 */ /* 0x0103e4000c101924 */
[----:B-1----:R-:W-:Y:S02]  /*6010*/  IMAD.MOV.U32 R22, RZ, RZ, R3 ;  /* 0x000000ffff167224 */ /* 0x002fe400078e0003 */
[----:B------:R-:W-:Y:S01]  /*6020*/  IMAD.MOV.U32 R23, RZ, RZ, R6 ;  /* 0x000000ffff177224 */ /* 0x000fe200078e0006 */
[----:B------:R-:W-:Y:S06]  /*6030*/  @P0 BRA `(.L_x_1018) ;  /* 0xfffffffc004c0947 */ /* 0x000fec000383ffff */
.L_x_1017:
[----:B------:R-:W-:Y:S05]  /*6040*/  BSYNC.RECONVERGENT B1 ;  /* 0x0000000000017941 */ /* 0x000fea0003800200 */
.L_x_1016:
[----:B------:R-:W-:Y:S05]  /*6050*/  @!P1 BRA `(.L_x_1007) ;  /* 0x0000000400149947 */ /* 0x000fea0003800000 */
[----:B------:R-:W-:Y:S01]  /*6060*/  ISETP.GE.U32.AND P1, PT, R0, 0x8, PT ;  /* 0x000000080000780c */ /* 0x000fe20003f26070 */
[----:B------:R-:W-:Y:S01]  /*6070*/  BSSY.RECONVERGENT B1, `(.L_x_1019) ;  /* 0x000001e000017945 */ /* 0x000fe20003800200 */
[----:B-1----:R-:W-:Y:S02]  /*6080*/  LOP3.LUT R8, R18, 0x7, RZ, 0xc0, !PT ;  /* 0x0000000712087812 */ /* 0x002fe400078ec0ff */
[----:B------:R-:W-:Y:S02]  /*6090*/  ISETP.GE.U32.AND.EX P1, PT, RZ, RZ, PT, P1 ;  /* 0x000000ffff00720c */ /* 0x000fe40003f26110 */
[----:B------:R-:W-:-:S04]  /*60a0*/  ISETP.NE.U32.AND P0, PT, R8, RZ, PT ;  /* 0x000000ff0800720c */ /* 0x000fc80003f05070 */
[----:B------:R-:W-:-:S07]  /*60b0*/  ISETP.NE.AND.EX P0, PT, RZ, RZ, PT, P0 ;  /* 0x000000ffff00720c */ /* 0x000fce0003f05300 */
[----:B------:R-:W-:Y:S06]  /*60c0*/  @!P1 BRA `(.L_x_1020) ;  /* 0x0000000000609947 */ /* 0x000fec0003800000 */
[----:B------:R-:W2:Y:S04]  /*60d0*/  LD.E R3, desc[UR36][R4.64] ;  /* 0x0000002404037980 */ /* 0x000ea8000c101900 */
[----:B--2---:R1:W-:Y:S04]  /*60e0*/  STG.E desc[UR36][R22.64], R3 ;  /* 0x0000000316007986 */ /* 0x0043e8000c101924 */
[----:B------:R-:W2:Y:S04]  /*60f0*/  LD.E R7, desc[UR36][R4.64+0x4] ;  /* 0x0000042404077980 */ /* 0x000ea8000c101900 */
[----:B--2---:R2:W-:Y:S04]  /*6100*/  STG.E desc[UR36][R22.64+0x4], R7 ;  /* 0x0000040716007986 */ /* 0x0045e8000c101924 */
[----:B------:R-:W3:Y:S04]  /*6110*/  LD.E R9, desc[UR36][R4.64+0x8] ;  /* 0x0000082404097980 */ /* 0x000ee8000c101900 */
[----:B---3--:R-:W-:Y:S04]  /*6120*/  STG.E desc[UR36][R22.64+0x8], R9 ;  /* 0x0000080916007986 */ /* 0x008fe8000c101924 */
[----:B------:R-:W3:Y:S04]  /*6130*/  LD.E R11, desc[UR36][R4.64+0xc] ;  /* 0x00000c24040b7980 */ /* 0x000ee8000c101900 */
[----:B---3--:R3:W-:Y:S04]  /*6140*/  STG.E desc[UR36][R22.64+0xc], R11 ;  /* 0x00000c0b16007986 */ /* 0x0087e8000c101924 */
[----:B------:R-:W4:Y:S04]  /*6150*/  LD.E R13, desc[UR36][R4.64+0x10] ;  /* 0x00001024040d7980 */ /* 0x000f28000c101900 */
[----:B----4-:R-:W-:Y:S04]  /*6160*/  STG.E desc[UR36][R22.64+0x10], R13 ;  /* 0x0000100d16007986 */ /* 0x010fe8000c101924 */
[----:B------:R-:W4:Y:S04]  /*6170*/  LD.E R15, desc[UR36][R4.64+0x14] ;  /* 0x00001424040f7980 */ /* 0x000f28000c101900 */
[----:B----4-:R-:W-:Y:S04]  /*6180*/  STG.E desc[UR36][R22.64+0x14], R15 ;  /* 0x0000140f16007986 */ /* 0x010fe8000c101924 */
[----:B-1----:R-:W4:Y:S01]  /*6190*/  LD.E R3, desc[UR36][R4.64+0x18] ;  /* 0x0000182404037980 */ /* 0x002f22000c101900 */
[----:B------:R-:W-:-:S02]  /*61a0*/  IADD3 R6, P1, PT, R4, 0x20, RZ ;  /* 0x0000002004067810 */ /* 0x000fc40007f3e0ff */
[----:B------:R-:W-:Y:S01]  /*61b0*/  IADD3 R0, P2, PT, R22, 0x20, RZ ;  /* 0x0000002016007810 */ /* 0x000fe20007f5e0ff */
[----:B----4-:R-:W-:Y:S04]  /*61c0*/  STG.E desc[UR36][R22.64+0x18], R3 ;  /* 0x0000180316007986 */ /* 0x010fe8000c101924 */
[----:B--2---:R1:W2:Y:S01]  /*61d0*/  LD.E R7, desc[UR36][R4.64+0x1c] ;  /* 0x00001c2404077980 */ /* 0x0042a2000c101900 */
[----:B---3--:R-:W-:Y:S02]  /*61e0*/  IMAD.X R11, RZ, RZ, R5, P1 ;  /* 0x000000ffff0b7224 */ /* 0x008fe400008e0605 */
[----:B------:R-:W-:Y:S02]  /*61f0*/  IMAD.X R9, RZ, RZ, R23, P2 ;  /* 0x000000ffff097224 */ /* 0x000fe400010e0617 */
[----:B-1----:R-:W-:-:S02]  /*6200*/  IMAD.MOV.U32 R4, RZ, RZ, R6 ;  /* 0x000000ffff047224 */ /* 0x002fc400078e0006 */
[----:B------:R-:W-:Y:S01]  /*6210*/  IMAD.MOV.U32 R5, RZ, RZ, R11 ;  /* 0x000000ffff057224 */ /* 0x000fe200078e000b */
[----:B--2---:R1:W-:Y:S02]  /*6220*/  STG.E desc[UR36][R22.64+0x1c], R7 ;  /* 0x00001c0716007986 */ /* 0x0043e4000c101924 */
[----:B-1----:R-:W-:Y:S02]  /*6230*/  IMAD.MOV.U32 R22, RZ, RZ, R0 ;  /* 0x000000ffff167224 */ /* 0x002fe400078e0000 */
[----:B------:R-:W-:-:S07]  /*6240*/  IMAD.MOV.U32 R23, RZ, RZ, R9 ;  /* 0x000000ffff177224 */ /* 0x000fce00078e0009 */
.L_x_1020:
[----:B------:R-:W-:Y:S05]  /*6250*/  BSYNC.RECONVERGENT B1 ;  /* 0x0000000000017941 */ /* 0x000fea0003800200 */
.L_x_1019:
[----:B------:R-:W-:Y:S05]  /*6260*/  @!P0 BRA `(.L_x_1007) ;  /* 0x0000000000908947 */ /* 0x000fea0003800000 */
[----:B------:R-:W-:-:S04]  /*6270*/  ISETP.GE.U32.AND P0, PT, R8, 0x4, PT ;  /* 0x000000040800780c */ /* 0x000fc80003f06070 */
[----:B------:R-:W-:-:S13]  /*6280*/  ISETP.GE.U32.AND.EX P0, PT, RZ, RZ, PT, P0 ;  /* 0x000000ffff00720c */ /* 0x000fda0003f06100 */
[----:B------:R-:W2:Y:S04]  /*6290*/  @P0 LD.E R3, desc[UR36][R4.64] ;  /* 0x0000002404030980 */ /* 0x000ea8000c101900 */
[----:B--2---:R-:W-:Y:S04]  /*62a0*/  @P0 STG.E desc[UR36][R22.64], R3 ;  /* 0x0000000316000986 */ /* 0x004fe8000c101924 */
[----:B------:R-:W2:Y:S04]  /*62b0*/  @P0 LD.E R7, desc[UR36][R4.64+0x4] ;  /* 0x0000042404070980 */ /* 0x000ea8000c101900 */
[----:B--2---:R1:W-:Y:S04]  /*62c0*/  @P0 STG.E desc[UR36][R22.64+0x4], R7 ;  /* 0x0000040716000986 */ /* 0x0043e8000c101924 */
[----:B------:R-:W2:Y:S01]  /*62d0*/  @P0 LD.E R9, desc[UR36][R4.64+0x8] ;  /* 0x0000082404090980 */ /* 0x000ea2000c101900 */
[----:B------:R-:W-:Y:S01]  /*62e0*/  LOP3.LUT R8, R18, 0x3, RZ, 0xc0, !PT ;  /* 0x0000000312087812 */ /* 0x000fe200078ec0ff */
[----:B------:R-:W-:-:S03]  /*62f0*/  IMAD.MOV.U32 R10, RZ, RZ, RZ ;  /* 0x000000ffff0a7224 */ /* 0x000fc600078e00ff */
[----:B------:R-:W-:-:S04]  /*6300*/  ISETP.NE.U32.AND P1, PT, R8, RZ, PT ;  /* 0x000000ff0800720c */ /* 0x000fc80003f25070 */
[----:B------:R-:W-:Y:S01]  /*6310*/  ISETP.NE.AND.EX P1, PT, R10, RZ, PT, P1 ;  /* 0x000000ff0a00720c */ /* 0x000fe20003f25310 */
[----:B--2---:R-:W-:Y:S04]  /*6320*/  @P0 STG.E desc[UR36][R22.64+0x8], R9 ;  /* 0x0000080916000986 */ /* 0x004fe8000c101924 */
[----:B------:R2:W3:Y:S01]  /*6330*/  @P0 LD.E R11, desc[UR36][R4.64+0xc] ;  /* 0x00000c24040b0980 */ /* 0x0004e2000c101900 */
[----:B------:R-:W-:Y:S02]  /*6340*/  @P0 IADD3 R6, P2, PT, R4, 0x10, RZ ;  /* 0x0000001004060810 */ /* 0x000fe40007f5e0ff */
[----:B------:R-:W-:-:S03]  /*6350*/  @P0 IADD3 R0, P3, PT, R22, 0x10, RZ ;  /* 0x0000001016000810 */ /* 0x000fc60007f7e0ff */
[----:B-1----:R-:W-:Y:S02]  /*6360*/  @P0 IMAD.X R7, RZ, RZ, R5, P2 ;  /* 0x000000ffff070224 */ /* 0x002fe400010e0605 */
[----:B------:R-:W-:Y:S02]  /*6370*/  @P0 IMAD.X R3, RZ, RZ, R23, P3 ;  /* 0x000000ffff030224 */ /* 0x000fe400018e0617 */
[----:B--2---:R-:W-:Y:S02]  /*6380*/  @P0 IMAD.MOV.U32 R4, RZ, RZ, R6 ;  /* 0x000000ffff040224 */ /* 0x004fe400078e0006 */
[----:B------:R-:W-:Y:S01]  /*6390*/  @P0 IMAD.MOV.U32 R5, RZ, RZ, R7 ;  /* 0x000000ffff050224 */ /* 0x000fe200078e0007 */
[----:B---3--:R1:W-:Y:S02]  /*63a0*/  @P0 STG.E desc[UR36][R22.64+0xc], R11 ;  /* 0x00000c0b16000986 */ /* 0x0083e4000c101924 */
[----:B-1----:R-:W-:Y:S02]  /*63b0*/  @P0 IMAD.MOV.U32 R22, RZ, RZ, R0 ;  /* 0x000000ffff160224 */ /* 0x002fe400078e0000 */
[----:B------:R-:W-:Y:S01]  /*63c0*/  @P0 IMAD.MOV.U32 R23, RZ, RZ, R3 ;  /* 0x000000ffff170224 */ /* 0x000fe200078e0003 */
[----:B------:R-:W-:Y:S06]  /*63d0*/  @!P1 BRA `(.L_x_1007) ;  /* 0x0000000000349947 */ /* 0x000fec0003800000 */
.L_x_1021:
[----:B--2---:R1:W2:Y:S01]  /*63e0*/  LD.E R3, desc[UR36][R4.64] ;  /* 0x0000002404037980 */ /* 0x0042a2000c101900 */
[----:B------:R-:W-:Y:S01]  /*63f0*/  IMAD.MOV.U32 R6, RZ, RZ, R22 ;  /* 0x000000ffff067224 */ /* 0x000fe200078e0016 */
[----:B------:R-:W-:Y:S01]  /*6400*/  IADD3 R8, P0, PT, R8, -0x1, RZ ;  /* 0xffffffff08087810 */ /* 0x000fe20007f1e0ff */
[--C-:B------:R-:W-:Y:S01]  /*6410*/  IMAD.MOV.U32 R7, RZ, RZ, R23.reuse ;  /* 0x000000ffff077224 */ /* 0x100fe200078e0017 */
[----:B------:R-:W-:Y:S02]  /*6420*/  IADD3 R22, P2, PT, R22, 0x4, RZ ;  /* 0x0000000416167810 */ /* 0x000fe40007f5e0ff */
[----:B------:R-:W-:Y:S02]  /*6430*/  IADD3.X R10, PT, PT, R10, -0x1, RZ, P0, !PT ;  /* 0xffffffff0a0a7810 */ /* 0x000fe400007fe4ff */
[----:B------:R-:W-:Y:S01]  /*6440*/  ISETP.NE.U32.AND P0, PT, R8, RZ, PT ;  /* 0x000000ff0800720c */ /* 0x000fe20003f05070 */
[----:B------:R-:W-:Y:S01]  /*6450*/  IMAD.X R23, RZ, RZ, R23, P2 ;  /* 0x000000ffff177224 */ /* 0x000fe200010e0617 */
[----:B-1----:R-:W-:-:S02]  /*6460*/  IADD3 R4, P1, PT, R4, 0x4, RZ ;  /* 0x0000000404047810 */ /* 0x002fc40007f3e0ff */
[----:B------:R-:W-:-:S03]  /*6470*/  ISETP.NE.AND.EX P0, PT, R10, RZ, PT, P0 ;  /* 0x000000ff0a00720c */ /* 0x000fc60003f05300 */
[----:B------:R-:W-:Y:S01]  /*6480*/  IMAD.X R5, RZ, RZ, R5, P1 ;  /* 0x000000ffff057224 */ /* 0x000fe200008e0605 */
[----:B--2---:R2:W-:Y:S09]  /*6490*/  STG.E desc[UR36][R6.64], R3 ;  /* 0x0000000306007986 */ /* 0x0045f2000c101924 */
[----:B------:R-:W-:Y:S05]  /*64a0*/  @P0 BRA `(.L_x_1021) ;  /* 0xfffffffc00cc0947 */ /* 0x000fea000383ffff */
.L_x_1007:
[----:B------:R-:W-:Y:S05]  /*64b0*/  BSYNC.RECONVERGENT B0 ;  /* 0x0000000000007941 */ /* 0x000fea0003800200 */
.L_x_945:
[----:B------:R-:W-:-:S04]  /*64c0*/  ISETP.NE.U32.AND P0, PT, R18, RZ, PT ;  /* 0x000000ff1200720c */ /* 0x000fc80003f05070 */
[----:B------:R-:W-:-:S13]  /*64d0*/  ISETP.NE.AND.EX P0, PT, R26, RZ, PT, P0 ;  /* 0x000000ff1a00720c */ /* 0x000fda0003f05300 */
[----:B------:R-:W-:Y:S05]  /*64e0*/  @!P0 EXIT ;  /* 0x000000000000894d */ /* 0x000fea0003800000 */
[----:B------:R-:W-:Y:S01]  /*64f0*/  MOV R18, 0x188 ;  /* 0x0000018800127802 */ /* 0x000fe20000000f00 */
[----:B------:R-:W-:Y:S02]  /*6500*/  IMAD.MOV.U32 R4, RZ, RZ, R16 ;  /* 0x000000ffff047224 */ /* 0x000fe400078e0010 */
[----:B------:R-:W-:Y:S01]  /*6510*/  IMAD.MOV.U32 R5, RZ, RZ, R19 ;  /* 0x000000ffff057224 */ /* 0x000fe200078e0013 */
[----:B-12---:R1:W2:Y:S06]  /*6520*/  LDC.64 R6, c[0x4][R18] ;  /* 0x0100000012067b82 */ /* 0x0062ac0000000a00 */
[----:B0-----:R-:W-:-:S07]  /*6530*/  LEPC R20, `(.L_x_1022) ;  /* 0x000000001014794e */ /* 0x001fce0000000000 */
[----:B-12---:R-:W-:Y:S05]  /*6540*/  CALL.ABS.NOINC R6 ;  /* 0x0000000006007343 */ /* 0x006fea0003c00000 */
.L_x_1022:
[----:B------:R-:W0:Y:S01]  /*6550*/  LDC.64 R18, c[0x4][R18] ;  /* 0x0100000012127b82 */ /* 0x000e220000000a00 */
[----:B------:R-:W-:Y:S02]  /*6560*/  IMAD.MOV.U32 R4, RZ, RZ, R2 ;  /* 0x000000ffff047224 */ /* 0x000fe400078e0002 */
[----:B------:R-:W-:-:S07]  /*6570*/  IMAD.MOV.U32 R5, RZ, RZ, R17 ;  /* 0x000000ffff057224 */ /* 0x000fce00078e0011 */
[----:B------:R-:W-:-:S07]  /*6580*/  LEPC R20, `(.L_x_1023) ;  /* 0x000000001014794e */ /* 0x000fce0000000000 */
[----:B0-----:R-:W-:Y:S05]  /*6590*/  CALL.ABS.NOINC R18 ;  /* 0x0000000012007343 */ /* 0x001fea0003c00000 */
.L_x_1023:
[----:B------:R-:W-:Y:S05]  /*65a0*/  EXIT ;  /* 0x000000000000794d */ /* 0x000fea0003800000 */
.L_x_1024:
        /* <DEDUP_REMOVED lines=13> */
.L_x_1117:


//--------------------- .text.coo_merge_div_f64   --------------------------
	.section	.text.coo_merge_div_f64,"ax",@progbits
	.align	128
        .global         coo_merge_div_f64
        .type           coo_merge_div_f64,@function
        .size           coo_merge_div_f64,(.L_x_1080 - coo_merge_div_f64)
        .other          coo_merge_div_f64,@"STO_CUDA_ENTRY STV_DEFAULT"
coo_merge_div_f64:
.text.coo_merge_div_f64:
        /* <DEDUP_REMOVED lines=12> */
[----:B--2---:R-:W-:-:S13]  /*00c0*/  ISETP.NE.AND P0, PT, R2, RZ, PT ;  /* 0x000000ff0200720c */ /* 0x004fda0003f05270 */
[----:B------:R-:W-:Y:S05]  /*00d0*/  @!P0 EXIT ;  /* 0x000000000000894d */ /* 0x000fea0003800000 */
[----:B------:R-:W0:Y:S08]  /*00e0*/  LDC.64 R10, c[0x0][0x388] ;  /* 0x0000e200ff0a7b82 */ /* 0x000e300000000a00 */
[----:B------:R-:W1:Y:S08]  /*00f0*/  LDC.64 R2, c[0x0][0x3a0] ;  /* 0x0000e800ff027b82 */ /* 0x000e700000000a00 */
[----:B------:R-:W2:Y:S01]  /*0100*/  LDC.64 R8, c[0x0][0x380] ;  /* 0x0000e000ff087b82 */ /* 0x000ea20000000a00 */
[----:B0-----:R-:W-:-:S05]  /*0110*/  IMAD.WIDE.U32 R10, R13, 0x8, R10 ;  /* 0x000000080d0a7825 */ /* 0x001fca00078e000a */
[----:B------:R-:W3:Y:S04]  /*0120*/  LDG.E.64 R4, desc[UR4][R10.64+0x8] ;  /* 0x000008040a047981 */ /* 0x000ee8000c1e1b00 */
[----:B------:R0:W4:Y:S01]  /*0130*/  LDG.E.64 R6, desc[UR4][R10.64] ;  /* 0x000000040a067981 */ /* 0x000122000c1e1b00 */
[----:B-1----:R-:W-:-:S05]  /*0140*/  IMAD.WIDE.U32 R2, R13, 0x4, R2 ;  /* 0x000000040d027825 */ /* 0x002fca00078e0002 */
[----:B------:R-:W5:Y:S01]  /*0150*/  LDG.E R0, desc[UR4][R2.64] ;  /* 0x0000000402007981 */ /* 0x000f62000c1e1900 */
[----:B--2---:R-:W-:Y:S01]  /*0160*/  IMAD.WIDE.U32 R8, R13, 0x8, R8 ;  /* 0x000000080d087825 */ /* 0x004fe200078e0008 */
[----:B0-----:R-:W5:Y:S05]  /*0170*/  LDC.64 R10, c[0x0][0x3a8] ;  /* 0x0000ea00ff0a7b82 */ /* 0x001f6a0000000a00 */
[----:B------:R-:W2:Y:S01]  /*0180*/  LDG.E.64 R8, desc[UR4][R8.64] ;  /* 0x0000000408087981 */ /* 0x000ea2000c1e1b00 */
[----:B------:R-:W-:Y:S01]  /*0190*/  IMAD.MOV.U32 R12, RZ, RZ, 0x1 ;  /* 0x00000001ff0c7424 */ /* 0x000fe200078e00ff */
[----:B------:R-:W-:Y:S01]  /*01a0*/  BSSY.RECONVERGENT B0, `(.L_x_1025) ;  /* 0x0000012000007945 */ /* 0x000fe20003800200 */
[----:B---3--:R-:W0:Y:S01]  /*01b0*/  MUFU.RCP64H R13, R5 ;  /* 0x00000005000d7308 */ /* 0x008e220000001800 */
[----:B----4-:R-:W-:Y:S01]  /*01c0*/  FSETP.GEU.AND P1, PT, |R7|, 6.5827683646048100446e-37, PT ;  /* 0x036000000700780b */ /* 0x010fe20003f2e200 */
[----:B-----5:R-:W-:-:S02]  /*01d0*/  IMAD.WIDE R10, R0, 0x8, R10 ;  /* 0x00000008000a7825 */ /* 0x020fc400078e020a */
[----:B0-----:R-:W-:-:S03]  /*01e0*/  DFMA R14, -R4, R12, 1 ;  /* 0x3ff00000040e742b */ /* 0x001fc6000000010c */
[----:B--2---:R0:W-:Y:S05]  /*01f0*/  STG.E.64 desc[UR4][R10.64], R8 ;  /* 0x000000080a007986 */ /* 0x0041ea000c101b04 */
[----:B------:R-:W-:-:S08]  /*0200*/  DFMA R14, R14, R14, R14 ;  /* 0x0000000e0e0e722b */ /* 0x000fd0000000000e */
[----:B------:R-:W-:-:S08]  /*0210*/  DFMA R14, R12, R14, R12 ;  /* 0x0000000e0c0e722b */ /* 0x000fd0000000000c */
[----:B------:R-:W-:-:S08]  /*0220*/  DFMA R12, -R4, R14, 1 ;  /* 0x3ff00000040c742b */ /* 0x000fd0000000010e */
[----:B------:R-:W-:-:S08]  /*0230*/  DFMA R12, R14, R12, R14 ;  /* 0x0000000c0e0c722b */ /* 0x000fd0000000000e */
[----:B------:R-:W-:-:S08]  /*0240*/  DMUL R2, R6, R12 ;  /* 0x0000000c06027228 */ /* 0x000fd00000000000 */
[----:B------:R-:W-:-:S08]  /*0250*/  DFMA R14, -R4, R2, R6 ;  /* 0x00000002040e722b */ /* 0x000fd00000000106 */
[----:B------:R-:W-:-:S10]  /*0260*/  DFMA R2, R12, R14, R2 ;  /* 0x0000000e0c02722b */ /* 0x000fd40000000002 */
[----:B------:R-:W-:-:S05]  /*0270*/  FFMA R12, RZ, R5, R3 ;  /* 0x00000005ff0c7223 */ /* 0x000fca0000000003 */
[----:B------:R-:W-:-:S13]  /*0280*/  FSETP.GT.AND P0, PT, |R12|, 1.469367938527859385e-39, PT ;  /* 0x001000000c00780b */ /* 0x000fda0003f04200 */
[----:B0-----:R-:W-:Y:S05]  /*0290*/  @P0 BRA P1, `(.L_x_1026) ;  /* 0x0000000000080947 */ /* 0x001fea0000800000 */
[----:B------:R-:W-:-:S07]  /*02a0*/  MOV R10, 0x2c0 ;  /* 0x000002c0000a7802 */ /* 0x000fce0000000f00 */
[----:B------:R-:W-:Y:S05]  /*02b0*/  CALL.REL.NOINC `($__internal_2_$__cuda_sm20_div_rn_f64_full) ;  /* 0x0000000000147944 */ /* 0x000fea0003c00000 */
.L_x_1026:
[----:B------:R-:W-:Y:S05]  /*02c0*/  BSYNC.RECONVERGENT B0 ;  /* 0x0000000000007941 */ /* 0x000fea0003800200 */
.L_x_1025:
[----:B------:R-:W0:Y:S02]  /*02d0*/  LDC.64 R4, c[0x0][0x3b0] ;  /* 0x0000ec00ff047b82 */ /* 0x000e240000000a00 */
[----:B0-----:R-:W-:-:S05]  /*02e0*/  IMAD.WIDE R4, R0, 0x8, R4 ;  /* 0x0000000800047825 */ /* 0x001fca00078e0204 */
[----:B------:R-:W-:Y:S01]  /*02f0*/  STG.E.64 desc[UR4][R4.64], R2 ;  /* 0x0000000204007986 */ /* 0x000fe2000c101b04 */
[----:B------:R-:W-:Y:S05]  /*0300*/  EXIT ;  /* 0x000000000000794d */ /* 0x000fea0003800000 */
        .weak           $__internal_2_$__cuda_sm20_div_rn_f64_full
        .type           $__internal_2_$__cuda_sm20_div_rn_f64_full,@function
        .size           $__internal_2_$__cuda_sm20_div_rn_f64_full,(.L_x_1080 - $__internal_2_$__cuda_sm20_div_rn_f64_full)
$__internal_2_$__cuda_sm20_div_rn_f64_full:
        /* <DEDUP_REMOVED lines=67> */
.L_x_1028:
        /* <DEDUP_REMOVED lines=16> */
.L_x_1031:
[----:B------:R-:W-:Y:S01]  /*0840*/  LOP3.LUT R13, R5, 0x80000, RZ, 0xfc, !PT ;  /* 0x00080000050d7812 */ /* 0x000fe200078efcff */
[----:B------:R-:W-:Y:S01]  /*0850*/  IMAD.MOV.U32 R12, RZ, RZ, R4 ;  /* 0x000000ffff0c7224 */ /* 0x000fe200078e0004 */
[----:B------:R-:W-:Y:S06]  /*0860*/  BRA `(.L_x_1029) ;  /* 0x0000000000087947 */ /* 0x000fec0003800000 */
.L_x_1030:
[----:B------:R-:W-:Y:S01]  /*0870*/  LOP3.LUT R13, R7, 0x80000, RZ, 0xfc, !PT ;  /* 0x00080000070d7812 */ /* 0x000fe200078efcff */
[----:B------:R-:W-:-:S07]  /*0880*/  IMAD.MOV.U32 R12, RZ, RZ, R6 ;  /* 0x000000ffff0c7224 */ /* 0x000fce00078e0006 */
.L_x_1029:
[----:B------:R-:W-:Y:S05]  /*0890*/  BSYNC.RECONVERGENT B1 ;  /* 0x0000000000017941 */ /* 0x000fea0003800200 */
.L_x_1027:
[----:B------:R-:W-:Y:S02]  /*08a0*/  IMAD.MOV.U32 R11, RZ, RZ, 0x0 ;  /* 0x00000000ff0b7424 */ /* 0x000fe400078e00ff */
[----:B------:R-:W-:Y:S02]  /*08b0*/  IMAD.MOV.U32 R2, RZ, RZ, R12 ;  /* 0x000000ffff027224 */ /* 0x000fe400078e000c */
[----:B------:R-:W-:Y:S01]  /*08c0*/  IMAD.MOV.U32 R3, RZ, RZ, R13 ;  /* 0x000000ffff037224 */ /* 0x000fe200078e000d */
[----:B------:R-:W-:Y:S06]  /*08d0*/  RET.REL.NODEC R10 `(coo_merge_div_f64) ;  /* 0xfffffff40ac87950 */ /* 0x000fec0003c3ffff */
.L_x_1032:
        /* <DEDUP_REMOVED lines=10> */
.L_x_1080:


//--------------------- .text.coo_merge_div_f32   --------------------------
	.section	.text.coo_merge_div_f32,"ax",@progbits
	.align	128
        .global         coo_merge_div_f32
        .type           coo_merge_div_f32,@function
        .size           coo_merge_div_f32,(.L_x_1081 - coo_merge_div_f32)
        .other          coo_merge_div_f32,@"STO_CUDA_ENTRY STV_DEFAULT"
coo_merge_div_f32:
.text.coo_merge_div_f32:
        /* <DEDUP_REMOVED lines=18> */
[----:B------:R-:W3:Y:S01]  /*0120*/  LDG.E R3, desc[UR4][R8.64+0x4] ;  /* 0x0000040408037981 */ /* 0x000ee2000c1e1900 */
[----:B-1----:R-:W-:-:S03]  /*0130*/  IMAD.WIDE.U32 R4, R11, 0x4, R4 ;  /* 0x000000040b047825 */ /* 0x002fc600078e0004 */
[----:B------:R-:W4:Y:S04]  /*0140*/  LDG.E R0, desc[UR4][R8.64] ;  /* 0x0000000408007981 */ /* 0x000f28000c1e1900 */
[----:B------:R-:W5:Y:S01]  /*0150*/  LDG.E R2, desc[UR4][R4.64] ;  /* 0x0000000404027981 */ /* 0x000f62000c1e1900 */
[----:B--2---:R-:W-:Y:S02]  /*0160*/  IMAD.WIDE.U32 R6, R11, 0x8, R6 ;  /* 0x000000080b067825 */ /* 0x004fe400078e0006 */
[----:B------:R-:W5:Y:S04]  /*0170*/  LDC.64 R10, c[0x0][0x3a8] ;  /* 0x0000ea00ff0a7b82 */ /* 0x000f680000000a00 */
[----:B------:R-:W2:Y:S01]  /*0180*/  LDG.E.64 R6, desc[UR4][R6.64] ;  /* 0x0000000406067981 */ /* 0x000ea2000c1e1b00 */
[----:B------:R-:W-:Y:S01]  /*0190*/  BSSY.RECONVERGENT B0, `(.L_x_1033) ;  /* 0x000000e000007945 */ /* 0x000fe20003800200 */
[----:B---3--:R-:W0:Y:S01]  /*01a0*/  MUFU.RCP R12, R3 ;  /* 0x00000003000c7308 */ /* 0x008e220000001000 */
[----:B-----5:R-:W-:-:S07]  /*01b0*/  IMAD.WIDE R10, R2, 0x8, R10 ;  /* 0x00000008020a7825 */ /* 0x020fce00078e020a */
[----:B----4-:R-:W1:Y:S01]  /*01c0*/  FCHK P0, R0, R3 ;  /* 0x0000000300007302 */ /* 0x010e620000000000 */
[----:B--2---:R2:W-:Y:S01]  /*01d0*/  STG.E.64 desc[UR4][R10.64], R6 ;  /* 0x000000060a007986 */ /* 0x0045e2000c101b04 */
[----:B0-----:R-:W-:-:S04]  /*01e0*/  FFMA R13, -R3, R12, 1 ;  /* 0x3f800000030d7423 */ /* 0x001fc8000000010c */
[----:B------:R-:W-:-:S04]  /*01f0*/  FFMA R13, R12, R13, R12 ;  /* 0x0000000d0c0d7223 */ /* 0x000fc8000000000c */
[----:B------:R-:W-:-:S04]  /*0200*/  FFMA R12, R0, R13, RZ ;  /* 0x0000000d000c7223 */ /* 0x000fc800000000ff */
[----:B------:R-:W-:-:S04]  /*0210*/  FFMA R4, -R3, R12, R0 ;  /* 0x0000000c03047223 */ /* 0x000fc80000000100 */
[----:B------:R-:W-:Y:S01]  /*0220*/  FFMA R13, R13, R4, R12 ;  /* 0x000000040d0d7223 */ /* 0x000fe2000000000c */
[----:B-12---:R-:W-:Y:S06]  /*0230*/  @!P0 BRA `(.L_x_1034) ;  /* 0x00000000000c8947 */ /* 0x006fec0003800000 */
[----:B------:R-:W-:-:S07]  /*0240*/  MOV R4, 0x260 ;  /* 0x0000026000047802 */ /* 0x000fce0000000f00 */
[----:B------:R-:W-:Y:S05]  /*0250*/  CALL.REL.NOINC `($__internal_3_$__cuda_sm3x_div_rn_noftz_f32_slowpath) ;  /* 0x0000000000187944 */ /* 0x000fea0003c00000 */
[----:B------:R-:W-:-:S07]  /*0260*/  IMAD.MOV.U32 R13, RZ, RZ, R0 ;  /* 0x000000ffff0d7224 */ /* 0x000fce00078e0000 */
.L_x_1034:
[----:B------:R-:W-:Y:S05]  /*0270*/  BSYNC.RECONVERGENT B0 ;  /* 0x0000000000007941 */ /* 0x000fea0003800200 */
.L_x_1033:
[----:B------:R-:W0:Y:S02]  /*0280*/  LDC.64 R4, c[0x0][0x3b0] ;  /* 0x0000ec00ff047b82 */ /* 0x000e240000000a00 */
[----:B0-----:R-:W-:-:S05]  /*0290*/  IMAD.WIDE R2, R2, 0x4, R4 ;  /* 0x0000000402027825 */ /* 0x001fca00078e0204 */
[----:B------:R-:W-:Y:S01]  /*02a0*/  STG.E desc[UR4][R2.64], R13 ;  /* 0x0000000d02007986 */ /* 0x000fe2000c101904 */
[----:B------:R-:W-:Y:S05]  /*02b0*/  EXIT ;  /* 0x000000000000794d */ /* 0x000fea0003800000 */
        .weak           $__internal_3_$__cuda_sm3x_div_rn_noftz_f32_slowpath
        .type           $__internal_3_$__cuda_sm3x_div_rn_noftz_f32_slowpath,@function
        .size           $__internal_3_$__cuda_sm3x_div_rn_noftz_f32_slowpath,(.L_x_1081 - $__internal_3_$__cuda_sm3x_div_rn_noftz_f32_slowpath)
$__internal_3_$__cuda_sm3x_div_rn_noftz_f32_slowpath:
[--C-:B------:R-:W-:Y:S01]  /*02c0*/  SHF.R.U32.HI R6, RZ, 0x17, R3.reuse ;  /* 0x00000017ff067819 */ /* 0x100fe20000011603 */
[----:B------:R-:W-:Y:S01]  /*02d0*/  BSSY.RECONVERGENT B1, `(.L_x_1035) ;  /* 0x0000064000017945 */ /* 0x000fe20003800200 */
[--C-:B------:R-:W-:Y:S01]  /*02e0*/  SHF.R.U32.HI R5, RZ, 0x17, R0.reuse ;  /* 0x00000017ff057819 */ /* 0x100fe20000011600 */
[----:B------:R-:W-:Y:S01]  /*02f0*/  IMAD.MOV.U32 R7, RZ, RZ, R0 ;  /* 0x000000ffff077224 */ /* 0x000fe200078e0000 */
[----:B------:R-:W-:Y:S01]  /*0300*/  LOP3.LUT R6, R6, 0xff, RZ, 0xc0, !PT ;  /* 0x000000ff06067812 */ /* 0x000fe200078ec0ff */
[----:B------:R-:W-:Y:S01]  /*0310*/  IMAD.MOV.U32 R8, RZ, RZ, R3 ;  /* 0x000000ffff087224 */ /* 0x000fe200078e0003 */
[----:B------:R-:W-:-:S03]  /*0320*/  LOP3.LUT R5, R5, 0xff, RZ, 0xc0, !PT ;  /* 0x000000ff05057812 */ /* 0x000fc600078ec0ff */
[----:B------:R-:W-:Y:S02]  /*0330*/  VIADD R11, R6, 0xffffffff ;  /* 0xffffffff060b7836 */ /* 0x000fe40000000000 */
[----:B------:R-:W-:-:S03]  /*0340*/  VIADD R10, R5, 0xffffffff ;  /* 0xffffffff050a7836 */ /* 0x000fc60000000000 */
[----:B------:R-:W-:-:S04]  /*0350*/  ISETP.GT.U32.AND P0, PT, R11, 0xfd, PT ;  /* 0x000000fd0b00780c */ /* 0x000fc80003f04070 */
[----:B------:R-:W-:-:S13]  /*0360*/  ISETP.GT.U32.OR P0, PT, R10, 0xfd, P0 ;  /* 0x000000fd0a00780c */ /* 0x000fda0000704470 */
[----:B------:R-:W-:Y:S01]  /*0370*/  @!P0 IMAD.MOV.U32 R9, RZ, RZ, RZ ;  /* 0x000000ffff098224 */ /* 0x000fe200078e00ff */
[----:B------:R-:W-:Y:S06]  /*0380*/  @!P0 BRA `(.L_x_1036) ;  /* 0x00000000005c8947 */ /* 0x000fec0003800000 */
[----:B------:R-:W-:Y:S02]  /*0390*/  FSETP.GTU.FTZ.AND P0, PT, |R0|, +INF , PT ;  /* 0x7f8000000000780b */ /* 0x000fe40003f1c200 */
        /* <DEDUP_REMOVED lines=22> */
.L_x_1036:
[----:B------:R-:W-:Y:S01]  /*0500*/  LEA R3, R6, 0xc0800000, 0x17 ;  /* 0xc080000006037811 */ /* 0x000fe200078eb8ff */
[----:B------:R-:W-:Y:S01]  /*0510*/  VIADD R5, R5, 0xffffff81 ;  /* 0xffffff8105057836 */ /* 0x000fe20000000000 */
[----:B------:R-:W-:Y:S03]  /*0520*/  BSSY.RECONVERGENT B2, `(.L_x_1041) ;  /* 0x0000035000027945 */ /* 0x000fe60003800200 */
[----:B------:R-:W-:Y:S01]  /*0530*/  IMAD.IADD R3, R8, 0x1, -R3 ;  /* 0x0000000108037824 */ /* 0x000fe200078e0a03 */
[C---:B------:R-:W-:Y:S01]  /*0540*/  IADD3 R6, PT, PT, R5.reuse, 0x7f, -R6 ;  /* 0x0000007f05067810 */ /* 0x040fe20007ffe806 */
[----:B------:R-:W-:Y:S02]  /*0550*/  IMAD R0, R5, -0x800000, R7 ;  /* 0xff80000005007824 */ /* 0x000fe400078e0207 */
[----:B------:R-:W0:Y:S01]  /*0560*/  MUFU.RCP R8, R3 ;  /* 0x0000000300087308 */ /* 0x000e220000001000 */
[----:B------:R-:W-:Y:S01]  /*0570*/  FADD.FTZ R11, -R3, -RZ ;  /* 0x800000ff030b7221 */ /* 0x000fe20000010100 */
[----:B------:R-:W-:-:S03]  /*0580*/  IMAD.IADD R6, R6, 0x1, R9 ;  /* 0x0000000106067824 */ /* 0x000fc600078e0209 */
        /* <DEDUP_REMOVED lines=42> */
.L_x_1043:
[----:B------:R-:W-:-:S04]  /*0830*/  LOP3.LUT R0, R0, 0x80000000, RZ, 0xc0, !PT ;  /* 0x8000000000007812 */ /* 0x000fc800078ec0ff */
[----:B------:R-:W-:Y:S01]  /*0840*/  LOP3.LUT R0, R0, 0x7f800000, RZ, 0xfc, !PT ;  /* 0x7f80000000007812 */ /* 0x000fe200078efcff */
[----:B------:R-:W-:Y:S06]  /*0850*/  BRA `(.L_x_1044) ;  /* 0x0000000000047947 */ /* 0x000fec0003800000 */
.L_x_1042:
[----:B------:R-:W-:-:S07]  /*0860*/  IMAD R0, R6, 0x800000, R0 ;  /* 0x0080000006007824 */ /* 0x000fce00078e0200 */
.L_x_1044:
[----:B------:R-:W-:Y:S05]  /*0870*/  BSYNC.RECONVERGENT B2 ;  /* 0x0000000000027941 */ /* 0x000fea0003800200 */
.L_x_1041:
[----:B------:R-:W-:Y:S05]  /*0880*/  BRA `(.L_x_1045) ;  /* 0x0000000000207947 */ /* 0x000fea0003800000 */
.L_x_1040:
[----:B------:R-:W-:-:S04]  /*0890*/  LOP3.LUT R0, R8, 0x80000000, R7, 0x48, !PT ;  /* 0x8000000008007812 */ /* 0x000fc800078e4807 */
[----:B------:R-:W-:Y:S01]  /*08a0*/  LOP3.LUT R0, R0, 0x7f800000, RZ, 0xfc, !PT ;  /* 0x7f80000000007812 */ /* 0x000fe200078efcff */
[----:B------:R-:W-:Y:S06]  /*08b0*/  BRA `(.L_x_1045) ;  /* 0x0000000000147947 */ /* 0x000fec0003800000 */
.L_x_1039:
[----:B------:R-:W-:Y:S01]  /*08c0*/  LOP3.LUT R0, R8, 0x80000000, R7, 0x48, !PT ;  /* 0x8000000008007812 */ /* 0x000fe200078e4807 */
[----:B------:R-:W-:Y:S06]  /*08d0*/  BRA `(.L_x_1045) ;  /* 0x00000000000c7947 */ /* 0x000fec0003800000 */
.L_x_1038:
[----:B------:R-:W0:Y:S01]  /*08e0*/  MUFU.RSQ R0, -QNAN ;  /* 0xffc0000000007908 */ /* 0x000e220000001400 */
[----:B------:R-:W-:Y:S05]  /*08f0*/  BRA `(.L_x_1045) ;  /* 0x0000000000047947 */ /* 0x000fea0003800000 */
.L_x_1037:
[----:B------:R-:W-:-:S07]  /*0900*/  FADD.FTZ R0, R0, R3 ;  /* 0x0000000300007221 */ /* 0x000fce0000010000 */
.L_x_1045:
[----:B------:R-:W-:Y:S05]  /*0910*/  BSYNC.RECONVERGENT B1 ;  /* 0x0000000000017941 */ /* 0x000fea0003800200 */
.L_x_1035:
[----:B------:R-:W-:-:S04]  /*0920*/  IMAD.MOV.U32 R5, RZ, RZ, 0x0 ;  /* 0x00000000ff057424 */ /* 0x000fc800078e00ff */
[----:B0-----:R-:W-:Y:S05]  /*0930*/  RET.REL.NODEC R4 `(coo_merge_div_f32) ;  /* 0xfffffff404b07950 */ /* 0x001fea0003c3ffff */
.L_x_1046:
        /* <DEDUP_REMOVED lines=12> */
.L_x_1081:


//--------------------- .text.coo_merge_mul_f64   --------------------------
	.section	.text.coo_merge_mul_f64,"ax",@progbits
	.align	128
        .global         coo_merge_mul_f64
        .type           coo_merge_mul_f64,@function
        .size           coo_merge_mul_f64,(.L_x_1120 - coo_merge_mul_f64)
        .other          coo_merge_mul_f64,@"STO_CUDA_ENTRY STV_DEFAULT"
coo_merge_mul_f64:
.text.coo_merge_mul_f64:
        /* <DEDUP_REMOVED lines=17> */
[----:B0-----:R-:W-:-:S07]  /*0110*/  IMAD.WIDE.U32 R2, R13, 0x4, R2 ;  /* 0x000000040d027825 */ /* 0x001fce00078e0002 */
[----:B------:R-:W0:Y:S01]  /*0120*/  LDC.64 R14, c[0x0][0x3b0] ;  /* 0x0000ec00ff0e7b82 */ /* 0x000e220000000a00 */
[----:B------:R-:W3:Y:S01]  /*0130*/  LDG.E R3, desc[UR4][R2.64] ;  /* 0x0000000402037981 */ /* 0x000ee2000c1e1900 */
[----:B-1----:R-:W-:-:S05]  /*0140*/  IMAD.WIDE.U32 R6, R13, 0x8, R6 ;  /* 0x000000080d067825 */ /* 0x002fca00078e0006 */
[----:B------:R-:W4:Y:S01]  /*0150*/  LDG.E.64 R8, desc[UR4][R6.64] ;  /* 0x0000000406087981 */ /* 0x000f22000c1e1b00 */
[----:B--2---:R-:W-:-:S03]  /*0160*/  IMAD.WIDE.U32 R4, R13, 0x8, R4 ;  /* 0x000000080d047825 */ /* 0x004fc600078e0004 */
[----:B------:R-:W4:Y:S01]  /*0170*/  LDG.E.64 R10, desc[UR4][R6.64+0x8] ;  /* 0x00000804060a7981 */ /* 0x000f22000c1e1b00 */
[----:B------:R-:W3:Y:S03]  /*0180*/  LDC.64 R12, c[0x0][0x3a8] ;  /* 0x0000ea00ff0c7b82 */ /* 0x000ee60000000a00 */
[----:B------:R-:W2:Y:S01]  /*0190*/  LDG.E.64 R4, desc[UR4][R4.64] ;  /* 0x0000000404047981 */ /* 0x000ea2000c1e1b00 */
[----:B----4-:R-:W-:Y:S01]  /*01a0*/  DMUL R10, R8, R10 ;  /* 0x0000000a080a7228 */ /* 0x010fe20000000000 */
[----:B---3--:R-:W-:-:S04]  /*01b0*/  IMAD.WIDE R8, R3, 0x8, R12 ;  /* 0x0000000803087825 */ /* 0x008fc800078e020c */
[----:B0-----:R-:W-:Y:S01]  /*01c0*/  IMAD.WIDE R12, R3, 0x8, R14 ;  /* 0x00000008030c7825 */ /* 0x001fe200078e020e */
[----:B--2---:R-:W-:Y:S04]  /*01d0*/  STG.E.64 desc[UR4][R8.64], R4 ;  /* 0x0000000408007986 */ /* 0x004fe8000c101b04 */
[----:B------:R-:W-:Y:S01]  /*01e0*/  STG.E.64 desc[UR4][R12.64], R10 ;  /* 0x0000000a0c007986 */ /* 0x000fe2000c101b04 */
[----:B------:R-:W-:Y:S05]  /*01f0*/  EXIT ;  /* 0x000000000000794d */ /* 0x000fea0003800000 */
.L_x_1047:
        /* <DEDUP_REMOVED lines=16> */
.L_x_1120:


//--------------------- .text.coo_merge_mul_f32   --------------------------
	.section	.text.coo_merge_mul_f32,"ax",@progbits
	.align	128
        .global         coo_merge_mul_f32
        .type           coo_merge_mul_f32,@function
        .size           coo_merge_mul_f32,(.L_x_1121 - coo_merge_mul_f32)
        .other          coo_merge_mul_f32,@"STO_CUDA_ENTRY STV_DEFAULT"
coo_merge_mul_f32:
.text.coo_merge_mul_f32:
        /* <DEDUP_REMOVED lines=21> */
[----:B------:R-:W4:Y:S01]  /*0150*/  LDG.E R0, desc[UR4][R6.64] ;  /* 0x0000000406007981 */ /* 0x000f22000c1e1900 */
[----:B--2---:R-:W-:-:S03]  /*0160*/  IMAD.WIDE.U32 R4, R9, 0x8, R4 ;  /* 0x0000000809047825 */ /* 0x004fc600078e0004 */
[----:B------:R-:W4:Y:S01]  /*0170*/  LDG.E R13, desc[UR4][R6.64+0x4] ;  /* 0x00000404060d7981 */ /* 0x000f22000c1e1900 */
[----:B------:R-:W3:Y:S03]  /*0180*/  LDC.64 R8, c[0x0][0x3a8] ;  /* 0x0000ea00ff087b82 */ /* 0x000ee60000000a00 */
[----:B------:R-:W2:Y:S01]  /*0190*/  LDG.E.64 R4, desc[UR4][R4.64] ;  /* 0x0000000404047981 */ /* 0x000ea2000c1e1b00 */
[----:B---3--:R-:W-:-:S04]  /*01a0*/  IMAD.WIDE R8, R3, 0x8, R8 ;  /* 0x0000000803087825 */ /* 0x008fc800078e0208 */
[----:B0-----:R-:W-:-:S04]  /*01b0*/  IMAD.WIDE R10, R3, 0x4, R10 ;  /* 0x00000004030a7825 */ /* 0x001fc800078e020a */
[----:B----4-:R-:W-:Y:S01]  /*01c0*/  FMUL R13, R0, R13 ;  /* 0x0000000d000d7220 */ /* 0x010fe20000400000 */
[----:B--2---:R-:W-:Y:S04]  /*01d0*/  STG.E.64 desc[UR4][R8.64], R4 ;  /* 0x0000000408007986 */ /* 0x004fe8000c101b04 */
[----:B------:R-:W-:Y:S01]  /*01e0*/  STG.E desc[UR4][R10.64], R13 ;  /* 0x0000000d0a007986 */ /* 0x000fe2000c101904 */
[----:B------:R-:W-:Y:S05]  /*01f0*/  EXIT ;  /* 0x000000000000794d */ /* 0x000fea0003800000 */
.L_x_1048:
        /* <DEDUP_REMOVED lines=16> */
.L_x_1121:


//--------------------- .text.coo_count_intersections_i64 --------------------------
	.section	.text.coo_count_intersections_i64,"ax",@progbits
	.align	128
        .global         coo_count_intersections_i64
        .type           coo_count_intersections_i64,@function
        .size           coo_count_intersections_i64,(.L_x_1122 - coo_count_intersections_i64)
        .other          coo_count_intersections_i64,@"STO_CUDA_ENTRY STV_DEFAULT"
coo_count_intersections_i64:
.text.coo_count_intersections_i64:
        /* <DEDUP_REMOVED lines=10> */
[----:B------:R-:W2:Y:S01]  /*00a0*/  LDC.64 R4, c[0x0][0x388] ;  /* 0x0000e200ff047b82 */ /* 0x000ea20000000a00 */
[----:B0-----:R-:W-:-:S05]  /*00b0*/  IMAD.WIDE.U32 R2, R9, 0x4, R2 ;  /* 0x0000000409027825 */ /* 0x001fca00078e0002 */
[----:B-1----:R0:W-:Y:S01]  /*00c0*/  STG.E desc[UR4][R2.64], RZ ;  /* 0x000000ff02007986 */ /* 0x0021e2000c101904 */
[----:B--2---:R-:W-:-:S05]  /*00d0*/  IMAD.WIDE.U32 R4, R9, 0x4, R4 ;  /* 0x0000000409047825 */ /* 0x004fca00078e0004 */
[----:B------:R-:W2:Y:S01]  /*00e0*/  LDG.E R0, desc[UR4][R4.64] ;  /* 0x0000000404007981 */ /* 0x000ea2000c1e1900 */
[----:B------:R-:W-:Y:S01]  /*00f0*/  VIADD R6, R9, 0x1 ;  /* 0x0000000109067836 */ /* 0x000fe20000000000 */
[----:B--2---:R-:W-:-:S04]  /*0100*/  ISETP.NE.AND P0, PT, R0, RZ, PT ;  /* 0x000000ff0000720c */ /* 0x004fc80003f05270 */
[----:B------:R-:W-:-:S13]  /*0110*/  ISETP.GE.U32.OR P0, PT, R6, UR6, P0 ;  /* 0x0000000606007c0c */ /* 0x000fda0008706470 */
[----:B0-----:R-:W-:Y:S05]  /*0120*/  @P0 EXIT ;  /* 0x000000000000094d */ /* 0x001fea0003800000 */
[----:B------:R-:W0:Y:S02]  /*0130*/  LDC.64 R6, c[0x0][0x380] ;  /* 0x0000e000ff067b82 */ /* 0x000e240000000a00 */
[----:B0-----:R-:W-:-:S05]  /*0140*/  IMAD.WIDE.U32 R6, R9, 0x8, R6 ;  /* 0x0000000809067825 */ /* 0x001fca00078e0006 */
[----:B------:R-:W2:Y:S04]  /*0150*/  LDG.E.64 R8, desc[UR4][R6.64] ;  /* 0x0000000406087981 */ /* 0x000ea8000c1e1b00 */
[----:B------:R-:W2:Y:S02]  /*0160*/  LDG.E.64 R10, desc[UR4][R6.64+0x8] ;  /* 0x00000804060a7981 */ /* 0x000ea4000c1e1b00 */
[----:B--2---:R-:W-:-:S04]  /*0170*/  ISETP.NE.U32.AND P0, PT, R8, R10, PT ;  /* 0x0000000a0800720c */ /* 0x004fc80003f05070 */
[----:B------:R-:W-:-:S13]  /*0180*/  ISETP.NE.AND.EX P0, PT, R9, R11, PT, P0 ;  /* 0x0000000b0900720c */ /* 0x000fda0003f05300 */
[----:B------:R-:W-:Y:S05]  /*0190*/  @P0 EXIT ;  /* 0x000000000000094d */ /* 0x000fea0003800000 */
[----:B------:R-:W2:Y:S02]  /*01a0*/  LDG.E R4, desc[UR4][R4.64+0x4] ;  /* 0x0000040404047981 */ /* 0x000ea4000c1e1900 */
[----:B--2---:R-:W-:-:S13]  /*01b0*/  ISETP.NE.AND P0, PT, R4, 0x1, PT ;  /* 0x000000010400780c */ /* 0x004fda0003f05270 */
[----:B------:R-:W-:Y:S05]  /*01c0*/  @P0 EXIT ;  /* 0x000000000000094d */ /* 0x000fea0003800000 */
[----:B------:R-:W-:-:S05]  /*01d0*/  IMAD.MOV.U32 R5, RZ, RZ, 0x1 ;  /* 0x00000001ff057424 */ /* 0x000fca00078e00ff */
[----:B------:R-:W-:Y:S01]  /*01e0*/  STG.E desc[UR4][R2.64], R5 ;  /* 0x0000000502007986 */ /* 0x000fe2000c101904 */
[----:B------:R-:W-:Y:S05]  /*01f0*/  EXIT ;  /* 0x000000000000794d */ /* 0x000fea0003800000 */
.L_x_1049:
        /* <DEDUP_REMOVED lines=16> */
.L_x_1122:


//--------------------- .text.coo_merge_sub_f64   --------------------------
	.section	.text.coo_merge_sub_f64,"ax",@progbits
	.align	128
        .global         coo_merge_sub_f64
        .type           coo_merge_sub_f64,@function
        .size           coo_merge_sub_f64,(.L_x_1123 - coo_merge_sub_f64)
        .other          coo_merge_sub_f64,@"STO_CUDA_ENTRY STV_DEFAULT"
coo_merge_sub_f64:
.text.coo_merge_sub_f64:
        /* <DEDUP_REMOVED lines=11> */
[----:B------:R-:W3:Y:S08]  /*00b0*/  LDC.64 R2, c[0x0][0x380] ;  /* 0x0000e000ff027b82 */ /* 0x000ef00000000a00 */
[----:B------:R-:W4:Y:S01]  /*00c0*/  LDC.64 R6, c[0x0][0x398] ;  /* 0x0000e600ff067b82 */ /* 0x000f220000000a00 */
[----:B0-----:R-:W-:-:S06]  /*00d0*/  IMAD.WIDE.U32 R8, R15, 0x8, R8 ;  /* 0x000000080f087825 */ /* 0x001fcc00078e0008 */
[----:B-1----:R-:W4:Y:S01]  /*00e0*/  LDG.E.64 R8, desc[UR4][R8.64] ;  /* 0x0000000408087981 */ /* 0x002f22000c1e1b00 */
[----:B--2---:R-:W-:-:S06]  /*00f0*/  IMAD.WIDE.U32 R10, R15, 0x4, R10 ;  /* 0x000000040f0a7825 */ /* 0x004fcc00078e000a */
[----:B------:R-:W2:Y:S01]  /*0100*/  LDG.E R10, desc[UR4][R10.64] ;  /* 0x000000040a0a7981 */ /* 0x000ea2000c1e1900 */
[----:B---3--:R-:W-:-:S06]  /*0110*/  IMAD.WIDE.U32 R4, R15, 0x8, R2 ;  /* 0x000000080f047825 */ /* 0x008fcc00078e0002 */
[----:B------:R-:W5:Y:S01]  /*0120*/  LDG.E.64 R4, desc[UR4][R4.64] ;  /* 0x0000000404047981 */ /* 0x000f62000c1e1b00 */
[----:B----4-:R-:W-:-:S05]  /*0130*/  IMAD.WIDE.U32 R6, R15, 0x4, R6 ;  /* 0x000000040f067825 */ /* 0x010fca00078e0006 */
[----:B------:R0:W5:Y:S01]  /*0140*/  LDG.E R17, desc[UR4][R6.64] ;  /* 0x0000000406117981 */ /* 0x000162000c1e1900 */
[----:B------:R-:W-:Y:S01]  /*0150*/  ISETP.NE.AND P1, PT, R15, RZ, PT ;  /* 0x000000ff0f00720c */ /* 0x000fe20003f25270 */
[----:B------:R-:W-:Y:S01]  /*0160*/  BSSY.RECONVERGENT B0, `(.L_x_1050) ;  /* 0x000000c000007945 */ /* 0x000fe20003800200 */
[----:B------:R-:W-:Y:S01]  /*0170*/  DADD R12, -RZ, -R8 ;  /* 0x00000000ff0c7229 */ /* 0x000fe20000000908 */
[----:B--2---:R-:W-:-:S09]  /*0180*/  ISETP.NE.AND P0, PT, R10, RZ, PT ;  /* 0x000000ff0a00720c */ /* 0x004fd20003f05270 */
[----:B------:R-:W-:Y:S02]  /*0190*/  FSEL R12, R8, R12, !P0 ;  /* 0x0000000c080c7208 */ /* 0x000fe40004000000 */
[----:B------:R-:W-:Y:S01]  /*01a0*/  FSEL R13, R9, R13, !P0 ;  /* 0x0000000d090d7208 */ /* 0x000fe20004000000 */
[----:B0-----:R-:W-:Y:S06]  /*01b0*/  @!P1 BRA `(.L_x_1051) ;  /* 0x0000000000189947 */ /* 0x001fec0003800000 */
[----:B------:R-:W-:-:S05]  /*01c0*/  IADD3 R15, PT, PT, R15, -0x1, RZ ;  /* 0xffffffff0f0f7810 */ /* 0x000fca0007ffe0ff */
[----:B------:R-:W-:-:S06]  /*01d0*/  IMAD.WIDE.U32 R2, R15, 0x8, R2 ;  /* 0x000000080f027825 */ /* 0x000fcc00078e0002 */
[----:B------:R-:W2:Y:S02]  /*01e0*/  LDG.E.64 R2, desc[UR4][R2.64] ;  /* 0x0000000402027981 */ /* 0x000ea4000c1e1b00 */
[----:B--2--5:R-:W-:-:S04]  /*01f0*/  ISETP.NE.U32.AND P0, PT, R4, R2, PT ;  /* 0x000000020400720c */ /* 0x024fc80003f05070 */
[----:B------:R-:W-:-:S13]  /*0200*/  ISETP.NE.AND.EX P0, PT, R5, R3, PT, P0 ;  /* 0x000000030500720c */ /* 0x000fda0003f05300 */
[----:B------:R-:W-:Y:S05]  /*0210*/  @!P0 BRA `(.L_x_1052) ;  /* 0x0000000000208947 */ /* 0x000fea0003800000 */
.L_x_1051:
[----:B------:R-:W-:Y:S05]  /*0220*/  BSYNC.RECONVERGENT B0 ;  /* 0x0000000000007941 */ /* 0x000fea0003800200 */
.L_x_1050:
[----:B------:R-:W0:Y:S08]  /*0230*/  LDC.64 R2, c[0x0][0x3a0] ;  /* 0x0000e800ff027b82 */ /* 0x000e300000000a00 */
[----:B------:R-:W1:Y:S01]  /*0240*/  LDC.64 R6, c[0x0][0x3a8] ;  /* 0x0000ea00ff067b82 */ /* 0x000e620000000a00 */
[----:B0----5:R-:W-:-:S05]  /*0250*/  IMAD.WIDE R2, R17, 0x8, R2 ;  /* 0x0000000811027825 */ /* 0x021fca00078e0202 */
[----:B------:R-:W-:Y:S01]  /*0260*/  STG.E.64 desc[UR4][R2.64], R4 ;  /* 0x0000000402007986 */ /* 0x000fe2000c101b04 */
[----:B-1----:R-:W-:-:S05]  /*0270*/  IMAD.WIDE R6, R17, 0x8, R6 ;  /* 0x0000000811067825 */ /* 0x002fca00078e0206 */
[----:B------:R-:W-:Y:S01]  /*0280*/  STG.E.64 desc[UR4][R6.64], R12 ;  /* 0x0000000c06007986 */ /* 0x000fe2000c101b04 */
[----:B------:R-:W-:Y:S05]  /*0290*/  EXIT ;  /* 0x000000000000794d */ /* 0x000fea0003800000 */
.L_x_1052:
[----:B------:R-:W0:Y:S02]  /*02a0*/  LDC.64 R2, c[0x0][0x3a8] ;  /* 0x0000ea00ff027b82 */ /* 0x000e240000000a00 */
[----:B0-----:R-:W-:-:S05]  /*02b0*/  IMAD.WIDE R2, R17, 0x8, R2 ;  /* 0x0000000811027825 */ /* 0x001fca00078e0202 */
[----:B------:R-:W-:Y:S01]  /*02c0*/  REDG.E.ADD.F64.RN.STRONG.GPU desc[UR4][R2.64], R12 ;  /* 0x0000000c020079a6 */ /* 0x000fe2000c12ff04 */
[----:B------:R-:W-:Y:S05]  /*02d0*/  EXIT ;  /* 0x000000000000794d */ /* 0x000fea0003800000 */
.L_x_1053:
        /* <DEDUP_REMOVED lines=10> */
.L_x_1123:


//--------------------- .text.coo_merge_sub_f32   --------------------------
	.section	.text.coo_merge_sub_f32,"ax",@progbits
	.align	128
        .global         coo_merge_sub_f32
        .type           coo_merge_sub_f32,@function
        .size           coo_merge_sub_f32,(.L_x_1124 - coo_merge_sub_f32)
        .other          coo_merge_sub_f32,@"STO_CUDA_ENTRY STV_DEFAULT"
coo_merge_sub_f32:
.text.coo_merge_sub_f32:
        /* <DEDUP_REMOVED lines=14> */
[----:B-1----:R-:W4:Y:S01]  /*00e0*/  LDG.E R10, desc[UR4][R10.64] ;  /* 0x000000040a0a7981 */ /* 0x002f22000c1e1900 */
        /* <DEDUP_REMOVED lines=8> */
[----:B------:R-:W-:-:S04]  /*0170*/  ISETP.NE.AND P0, PT, R10, RZ, PT ;  /* 0x000000ff0a00720c */ /* 0x000fc80003f05270 */
[----:B--2---:R-:W-:-:S07]  /*0180*/  FSEL R17, R8, -R8, !P0 ;  /* 0x8000000808117208 */ /* 0x004fce0004000000 */
[----:B0-----:R-:W-:Y:S05]  /*0190*/  @!P1 BRA `(.L_x_1055) ;  /* 0x0000000000189947 */ /* 0x001fea0003800000 */
[----:B------:R-:W-:-:S05]  /*01a0*/  IADD3 R13, PT, PT, R13, -0x1, RZ ;  /* 0xffffffff0d0d7810 */ /* 0x000fca0007ffe0ff */
[----:B------:R-:W-:-:S06]  /*01b0*/  IMAD.WIDE.U32 R2, R13, 0x8, R2 ;  /* 0x000000080d027825 */ /* 0x000fcc00078e0002 */
[----:B------:R-:W2:Y:S02]  /*01c0*/  LDG.E.64 R2, desc[UR4][R2.64] ;  /* 0x0000000402027981 */ /* 0x000ea4000c1e1b00 */
[----:B--2--5:R-:W-:-:S04]  /*01d0*/  ISETP.NE.U32.AND P0, PT, R6, R2, PT ;  /* 0x000000020600720c */ /* 0x024fc80003f05070 */
[----:B------:R-:W-:-:S13]  /*01e0*/  ISETP.NE.AND.EX P0, PT, R7, R3, PT, P0 ;  /* 0x000000030700720c */ /* 0x000fda0003f05300 */
[----:B------:R-:W-:Y:S05]  /*01f0*/  @!P0 BRA `(.L_x_1056) ;  /* 0x0000000000208947 */ /* 0x000fea0003800000 */
.L_x_1055:
[----:B------:R-:W-:Y:S05]  /*0200*/  BSYNC.RECONVERGENT B0 ;  /* 0x0000000000007941 */ /* 0x000fea0003800200 */
.L_x_1054:
[----:B------:R-:W0:Y:S08]  /*0210*/  LDC.64 R2, c[0x0][0x3a0] ;  /* 0x0000e800ff027b82 */ /* 0x000e300000000a00 */
[----:B------:R-:W1:Y:S01]  /*0220*/  LDC.64 R4, c[0x0][0x3a8] ;  /* 0x0000ea00ff047b82 */ /* 0x000e620000000a00 */
[----:B0----5:R-:W-:-:S05]  /*0230*/  IMAD.WIDE R2, R15, 0x8, R2 ;  /* 0x000000080f027825 */ /* 0x021fca00078e0202 */
[----:B------:R-:W-:Y:S01]  /*0240*/  STG.E.64 desc[UR4][R2.64], R6 ;  /* 0x0000000602007986 */ /* 0x000fe2000c101b04 */
[----:B-1----:R-:W-:-:S05]  /*0250*/  IMAD.WIDE R4, R15, 0x4, R4 ;  /* 0x000000040f047825 */ /* 0x002fca00078e0204 */
[----:B------:R-:W-:Y:S01]  /*0260*/  STG.E desc[UR4][R4.64], R17 ;  /* 0x0000001104007986 */ /* 0x000fe2000c101904 */
[----:B------:R-:W-:Y:S05]  /*0270*/  EXIT ;  /* 0x000000000000794d */ /* 0x000fea0003800000 */
.L_x_1056:
[----:B------:R-:W0:Y:S02]  /*0280*/  LDC.64 R2, c[0x0][0x3a8] ;  /* 0x0000ea00ff027b82 */ /* 0x000e240000000a00 */
[----:B0-----:R-:W-:-:S05]  /*0290*/  IMAD.WIDE R2, R15, 0x4, R2 ;  /* 0x000000040f027825 */ /* 0x001fca00078e0202 */
[----:B------:R-:W-:Y:S01]  /*02a0*/  REDG.E.ADD.F32.FTZ.RN.STRONG.GPU desc[UR4][R2.64], R17 ;  /* 0x00000011020079a6 */ /* 0x000fe2000c12f304 */
[----:B------:R-:W-:Y:S05]  /*02b0*/  EXIT ;  /* 0x000000000000794d */ /* 0x000fea0003800000 */
.L_x_1057:
        /* <DEDUP_REMOVED lines=12> */
.L_x_1124:


//--------------------- .text.coo_merge_add_f64   --------------------------
	.section	.text.coo_merge_add_f64,"ax",@progbits
	.align	128
        .global         coo_merge_add_f64
        .type           coo_merge_add_f64,@function
        .size           coo_merge_add_f64,(.L_x_1125 - coo_merge_add_f64)
        .other          coo_merge_add_f64,@"STO_CUDA_ENTRY STV_DEFAULT"
coo_merge_add_f64:
.text.coo_merge_add_f64:
        /* <DEDUP_REMOVED lines=13> */
[----:B-1----:R-:W5:Y:S01]  /*00d0*/  LDG.E.64 R2, desc[UR4][R2.64] ;  /* 0x0000000402027981 */ /* 0x002f62000c1e1b00 */
[----:B--2---:R-:W-:-:S06]  /*00e0*/  IMAD.WIDE.U32 R6, R11, 0x8, R8 ;  /* 0x000000080b067825 */ /* 0x004fcc00078e0008 */
[----:B------:R-:W5:Y:S01]  /*00f0*/  LDG.E.64 R6, desc[UR4][R6.64] ;  /* 0x0000000406067981 */ /* 0x000f62000c1e1b00 */
[----:B---3--:R-:W-:-:S05]  /*0100*/  IMAD.WIDE.U32 R4, R11, 0x4, R4 ;  /* 0x000000040b047825 */ /* 0x008fca00078e0004 */
[----:B------:R0:W5:Y:S01]  /*0110*/  LDG.E R13, desc[UR4][R4.64] ;  /* 0x00000004040d7981 */ /* 0x000162000c1e1900 */
[----:B------:R-:W-:Y:S01]  /*0120*/  ISETP.NE.AND P0, PT, R11, RZ, PT ;  /* 0x000000ff0b00720c */ /* 0x000fe20003f05270 */
[----:B------:R-:W-:-:S12]  /*0130*/  BSSY.RECONVERGENT B0, `(.L_x_1058) ;  /* 0x0000008000007945 */ /* 0x000fd80003800200 */
[----:B0-----:R-:W-:Y:S05]  /*0140*/  @!P0 BRA `(.L_x_1059) ;  /* 0x0000000000188947 */ /* 0x001fea0003800000 */
[----:B------:R-:W-:-:S05]  /*0150*/  IADD3 R5, PT, PT, R11, -0x1, RZ ;  /* 0xffffffff0b057810 */ /* 0x000fca0007ffe0ff */
[----:B------:R-:W-:-:S06]  /*0160*/  IMAD.WIDE.U32 R4, R5, 0x8, R8 ;  /* 0x0000000805047825 */ /* 0x000fcc00078e0008 */
[----:B------:R-:W2:Y:S02]  /*0170*/  LDG.E.64 R4, desc[UR4][R4.64] ;  /* 0x0000000404047981 */ /* 0x000ea4000c1e1b00 */
[----:B--2--5:R-:W-:-:S04]  /*0180*/  ISETP.NE.U32.AND P0, PT, R6, R4, PT ;  /* 0x000000040600720c */ /* 0x024fc80003f05070 */
[----:B------:R-:W-:-:S13]  /*0190*/  ISETP.NE.AND.EX P0, PT, R7, R5, PT, P0 ;  /* 0x000000050700720c */ /* 0x000fda0003f05300 */
[----:B------:R-:W-:Y:S05]  /*01a0*/  @!P0 BRA `(.L_x_1060) ;  /* 0x0000000000208947 */ /* 0x000fea0003800000 */
.L_x_1059:
[----:B------:R-:W-:Y:S05]  /*01b0*/  BSYNC.RECONVERGENT B0 ;  /* 0x0000000000007941 */ /* 0x000fea0003800200 */
.L_x_1058:
[----:B------:R-:W0:Y:S08]  /*01c0*/  LDC.64 R4, c[0x0][0x3a0] ;  /* 0x0000e800ff047b82 */ /* 0x000e300000000a00 */
[----:B------:R-:W1:Y:S01]  /*01d0*/  LDC.64 R8, c[0x0][0x3a8] ;  /* 0x0000ea00ff087b82 */ /* 0x000e620000000a00 */
[----:B0----5:R-:W-:-:S05]  /*01e0*/  IMAD.WIDE R4, R13, 0x8, R4 ;  /* 0x000000080d047825 */ /* 0x021fca00078e0204 */
[----:B------:R-:W-:Y:S01]  /*01f0*/  STG.E.64 desc[UR4][R4.64], R6 ;  /* 0x0000000604007986 */ /* 0x000fe2000c101b04 */
[----:B-1----:R-:W-:-:S05]  /*0200*/  IMAD.WIDE R8, R13, 0x8, R8 ;  /* 0x000000080d087825 */ /* 0x002fca00078e0208 */
[----:B------:R-:W-:Y:S01]  /*0210*/  STG.E.64 desc[UR4][R8.64], R2 ;  /* 0x0000000208007986 */ /* 0x000fe2000c101b04 */
[----:B------:R-:W-:Y:S05]  /*0220*/  EXIT ;  /* 0x000000000000794d */ /* 0x000fea0003800000 */
.L_x_1060:
[----:B------:R-:W0:Y:S02]  /*0230*/  LDC.64 R4, c[0x0][0x3a8] ;  /* 0x0000ea00ff047b82 */ /* 0x000e240000000a00 */
[----:B0-----:R-:W-:-:S05]  /*0240*/  IMAD.WIDE R4, R13, 0x8, R4 ;  /* 0x000000080d047825 */ /* 0x001fca00078e0204 */
[----:B------:R-:W-:Y:S01]  /*0250*/  REDG.E.ADD.F64.RN.STRONG.GPU desc[UR4][R4.64], R2 ;  /* 0x00000002040079a6 */ /* 0x000fe2000c12ff04 */
[----:B------:R-:W-:Y:S05]  /*0260*/  EXIT ;  /* 0x000000000000794d */ /* 0x000fea0003800000 */
.L_x_1061:
        /* <DEDUP_REMOVED lines=9> */
.L_x_1125:


//--------------------- .text.coo_merge_add_f32   --------------------------
	.section	.text.coo_merge_add_f32,"ax",@progbits
	.align	128
        .global         coo_merge_add_f32
        .type           coo_merge_add_f32,@function
        .size           coo_merge_add_f32,(.L_x_1126 - coo_merge_add_f32)
        .other          coo_merge_add_f32,@"STO_CUDA_ENTRY STV_DEFAULT"
coo_merge_add_f32:
.text.coo_merge_add_f32:
        /* <DEDUP_REMOVED lines=14> */
[----:B--2---:R-:W-:-:S05]  /*00e0*/  IMAD.WIDE.U32 R2, R11, 0x4, R2 ;  /* 0x000000040b027825 */ /* 0x004fca00078e0002 */
[----:B------:R0:W5:Y:S01]  /*00f0*/  LDG.E R13, desc[UR4][R2.64] ;  /* 0x00000004020d7981 */ /* 0x000162000c1e1900 */
        /* <DEDUP_REMOVED lines=11> */
.L_x_1063:
[----:B------:R-:W-:Y:S05]  /*01b0*/  BSYNC.RECONVERGENT B0 ;  /* 0x0000000000007941 */ /* 0x000fea0003800200 */
.L_x_1062:
[----:B------:R-:W0:Y:S08]  /*01c0*/  LDC.64 R2, c[0x0][0x3a0] ;  /* 0x0000e800ff027b82 */ /* 0x000e300000000a00 */
[----:B------:R-:W1:Y:S01]  /*01d0*/  LDC.64 R6, c[0x0][0x3a8] ;  /* 0x0000ea00ff067b82 */ /* 0x000e620000000a00 */
[----:B0----5:R-:W-:-:S05]  /*01e0*/  IMAD.WIDE R2, R13, 0x8, R2 ;  /* 0x000000080d027825 */ /* 0x021fca00078e0202 */
[----:B------:R-:W-:Y:S01]  /*01f0*/  STG.E.64 desc[UR4][R2.64], R4 ;  /* 0x0000000402007986 */ /* 0x000fe2000c101b04 */
[----:B-1----:R-:W-:-:S05]  /*0200*/  IMAD.WIDE R6, R13, 0x4, R6 ;  /* 0x000000040d067825 */ /* 0x002fca00078e0206 */
[----:B------:R-:W-:Y:S01]  /*0210*/  STG.E desc[UR4][R6.64], R15 ;  /* 0x0000000f06007986 */ /* 0x000fe2000c101904 */
[----:B------:R-:W-:Y:S05]  /*0220*/  EXIT ;  /* 0x000000000000794d */ /* 0x000fea0003800000 */
.L_x_1064:
[----:B------:R-:W0:Y:S02]  /*0230*/  LDC.64 R2, c[0x0][0x3a8] ;  /* 0x0000ea00ff027b82 */ /* 0x000e240000000a00 */
[----:B0-----:R-:W-:-:S05]  /*0240*/  IMAD.WIDE R2, R13, 0x4, R2 ;  /* 0x000000040d027825 */ /* 0x001fca00078e0202 */
[----:B------:R-:W-:Y:S01]  /*0250*/  REDG.E.ADD.F32.FTZ.RN.STRONG.GPU desc[UR4][R2.64], R15 ;  /* 0x0000000f020079a6 */ /* 0x000fe2000c12f304 */
[----:B------:R-:W-:Y:S05]  /*0260*/  EXIT ;  /* 0x000000000000794d */ /* 0x000fea0003800000 */
.L_x_1065:
        /* <DEDUP_REMOVED lines=9> */
.L_x_1126:


//--------------------- .text.coo_mark_unique_i64 --------------------------
	.section	.text.coo_mark_unique_i64,"ax",@progbits
	.align	128
        .global         coo_mark_unique_i64
        .type           coo_mark_unique_i64,@function
        .size           coo_mark_unique_i64,(.L_x_1127 - coo_mark_unique_i64)
        .other          coo_mark_unique_i64,@"STO_CUDA_ENTRY STV_DEFAULT"
coo_mark_unique_i64:
.text.coo_mark_unique_i64:
        /* <DEDUP_REMOVED lines=8> */
[----:B------:R-:W-:Y:S01]  /*0080*/  ISETP.NE.AND P0, PT, R9, RZ, PT ;  /* 0x000000ff0900720c */ /* 0x000fe20003f05270 */
[----:B------:R-:W0:-:S12]  /*0090*/  LDCU.64 UR4, c[0x0][0x358] ;  /* 0x00006b00ff0477ac */ /* 0x000e180008000a00 */
[----:B------:R-:W0:Y:S01]  /*00a0*/  @!P0 LDC.64 R2, c[0x0][0x388] ;  /* 0x0000e200ff028b82 */ /* 0x000e220000000a00 */
[----:B------:R-:W-:-:S05]  /*00b0*/  @!P0 IMAD.MOV.U32 R5, RZ, RZ, 0x1 ;  /* 0x00000001ff058424 */ /* 0x000fca00078e00ff */
[----:B0-----:R0:W-:Y:S01]  /*00c0*/  @!P0 STG.E desc[UR4][R2.64], R5 ;  /* 0x0000000502008986 */ /* 0x0011e2000c101904 */
[----:B------:R-:W-:Y:S05]  /*00d0*/  @!P0 EXIT ;  /* 0x000000000000894d */ /* 0x000fea0003800000 */
[----:B0-----:R-:W0:Y:S01]  /*00e0*/  LDC.64 R4, c[0x0][0x380] ;  /* 0x0000e000ff047b82 */ /* 0x001e220000000a00 */
[C---:B------:R-:W-:Y:S01]  /*00f0*/  IADD3 R7, PT, PT, R9.reuse, -0x1, RZ ;  /* 0xffffffff09077810 */ /* 0x040fe20007ffe0ff */
[----:B0-----:R-:W-:-:S04]  /*0100*/  IMAD.WIDE.U32 R2, R9, 0x8, R4 ;  /* 0x0000000809027825 */ /* 0x001fc800078e0004 */
[----:B------:R-:W-:Y:S02]  /*0110*/  IMAD.WIDE.U32 R4, R7, 0x8, R4 ;  /* 0x0000000807047825 */ /* 0x000fe400078e0004 */
[----:B------:R-:W2:Y:S01]  /*0120*/  LDG.E.64 R2, desc[UR4][R2.64] ;  /* 0x0000000402027981 */ /* 0x000ea2000c1e1b00 */
[----:B------:R-:W0:Y:S03]  /*0130*/  LDC.64 R6, c[0x0][0x388] ;  /* 0x0000e200ff067b82 */ /* 0x000e260000000a00 */
[----:B------:R-:W2:Y:S01]  /*0140*/  LDG.E.64 R4, desc[UR4][R4.64] ;  /* 0x0000000404047981 */ /* 0x000ea2000c1e1b00 */
[----:B0-----:R-:W-:Y:S01]  /*0150*/  IMAD.WIDE.U32 R6, R9, 0x4, R6 ;  /* 0x0000000409067825 */ /* 0x001fe200078e0006 */
[----:B--2---:R-:W-:-:S04]  /*0160*/  ISETP.NE.U32.AND P0, PT, R2, R4, PT ;  /* 0x000000040200720c */ /* 0x004fc80003f05070 */
[----:B------:R-:W-:-:S04]  /*0170*/  ISETP.NE.AND.EX P0, PT, R3, R5, PT, P0 ;  /* 0x000000050300720c */ /* 0x000fc80003f05300 */
[----:B------:R-:W-:-:S05]  /*0180*/  SEL R9, RZ, 0x1, !P0 ;  /* 0x00000001ff097807 */ /* 0x000fca0004000000 */
[----:B------:R-:W-:Y:S01]  /*0190*/  STG.E desc[UR4][R6.64], R9 ;  /* 0x0000000906007986 */ /* 0x000fe2000c101904 */
[----:B------:R-:W-:Y:S05]  /*01a0*/  EXIT ;  /* 0x000000000000794d */ /* 0x000fea0003800000 */
.L_x_1066:
        /* <DEDUP_REMOVED lines=13> */
.L_x_1127:


//--------------------- .text.coo_concat_values_with_source_f64 --------------------------
	.section	.text.coo_concat_values_with_source_f64,"ax",@progbits
	.align	128
        .global         coo_concat_values_with_source_f64
        .type           coo_concat_values_with_source_f64,@function
        .size           coo_concat_values_with_source_f64,(.L_x_1128 - coo_concat_values_with_source_f64)
        .other          coo_concat_values_with_source_f64,@"STO_CUDA_ENTRY STV_DEFAULT"
coo_concat_values_with_source_f64:
.text.coo_concat_values_with_source_f64:
[----:B------:R-:W-:Y:S01]  /*0000*/  LDC R1, c[0x0][0x37c] ;  /* 0x0000df00ff017b82 */ /* 0x000fe20000000800 */
[----:B------:R-:W0:Y:S07]  /*0010*/  S2R R0, SR_TID.X ;  /* 0x0000000000007919 */ /* 0x000e2e0000002100 */
[----:B------:R-:W0:Y:S01]  /*0020*/  S2UR UR5, SR_CTAID.X ;  /* 0x00000000000579c3 */ /* 0x000e220000002500 */
[----:B------:R-:W1:Y:S07]  /*0030*/  LDCU.64 UR6, c[0x0][0x3a0] ;  /* 0x00007400ff0677ac */ /* 0x000e6e0008000a00 */
[----:B------:R-:W0:Y:S01]  /*0040*/  LDC R9, c[0x0][0x360] ;  /* 0x0000d800ff097b82 */ /* 0x000e220000000800 */
[----:B-1----:R-:W-:Y:S01]  /*0050*/  UIADD3 UR4, UPT, UPT, UR7, UR6, URZ ;  /* 0x0000000607047290 */ /* 0x002fe2000fffe0ff */
[----:B0-----:R-:W-:-:S05]  /*0060*/  IMAD R9, R9, UR5, R0 ;  /* 0x0000000509097c24 */ /* 0x001fca000f8e0200 */
[----:B------:R-:W-:-:S13]  /*0070*/  ISETP.GE.U32.AND P0, PT, R9, UR4, PT ;  /* 0x0000000409007c0c */ /* 0x000fda000bf06070 */
[----:B------:R-:W-:Y:S05]  /*0080*/  @P0 EXIT ;  /* 0x000000000000094d */ /* 0x000fea0003800000 */
[----:B------:R-:W-:Y:S01]  /*0090*/  ISETP.GE.U32.AND P0, PT, R9, UR6, PT ;  /* 0x0000000609007c0c */ /* 0x000fe2000bf06070 */
[----:B------:R-:W0:-:S12]  /*00a0*/  LDCU.64 UR4, c[0x0][0x358] ;  /* 0x00006b00ff0477ac */ /* 0x000e180008000a00 */
[----:B------:R-:W-:Y:S05]  /*00b0*/  @P0 BRA `(.L_x_1067) ;  /* 0x0000000000280947 */ /* 0x000fea0003800000 */
[----:B------:R-:W1:Y:S08]  /*00c0*/  LDC.64 R2, c[0x0][0x380] ;  /* 0x0000e000ff027b82 */ /* 0x000e700000000a00 */
[----:B------:R-:W2:Y:S08]  /*00d0*/  LDC.64 R4, c[0x0][0x390] ;  /* 0x0000e400ff047b82 */ /* 0x000eb00000000a00 */
[----:B------:R-:W3:Y:S01]  /*00e0*/  LDC.64 R6, c[0x0][0x398] ;  /* 0x0000e600ff067b82 */ /* 0x000ee20000000a00 */
[----:B-1----:R-:W-:-:S06]  /*00f0*/  IMAD.WIDE.U32 R2, R9, 0x8, R2 ;  /* 0x0000000809027825 */ /* 0x002fcc00078e0002 */
[----:B0-----:R-:W4:Y:S01]  /*0100*/  LDG.E.64 R2, desc[UR4][R2.64] ;  /* 0x0000000402027981 */ /* 0x001f22000c1e1b00 */
[----:B--2---:R-:W-:-:S04]  /*0110*/  IMAD.WIDE.U32 R4, R9, 0x8, R4 ;  /* 0x0000000809047825 */ /* 0x004fc800078e0004 */
[----:B---3--:R-:W-:Y:S01]  /*0120*/  IMAD.WIDE.U32 R6, R9, 0x4, R6 ;  /* 0x0000000409067825 */ /* 0x008fe200078e0006 */
[----:B----4-:R-:W-:Y:S04]  /*0130*/  STG.E.64 desc[UR4][R4.64], R2 ;  /* 0x0000000204007986 */ /* 0x010fe8000c101b04 */
[----:B------:R-:W-:Y:S01]  /*0140*/  STG.E desc[UR4][R6.64], RZ ;  /* 0x000000ff06007986 */ /* 0x000fe2000c101904 */
[----:B------:R-:W-:Y:S05]  /*0150*/  EXIT ;  /* 0x000000000000794d */ /* 0x000fea0003800000 */
.L_x_1067:
[----:B------:R-:W1:Y:S01]  /*0160*/  LDC.64 R2, c[0x0][0x388] ;  /* 0x0000e200ff027b82 */ /* 0x000e620000000a00 */
[----:B------:R-:W-:-:S07]  /*0170*/  IADD3 R5, PT, PT, R9, -UR6, RZ ;  /* 0x8000000609057c10 */ /* 0x000fce000fffe0ff */
[----:B------:R-:W2:Y:S01]  /*0180*/  LDC.64 R6, c[0x0][0x398] ;  /* 0x0000e600ff067b82 */ /* 0x000ea20000000a00 */
[----:B-1----:R-:W-:-:S07]  /*0190*/  IMAD.WIDE.U32 R2, R5, 0x8, R2 ;  /* 0x0000000805027825 */ /* 0x002fce00078e0002 */
[----:B------:R-:W1:Y:S01]  /*01a0*/  LDC.64 R4, c[0x0][0x390] ;  /* 0x0000e400ff047b82 */ /* 0x000e620000000a00 */
[----:B0-----:R-:W3:Y:S01]  /*01b0*/  LDG.E.64 R2, desc[UR4][R2.64] ;  /* 0x0000000402027981 */ /* 0x001ee2000c1e1b00 */
[----:B--2---:R-:W-:-:S04]  /*01c0*/  IMAD.WIDE.U32 R6, R9, 0x4, R6 ;  /* 0x0000000409067825 */ /* 0x004fc800078e0006 */
[----:B-1----:R-:W-:-:S04]  /*01d0*/  IMAD.WIDE.U32 R4, R9, 0x8, R4 ;  /* 0x0000000809047825 */ /* 0x002fc800078e0004 */
[----:B------:R-:W-:Y:S01]  /*01e0*/  HFMA2 R9, -RZ, RZ, 0, 5.9604644775390625e-08 ;  /* 0x00000001ff097431 */ /* 0x000fe200000001ff */
[----:B---3--:R-:W-:Y:S04]  /*01f0*/  STG.E.64 desc[UR4][R4.64], R2 ;  /* 0x0000000204007986 */ /* 0x008fe8000c101b04 */
[----:B------:R-:W-:Y:S01]  /*0200*/  STG.E desc[UR4][R6.64], R9 ;  /* 0x0000000906007986 */ /* 0x000fe2000c101904 */
[----:B------:R-:W-:Y:S05]  /*0210*/  EXIT ;  /* 0x000000000000794d */ /* 0x000fea0003800000 */
.L_x_1068:
        /* <DEDUP_REMOVED lines=14> */
.L_x_1128:


//--------------------- .text.coo_concat_values_with_source_f32 --------------------------
	.section	.text.coo_concat_values_with_source_f32,"ax",@progbits
	.align	128
        .global         coo_concat_values_with_source_f32
        .type           coo_concat_values_with_source_f32,@function
        .size           coo_concat_values_with_source_f32,(.L_x_1129 - coo_concat_values_with_source_f32)
        .other          coo_concat_values_with_source_f32,@"STO_CUDA_ENTRY STV_DEFAULT"
coo_concat_values_with_source_f32:
.text.coo_concat_values_with_source_f32:
        /* <DEDUP_REMOVED lines=16> */
[----:B0-----:R-:W4:Y:S01]  /*0100*/  LDG.E R3, desc[UR4][R2.64] ;  /* 0x0000000402037981 */ /* 0x001f22000c1e1900 */
[----:B--2---:R-:W-:-:S04]  /*0110*/  IMAD.WIDE.U32 R4, R9, 0x4, R4 ;  /* 0x0000000409047825 */ /* 0x004fc800078e0004 */
[----:B---3--:R-:W-:Y:S01]  /*0120*/  IMAD.WIDE.U32 R6, R9, 0x4, R6 ;  /* 0x0000000409067825 */ /* 0x008fe200078e0006 */
[----:B----4-:R-:W-:Y:S04]  /*0130*/  STG.E desc[UR4][R4.64], R3 ;  /* 0x0000000304007986 */ /* 0x010fe8000c101904 */
[----:B------:R-:W-:Y:S01]  /*0140*/  STG.E desc[UR4][R6.64], RZ ;  /* 0x000000ff06007986 */ /* 0x000fe2000c101904 */
[----:B------:R-:W-:Y:S05]  /*0150*/  EXIT ;  /* 0x000000000000794d */ /* 0x000fea0003800000 */
.L_x_1069:
[----:B------:R-:W1:Y:S01]  /*0160*/  LDC.64 R2, c[0x0][0x388] ;  /* 0x0000e200ff027b82 */ /* 0x000e620000000a00 */
[----:B------:R-:W-:-:S07]  /*0170*/  IADD3 R5, PT, PT, R9, -UR6, RZ ;  /* 0x8000000609057c10 */ /* 0x000fce000fffe0ff */
[----:B------:R-:W2:Y:S01]  /*0180*/  LDC.64 R6, c[0x0][0x398] ;  /* 0x0000e600ff067b82 */ /* 0x000ea20000000a00 */
[----:B-1----:R-:W-:-:S07]  /*0190*/  IMAD.WIDE.U32 R2, R5, 0x4, R2 ;  /* 0x0000000405027825 */ /* 0x002fce00078e0002 */
[----:B------:R-:W1:Y:S01]  /*01a0*/  LDC.64 R4, c[0x0][0x390] ;  /* 0x0000e400ff047b82 */ /* 0x000e620000000a00 */
[----:B0-----:R-:W3:Y:S01]  /*01b0*/  LDG.E R3, desc[UR4][R2.64] ;  /* 0x0000000402037981 */ /* 0x001ee2000c1e1900 */
[----:B--2---:R-:W-:-:S04]  /*01c0*/  IMAD.WIDE.U32 R6, R9, 0x4, R6 ;  /* 0x0000000409067825 */ /* 0x004fc800078e0006 */
[----:B-1----:R-:W-:-:S04]  /*01d0*/  IMAD.WIDE.U32 R4, R9, 0x4, R4 ;  /* 0x0000000409047825 */ /* 0x002fc800078e0004 */
[----:B------:R-:W-:Y:S01]  /*01e0*/  HFMA2 R9, -RZ, RZ, 0, 5.9604644775390625e-08 ;  /* 0x00000001ff097431 */ /* 0x000fe200000001ff */
[----:B---3--:R-:W-:Y:S04]  /*01f0*/  STG.E desc[UR4][R4.64], R3 ;  /* 0x0000000304007986 */ /* 0x008fe8000c101904 */
[----:B------:R-:W-:Y:S01]  /*0200*/  STG.E desc[UR4][R6.64], R9 ;  /* 0x0000000906007986 */ /* 0x000fe2000c101904 */
[----:B------:R-:W-:Y:S05]  /*0210*/  EXIT ;  /* 0x000000000000794d */ /* 0x000fea0003800000 */
.L_x_1070:
        /* <DEDUP_REMOVED lines=14> */
.L_x_1129:


//--------------------- .text.coo_concat_keys_i64 --------------------------
	.section	.text.coo_concat_keys_i64,"ax",@progbits
	.align	128
        .global         coo_concat_keys_i64
        .type           coo_concat_keys_i64,@function
        .size           coo_concat_keys_i64,(.L_x_1130 - coo_concat_keys_i64)
        .other          coo_concat_keys_i64,@"STO_CUDA_ENTRY STV_DEFAULT"
coo_concat_keys_i64:
.text.coo_concat_keys_i64:
        /* <DEDUP_REMOVED lines=13> */
[----:B------:R-:W2:Y:S01]  /*00d0*/  LDC.64 R4, c[0x0][0x390] ;  /* 0x0000e400ff047b82 */ /* 0x000ea20000000a00 */
[----:B-1----:R-:W-:-:S06]  /*00e0*/  IMAD.WIDE.U32 R2, R7, 0x8, R2 ;  /* 0x0000000807027825 */ /* 0x002fcc00078e0002 */
[----:B0-----:R-:W3:Y:S01]  /*00f0*/  LDG.E.64 R2, desc[UR4][R2.64] ;  /* 0x0000000402027981 */ /* 0x001ee2000c1e1b00 */
[----:B--2---:R-:W-:-:S05]  /*0100*/  IMAD.WIDE.U32 R4, R7, 0x8, R4 ;  /* 0x0000000807047825 */ /* 0x004fca00078e0004 */
[----:B---3--:R-:W-:Y:S01]  /*0110*/  STG.E.64 desc[UR4][R4.64], R2 ;  /* 0x0000000204007986 */ /* 0x008fe2000c101b04 */
[----:B------:R-:W-:Y:S05]  /*0120*/  EXIT ;  /* 0x000000000000794d */ /* 0x000fea0003800000 */
.L_x_1071:
[----:B------:R-:W1:Y:S01]  /*0130*/  LDC.64 R2, c[0x0][0x388] ;  /* 0x0000e200ff027b82 */ /* 0x000e620000000a00 */
[----:B------:R-:W-:-:S05]  /*0140*/  IADD3 R5, PT, PT, R7, -UR6, RZ ;  /* 0x8000000607057c10 */ /* 0x000fca000fffe0ff */
[----:B-1----:R-:W-:Y:S02]  /*0150*/  IMAD.WIDE.U32 R2, R5, 0x8, R2 ;  /* 0x0000000805027825 */ /* 0x002fe400078e0002 */
[----:B------:R-:W1:Y:S04]  /*0160*/  LDC.64 R4, c[0x0][0x390] ;  /* 0x0000e400ff047b82 */ /* 0x000e680000000a00 */
[----:B0-----:R-:W2:Y:S01]  /*0170*/  LDG.E.64 R2, desc[UR4][R2.64] ;  /* 0x0000000402027981 */ /* 0x001ea2000c1e1b00 */
[----:B-1----:R-:W-:-:S05]  /*0180*/  IMAD.WIDE.U32 R4, R7, 0x8, R4 ;  /* 0x0000000807047825 */ /* 0x002fca00078e0004 */
[----:B--2---:R-:W-:Y:S01]  /*0190*/  STG.E.64 desc[UR4][R4.64], R2 ;  /* 0x0000000204007986 */ /* 0x004fe2000c101b04 */
[----:B------:R-:W-:Y:S05]  /*01a0*/  EXIT ;  /* 0x000000000000794d */ /* 0x000fea0003800000 */
.L_x_1072:
        /* <DEDUP_REMOVED lines=13> */
.L_x_1130:


//--------------------- .text.coo_extract_indices_i64 --------------------------
	.section	.text.coo_extract_indices_i64,"ax",@progbits
	.align	128
        .global         coo_extract_indices_i64
        .type           coo_extract_indices_i64,@function
        .size           coo_extract_indices_i64,(.L_x_1082 - coo_extract_indices_i64)
        .other          coo_extract_indices_i64,@"STO_CUDA_ENTRY STV_DEFAULT"
coo_extract_indices_i64:
.text.coo_extract_indices_i64:
        /* <DEDUP_REMOVED lines=10> */
[----:B------:R-:W2:Y:S01]  /*00a0*/  LDCU UR4, c[0x0][0x39c] ;  /* 0x00007380ff0477ac */ /* 0x000ea20008000800 */
[----:B0-----:R-:W-:-:S06]  /*00b0*/  IMAD.WIDE.U32 R2, R0, 0x8, R2 ;  /* 0x0000000800027825 */ /* 0x001fcc00078e0002 */
[----:B-1----:R-:W2:Y:S01]  /*00c0*/  LDG.E.64 R2, desc[UR6][R2.64] ;  /* 0x0000000602027981 */ /* 0x002ea2000c1e1b00 */
[----:B------:R-:W-:Y:S01]  /*00d0*/  BSSY.RECONVERGENT B0, `(.L_x_1073) ;  /* 0x0000029000007945 */ /* 0x000fe20003800200 */
[----:B--2---:R-:W-:-:S04]  /*00e0*/  LOP3.LUT R4, R3, UR4, RZ, 0xfc, !PT ;  /* 0x0000000403047c12 */ /* 0x004fc8000f8efcff */
[----:B------:R-:W-:-:S13]  /*00f0*/  ISETP.NE.U32.AND P0, PT, R4, RZ, PT ;  /* 0x000000ff0400720c */ /* 0x000fda0003f05070 */
[----:B------:R-:W-:Y:S05]  /*0100*/  @P0 BRA `(.L_x_1074) ;  /* 0x0000000000640947 */ /* 0x000fea0003800000 */
[----:B------:R-:W0:Y:S01]  /*0110*/  LDCU UR4, c[0x0][0x398] ;  /* 0x00007300ff0477ac */ /* 0x000e220008000800 */
[----:B------:R-:W-:Y:S01]  /*0120*/  MOV R9, RZ ;  /* 0x000000ff00097202 */ /* 0x000fe20000000f00 */
[----:B0-----:R-:W0:Y:S01]  /*0130*/  I2F.U32.RP R3, UR4 ;  /* 0x0000000400037d06 */ /* 0x001e220008209000 */
[----:B------:R-:W-:-:S07]  /*0140*/  ISETP.NE.U32.AND P2, PT, RZ, UR4, PT ;  /* 0x00000004ff007c0c */ /* 0x000fce000bf45070 */
[----:B0-----:R-:W0:Y:S02]  /*0150*/  MUFU.RCP R3, R3 ;  /* 0x0000000300037308 */ /* 0x001e240000001000 */
[----:B0-----:R-:W-:-:S06]  /*0160*/  VIADD R4, R3, 0xffffffe ;  /* 0x0ffffffe03047836 */ /* 0x001fcc0000000000 */
[----:B------:R0:W1:Y:S02]  /*0170*/  F2I.FTZ.U32.TRUNC.NTZ R5, R4 ;  /* 0x0000000400057305 */ /* 0x000064000021f000 */
[----:B0-----:R-:W-:Y:S02]  /*0180*/  HFMA2 R4, -RZ, RZ, 0, 0 ;  /* 0x00000000ff047431 */ /* 0x001fe400000001ff */
[----:B-1----:R-:W-:-:S04]  /*0190*/  IMAD.MOV R7, RZ, RZ, -R5 ;  /* 0x000000ffff077224 */ /* 0x002fc800078e0a05 */
[----:B------:R-:W-:-:S04]  /*01a0*/  IMAD R7, R7, UR4, RZ ;  /* 0x0000000407077c24 */ /* 0x000fc8000f8e02ff */
[----:B------:R-:W-:-:S06]  /*01b0*/  IMAD.HI.U32 R5, R5, R7, R4 ;  /* 0x0000000705057227 */ /* 0x000fcc00078e0004 */
[----:B------:R-:W-:-:S04]  /*01c0*/  IMAD.HI.U32 R5, R5, R2, RZ ;  /* 0x0000000205057227 */ /* 0x000fc800078e00ff */
[----:B------:R-:W-:-:S04]  /*01d0*/  IMAD.MOV R7, RZ, RZ, -R5 ;  /* 0x000000ffff077224 */ /* 0x000fc800078e0a05 */
[----:B------:R-:W-:-:S05]  /*01e0*/  IMAD R6, R7, UR4, R2 ;  /* 0x0000000407067c24 */ /* 0x000fca000f8e0202 */
[----:B------:R-:W-:-:S13]  /*01f0*/  ISETP.GE.U32.AND P0, PT, R6, UR4, PT ;  /* 0x0000000406007c0c */ /* 0x000fda000bf06070 */
[----:B------:R-:W-:Y:S01]  /*0200*/  @P0 VIADD R6, R6, -UR4 ;  /* 0x8000000406060c36 */ /* 0x000fe20008000000 */
[----:B------:R-:W-:-:S04]  /*0210*/  @P0 IADD3 R5, PT, PT, R5, 0x1, RZ ;  /* 0x0000000105050810 */ /* 0x000fc80007ffe0ff */
[----:B------:R-:W-:-:S13]  /*0220*/  ISETP.GE.U32.AND P1, PT, R6, UR4, PT ;  /* 0x0000000406007c0c */ /* 0x000fda000bf26070 */
[----:B------:R-:W-:Y:S01]  /*0230*/  @P1 VIADD R5, R5, 0x1 ;  /* 0x0000000105051836 */ /* 0x000fe20000000000 */
[----:B------:R-:W-:-:S05]  /*0240*/  @!P2 LOP3.LUT R5, RZ, UR4, RZ, 0x33, !PT ;  /* 0x00000004ff05ac12 */ /* 0x000fca000f8e33ff */
[----:B------:R-:W-:-:S04]  /*0250*/  IMAD.MOV R3, RZ, RZ, -R5 ;  /* 0x000000ffff037224 */ /* 0x000fc800078e0a05 */
[----:B------:R-:W-:Y:S02]  /*0260*/  IMAD R8, R3, UR4, R2 ;  /* 0x0000000403087c24 */ /* 0x000fe4000f8e0202 */
[----:B------:R-:W-:Y:S02]  /*0270*/  IMAD.MOV.U32 R2, RZ, RZ, R5 ;  /* 0x000000ffff027224 */ /* 0x000fe400078e0005 */
[----:B------:R-:W-:Y:S01]  /*0280*/  IMAD.MOV.U32 R3, RZ, RZ, RZ ;  /* 0x000000ffff037224 */ /* 0x000fe200078e00ff */
[----:B------:R-:W-:Y:S06]  /*0290*/  BRA `(.L_x_1075) ;  /* 0x0000000000307947 */ /* 0x000fec0003800000 */
.L_x_1074:
[----:B------:R-:W-:-:S07]  /*02a0*/  MOV R4, 0x2c0 ;  /* 0x000002c000047802 */ /* 0x000fce0000000f00 */
[----:B------:R-:W-:Y:S05]  /*02b0*/  CALL.REL.NOINC `($__internal_4_$__cuda_sm20_div_s64) ;  /* 0x0000000000487944 */ /* 0x000fea0003c00000 */
[----:B------:R-:W0:Y:S01]  /*02c0*/  LDCU.64 UR4, c[0x0][0x398] ;  /* 0x00007300ff0477ac */ /* 0x000e220008000a00 */
[----:B------:R-:W-:-:S04]  /*02d0*/  IADD3 R9, P0, PT, RZ, -R6, RZ ;  /* 0x80000006ff097210 */ /* 0x000fc80007f1e0ff */
[----:B------:R-:W-:-:S05]  /*02e0*/  IADD3.X R4, PT, PT, RZ, ~R7, RZ, P0, !PT ;  /* 0x80000007ff047210 */ /* 0x000fca00007fe4ff */
[----:B0-----:R-:W-:Y:S02]  /*02f0*/  IMAD R4, R4, UR4, RZ ;  /* 0x0000000404047c24 */ /* 0x001fe4000f8e02ff */
[----:B------:R-:W-:-:S04]  /*0300*/  IMAD.WIDE.U32 R2, R9, UR4, R2 ;  /* 0x0000000409027c25 */ /* 0x000fc8000f8e0002 */
[----:B------:R-:W-:Y:S02]  /*0310*/  IMAD R9, R9, UR5, R4 ;  /* 0x0000000509097c24 */ /* 0x000fe4000f8e0204 */
[----:B------:R-:W-:Y:S01]  /*0320*/  IMAD.MOV.U32 R8, RZ, RZ, R2 ;  /* 0x000000ffff087224 */ /* 0x000fe200078e0002 */
[----:B------:R-:W-:Y:S01]  /*0330*/  MOV R2, R6 ;  /* 0x0000000600027202 */ /* 0x000fe20000000f00 */
[----:B------:R-:W-:Y:S02]  /*0340*/  IMAD.IADD R9, R3, 0x1, R9 ;  /* 0x0000000103097824 */ /* 0x000fe400078e0209 */
[----:B------:R-:W-:-:S07]  /*0350*/  IMAD.MOV.U32 R3, RZ, RZ, R7 ;  /* 0x000000ffff037224 */ /* 0x000fce00078e0007 */
.L_x_1075:
[----:B------:R-:W-:Y:S05]  /*0360*/  BSYNC.RECONVERGENT B0 ;  /* 0x0000000000007941 */ /* 0x000fea0003800200 */
.L_x_1073:
[----:B------:R-:W0:Y:S08]  /*0370*/  LDC.64 R4, c[0x0][0x388] ;  /* 0x0000e200ff047b82 */ /* 0x000e300000000a00 */
[----:B------:R-:W1:Y:S01]  /*0380*/  LDC.64 R6, c[0x0][0x390] ;  /* 0x0000e400ff067b82 */ /* 0x000e620000000a00 */
[----:B0-----:R-:W-:-:S05]  /*0390*/  IMAD.WIDE.U32 R4, R0, 0x8, R4 ;  /* 0x0000000800047825 */ /* 0x001fca00078e0004 */
[----:B------:R-:W-:Y:S01]  /*03a0*/  STG.E.64 desc[UR6][R4.64], R2 ;  /* 0x0000000204007986 */ /* 0x000fe2000c101b06 */
[----:B-1----:R-:W-:-:S05]  /*03b0*/  IMAD.WIDE.U32 R6, R0, 0x8, R6 ;  /* 0x0000000800067825 */ /* 0x002fca00078e0006 */
[----:B------:R-:W-:Y:S01]  /*03c0*/  STG.E.64 desc[UR6][R6.64], R8 ;  /* 0x0000000806007986 */ /* 0x000fe2000c101b06 */
[----:B------:R-:W-:Y:S05]  /*03d0*/  EXIT ;  /* 0x000000000000794d */ /* 0x000fea0003800000 */
        .weak           $__internal_4_$__cuda_sm20_div_s64
        .type           $__internal_4_$__cuda_sm20_div_s64,@function
        .size           $__internal_4_$__cuda_sm20_div_s64,(.L_x_1082 - $__internal_4_$__cuda_sm20_div_s64)
$__internal_4_$__cuda_sm20_div_s64:
[----:B------:R-:W0:Y:S01]  /*03e0*/  LDCU.64 UR8, c[0x0][0x398] ;  /* 0x00007300ff0877ac */ /* 0x000e220008000a00 */
[----:B------:R-:W-:Y:S01]  /*03f0*/  ISETP.GE.AND P3, PT, R3, RZ, PT ;  /* 0x000000ff0300720c */ /* 0x000fe20003f66270 */
[----:B0-----:R-:W-:Y:S02]  /*0400*/  UIADD3 UR4, UP1, UPT, URZ, -UR8, URZ ;  /* 0x80000008ff047290 */ /* 0x001fe4000ff3e0ff */
[----:B------:R-:W-:Y:S02]  /*0410*/  UISETP.GE.AND UP0, UPT, UR9, URZ, UPT ;  /* 0x000000ff0900728c */ /* 0x000fe4000bf06270 */
[----:B------:R-:W-:Y:S02]  /*0420*/  UIADD3.X UR5, UPT, UPT, URZ, ~UR9, URZ, UP1, !UPT ;  /* 0x80000009ff057290 */ /* 0x000fe40008ffe4ff */
[----:B------:R-:W-:Y:S02]  /*0430*/  USEL UR4, UR4, UR8, !UP0 ;  /* 0x0000000804047287 */ /* 0x000fe4000c000000 */
[----:B------:R-:W-:-:S09]  /*0440*/  USEL UR5, UR5, UR9, !UP0 ;  /* 0x0000000905057287 */ /* 0x000fd2000c000000 */
[----:B------:R-:W0:Y:S08]  /*0450*/  I2F.U64.RP R5, UR4 ;  /* 0x0000000400057d12 */ /* 0x000e300008309000 */
[----:B0-----:R-:W0:Y:S02]  /*0460*/  MUFU.RCP R5, R5 ;  /* 0x0000000500057308 */ /* 0x001e240000001000 */
[----:B0-----:R-:W-:-:S06]  /*0470*/  IADD3 R6, PT, PT, R5, 0x1ffffffe, RZ ;  /* 0x1ffffffe05067810 */ /* 0x001fcc0007ffe0ff */
[----:B------:R-:W0:Y:S02]  /*0480*/  F2I.U64.TRUNC R6, R6 ;  /* 0x0000000600067311 */ /* 0x000e24000020d800 */
[----:B0-----:R-:W-:-:S04]  /*0490*/  IMAD.WIDE.U32 R8, R6, UR4, RZ ;  /* 0x0000000406087c25 */ /* 0x001fc8000f8e00ff */
[----:B------:R-:W-:Y:S01]  /*04a0*/  IMAD R9, R6, UR5, R9 ;  /* 0x0000000506097c24 */ /* 0x000fe2000f8e0209 */
[----:B------:R-:W-:-:S03]  /*04b0*/  IADD3 R11, P0, PT, RZ, -R8, RZ ;  /* 0x80000008ff0b7210 */ /* 0x000fc60007f1e0ff */
[----:B------:R-:W-:Y:S02]  /*04c0*/  IMAD R9, R7, UR4, R9 ;  /* 0x0000000407097c24 */ /* 0x000fe4000f8e0209 */
[----:B------:R-:W-:-:S04]  /*04d0*/  IMAD.HI.U32 R8, R6, R11, RZ ;  /* 0x0000000b06087227 */ /* 0x000fc800078e00ff */
[----:B------:R-:W-:Y:S01]  /*04e0*/  IMAD.X R13, RZ, RZ, ~R9, P0 ;  /* 0x000000ffff0d7224 */ /* 0x000fe200000e0e09 */
[----:B------:R-:W-:-:S03]  /*04f0*/  MOV R9, R6 ;  /* 0x0000000600097202 */ /* 0x000fc60000000f00 */
[-C--:B------:R-:W-:Y:S02]  /*0500*/  IMAD R15, R7, R13.reuse, RZ ;  /* 0x0000000d070f7224 */ /* 0x080fe400078e02ff */
[----:B------:R-:W-:-:S04]  /*0510*/  IMAD.WIDE.U32 R8, P0, R6, R13, R8 ;  /* 0x0000000d06087225 */ /* 0x000fc80007800008 */
[----:B------:R-:W-:-:S04]  /*0520*/  IMAD.HI.U32 R5, R7, R13, RZ ;  /* 0x0000000d07057227 */ /* 0x000fc800078e00ff */
[----:B------:R-:W-:-:S04]  /*0530*/  IMAD.HI.U32 R8, P1, R7, R11, R8 ;  /* 0x0000000b07087227 */ /* 0x000fc80007820008 */
[----:B------:R-:W-:Y:S01]  /*0540*/  IMAD.X R5, R5, 0x1, R7, P0 ;  /* 0x0000000105057824 */ /* 0x000fe200000e0607 */
[----:B------:R-:W-:-:S04]  /*0550*/  IADD3 R9, P2, PT, R15, R8, RZ ;  /* 0x000000080f097210 */ /* 0x000fc80007f5e0ff */
[----:B------:R-:W-:Y:S01]  /*0560*/  IADD3.X R5, PT, PT, RZ, RZ, R5, P2, P1 ;  /* 0x000000ffff057210 */ /* 0x000fe200017e2405 */
[----:B------:R-:W-:-:S04]  /*0570*/  IMAD.WIDE.U32 R6, R9, UR4, RZ ;  /* 0x0000000409067c25 */ /* 0x000fc8000f8e00ff */
[----:B------:R-:W-:Y:S01]  /*0580*/  IMAD R8, R9, UR5, R7 ;  /* 0x0000000509087c24 */ /* 0x000fe2000f8e0207 */
[----:B------:R-:W-:Y:S02]  /*0590*/  IADD3 R11, P0, PT, RZ, -R6, RZ ;  /* 0x80000006ff0b7210 */ /* 0x000fe40007f1e0ff */
[-C--:B------:R-:W-:Y:S01]  /*05a0*/  IADD3 R7, P4, PT, RZ, -R2.reuse, RZ ;  /* 0x80000002ff077210 */ /* 0x080fe20007f9e0ff */
[----:B------:R-:W-:Y:S02]  /*05b0*/  IMAD R6, R5, UR4, R8 ;  /* 0x0000000405067c24 */ /* 0x000fe4000f8e0208 */
[----:B------:R-:W-:Y:S01]  /*05c0*/  IMAD.HI.U32 R8, R9, R11, RZ ;  /* 0x0000000b09087227 */ /* 0x000fe200078e00ff */
[----:B------:R-:W-:Y:S02]  /*05d0*/  SEL R12, R7, R2, !P3 ;  /* 0x00000002070c7207 */ /* 0x000fe40005800000 */
[----:B------:R-:W-:Y:S01]  /*05e0*/  IADD3.X R6, PT, PT, RZ, ~R6, RZ, P0, !PT ;  /* 0x80000006ff067210 */ /* 0x000fe200007fe4ff */
[----:B------:R-:W-:-:S04]  /*05f0*/  IMAD.X R7, RZ, RZ, ~R3, P4 ;  /* 0x000000ffff077224 */ /* 0x000fc800020e0e03 */
[----:B------:R-:W-:Y:S01]  /*0600*/  IMAD.WIDE.U32 R8, P0, R9, R6, R8 ;  /* 0x0000000609087225 */ /* 0x000fe20007800008 */
[----:B------:R-:W-:-:S03]  /*0610*/  SEL R10, R7, R3, !P3 ;  /* 0x00000003070a7207 */ /* 0x000fc60005800000 */
[----:B------:R-:W-:Y:S02]  /*0620*/  IMAD.MOV.U32 R7, RZ, RZ, RZ ;  /* 0x000000ffff077224 */ /* 0x000fe400078e00ff */
[----:B------:R-:W-:-:S04]  /*0630*/  IMAD.HI.U32 R9, P1, R5, R11, R8 ;  /* 0x0000000b05097227 */ /* 0x000fc80007820008 */
[CC--:B------:R-:W-:Y:S02]  /*0640*/  IMAD R8, R5.reuse, R6.reuse, RZ ;  /* 0x0000000605087224 */ /* 0x0c0fe400078e02ff */
[----:B------:R-:W-:-:S03]  /*0650*/  IMAD.HI.U32 R6, R5, R6, RZ ;  /* 0x0000000605067227 */ /* 0x000fc600078e00ff */
[----:B------:R-:W-:Y:S02]  /*0660*/  IADD3 R9, P2, PT, R8, R9, RZ ;  /* 0x0000000908097210 */ /* 0x000fe40007f5e0ff */
[----:B------:R-:W-:-:S03]  /*0670*/  IADD3.X R5, PT, PT, R6, R5, RZ, P0, !PT ;  /* 0x0000000506057210 */ /* 0x000fc600007fe4ff */
[----:B------:R-:W-:Y:S01]  /*0680*/  IMAD.HI.U32 R6, R9, R12, RZ ;  /* 0x0000000c09067227 */ /* 0x000fe200078e00ff */
[----:B------:R-:W-:-:S03]  /*0690*/  IADD3.X R5, PT, PT, RZ, RZ, R5, P2, P1 ;  /* 0x000000ffff057210 */ /* 0x000fc600017e2405 */
[----:B------:R-:W-:-:S04]  /*06a0*/  IMAD.WIDE.U32 R6, R9, R10, R6 ;  /* 0x0000000a09067225 */ /* 0x000fc800078e0006 */
[C---:B------:R-:W-:Y:S02]  /*06b0*/  IMAD R9, R5.reuse, R10, RZ ;  /* 0x0000000a05097224 */ /* 0x040fe400078e02ff */
[----:B------:R-:W-:-:S04]  /*06c0*/  IMAD.HI.U32 R6, P0, R5, R12, R6 ;  /* 0x0000000c05067227 */ /* 0x000fc80007800006 */
[----:B------:R-:W-:Y:S01]  /*06d0*/  IMAD.HI.U32 R5, R5, R10, RZ ;  /* 0x0000000a05057227 */ /* 0x000fe200078e00ff */
[----:B------:R-:W-:-:S04]  /*06e0*/  IADD3 R9, P1, PT, R9, R6, RZ ;  /* 0x0000000609097210 */ /* 0x000fc80007f3e0ff */
[----:B------:R-:W-:Y:S01]  /*06f0*/  IADD3.X R5, PT, PT, R5, RZ, RZ, P0, !PT ;  /* 0x000000ff05057210 */ /* 0x000fe200007fe4ff */
[----:B------:R-:W-:-:S04]  /*0700*/  IMAD.WIDE.U32 R6, R9, UR4, RZ ;  /* 0x0000000409067c25 */ /* 0x000fc8000f8e00ff */
[----:B------:R-:W-:Y:S01]  /*0710*/  IMAD.X R5, RZ, RZ, R5, P1 ;  /* 0x000000ffff057224 */ /* 0x000fe200008e0605 */
[----:B------:R-:W-:Y:S01]  /*0720*/  IADD3 R12, P1, PT, -R6, R12, RZ ;  /* 0x0000000c060c7210 */ /* 0x000fe20007f3e1ff */
[C---:B------:R-:W-:Y:S01]  /*0730*/  IMAD R8, R9.reuse, UR5, R7 ;  /* 0x0000000509087c24 */ /* 0x040fe2000f8e0207 */
[----:B------:R-:W-:Y:S02]  /*0740*/  IADD3 R6, P2, PT, R9, 0x1, RZ ;  /* 0x0000000109067810 */ /* 0x000fe40007f5e0ff */
[----:B------:R-:W-:Y:S01]  /*0750*/  ISETP.GE.U32.AND P0, PT, R12, UR4, PT ;  /* 0x000000040c007c0c */ /* 0x000fe2000bf06070 */
[----:B------:R-:W-:-:S05]  /*0760*/  IMAD R8, R5, UR4, R8 ;  /* 0x0000000405087c24 */ /* 0x000fca000f8e0208 */
[----:B------:R-:W-:Y:S01]  /*0770*/  IADD3.X R11, PT, PT, ~R8, R10, RZ, P1, !PT ;  /* 0x0000000a080b7210 */ /* 0x000fe20000ffe5ff */
[----:B------:R-:W-:Y:S01]  /*0780*/  IMAD.X R8, RZ, RZ, R5, P2 ;  /* 0x000000ffff087224 */ /* 0x000fe200010e0605 */
[----:B------:R-:W-:Y:S02]  /*0790*/  IADD3 R7, P1, PT, R12, -UR4, RZ ;  /* 0x800000040c077c10 */ /* 0x000fe4000ff3e0ff */
[C---:B------:R-:W-:Y:S02]  /*07a0*/  ISETP.GE.U32.AND.EX P0, PT, R11.reuse, UR5, PT, P0 ;  /* 0x000000050b007c0c */ /* 0x040fe4000bf06100 */
[----:B------:R-:W-:Y:S02]  /*07b0*/  IADD3.X R10, PT, PT, R11, ~UR5, RZ, P1, !PT ;  /* 0x800000050b0a7c10 */ /* 0x000fe40008ffe4ff */
[----:B------:R-:W-:Y:S02]  /*07c0*/  SEL R7, R7, R12, P0 ;  /* 0x0000000c07077207 */ /* 0x000fe40000000000 */
[----:B------:R-:W-:-:S02]  /*07d0*/  SEL R10, R10, R11, P0 ;  /* 0x0000000b0a0a7207 */ /* 0x000fc40000000000 */
[----:B------:R-:W-:Y:S02]  /*07e0*/  SEL R9, R6, R9, P0 ;  /* 0x0000000906097207 */ /* 0x000fe40000000000 */
[----:B------:R-:W-:Y:S02]  /*07f0*/  ISETP.GE.U32.AND P1, PT, R7, UR4, PT ;  /* 0x0000000407007c0c */ /* 0x000fe4000bf26070 */
[----:B------:R-:W-:Y:S02]  /*0800*/  SEL R8, R8, R5, P0 ;  /* 0x0000000508087207 */ /* 0x000fe40000000000 */
[----:B------:R-:W-:Y:S02]  /*0810*/  IADD3 R6, P2, PT, R9, 0x1, RZ ;  /* 0x0000000109067810 */ /* 0x000fe40007f5e0ff */
[----:B------:R-:W-:Y:S02]  /*0820*/  ISETP.GE.U32.AND.EX P0, PT, R10, UR5, PT, P1 ;  /* 0x000000050a007c0c */ /* 0x000fe4000bf06110 */
[----:B------:R-:W-:-:S02]  /*0830*/  IADD3.X R7, PT, PT, RZ, R8, RZ, P2, !PT ;  /* 0x00000008ff077210 */ /* 0x000fc400017fe4ff */
[----:B------:R-:W-:Y:S02]  /*0840*/  SEL R6, R6, R9, P0 ;  /* 0x0000000906067207 */ /* 0x000fe40000000000 */
[----:B------:R-:W-:Y:S02]  /*0850*/  LOP3.LUT R9, R3, UR9, RZ, 0x3c, !PT ;  /* 0x0000000903097c12 */ /* 0x000fe4000f8e3cff */
[----:B------:R-:W-:Y:S02]  /*0860*/  SEL R7, R7, R8, P0 ;  /* 0x0000000807077207 */ /* 0x000fe40000000000 */
[-C--:B------:R-:W-:Y:S02]  /*0870*/  IADD3 R5, P2, PT, RZ, -R6.reuse, RZ ;  /* 0x80000006ff057210 */ /* 0x080fe40007f5e0ff */
[----:B------:R-:W-:Y:S02]  /*0880*/  ISETP.GE.AND P1, PT, R9, RZ, PT ;  /* 0x000000ff0900720c */ /* 0x000fe40003f26270 */
[----:B------:R-:W-:Y:S01]  /*0890*/  ISETP.NE.U32.AND P0, PT, RZ, UR8, PT ;  /* 0x00000008ff007c0c */ /* 0x000fe2000bf05070 */
[----:B------:R-:W-:Y:S01]  /*08a0*/  IMAD.X R8, RZ, RZ, ~R7, P2 ;  /* 0x000000ffff087224 */ /* 0x000fe200010e0e07 */
[----:B------:R-:W-:Y:S01]  /*08b0*/  SEL R6, R5, R6, !P1 ;  /* 0x0000000605067207 */ /* 0x000fe20004800000 */
[----:B------:R-:W-:Y:S01]  /*08c0*/  HFMA2 R5, -RZ, RZ, 0, 0 ;  /* 0x00000000ff057431 */ /* 0x000fe200000001ff */
[----:B------:R-:W-:-:S02]  /*08d0*/  ISETP.NE.AND.EX P0, PT, RZ, UR9, PT, P0 ;  /* 0x00000009ff007c0c */ /* 0x000fc4000bf05300 */
[----:B------:R-:W-:Y:S02]  /*08e0*/  SEL R7, R8, R7, !P1 ;  /* 0x0000000708077207 */ /* 0x000fe40004800000 */
[----:B------:R-:W-:Y:S02]  /*08f0*/  SEL R6, R6, 0xffffffff, P0 ;  /* 0xffffffff06067807 */ /* 0x000fe40000000000 */
[----:B------:R-:W-:Y:S01]  /*0900*/  SEL R7, R7, 0xffffffff, P0 ;  /* 0xffffffff07077807 */ /* 0x000fe20000000000 */
[----:B------:R-:W-:Y:S06]  /*0910*/  RET.REL.NODEC R4 `(coo_extract_indices_i64) ;  /* 0xfffffff404b87950 */ /* 0x000fec0003c3ffff */
.L_x_1076:
        /* <DEDUP_REMOVED lines=14> */
.L_x_1082:


//--------------------- .text.coo_compute_keys_i64 --------------------------
	.section	.text.coo_compute_keys_i64,"ax",@progbits
	.align	128
        .global         coo_compute_keys_i64
        .type           coo_compute_keys_i64,@function
        .size           coo_compute_keys_i64,(.L_x_1132 - coo_compute_keys_i64)
        .other          coo_compute_keys_i64,@"STO_CUDA_ENTRY STV_DEFAULT"
coo_compute_keys_i64:
.text.coo_compute_keys_i64:
        /* <DEDUP_REMOVED lines=11> */
[----:B------:R-:W3:Y:S08]  /*00b0*/  LDC.64 R4, c[0x0][0x388] ;  /* 0x0000e200ff047b82 */ /* 0x000ef00000000a00 */
[----:B------:R-:W4:Y:S01]  /*00c0*/  LDC.64 R6, c[0x0][0x390] ;  /* 0x0000e400ff067b82 */ /* 0x000f220000000a00 */
[----:B0-----:R-:W-:-:S06]  /*00d0*/  IMAD.WIDE.U32 R2, R11, 0x8, R2 ;  /* 0x000000080b027825 */ /* 0x001fcc00078e0002 */
[----:B-1----:R-:W2:Y:S01]  /*00e0*/  LDG.E.64 R2, desc[UR4][R2.64] ;  /* 0x0000000402027981 */ /* 0x002ea2000c1e1b00 */
[----:B---3--:R-:W-:-:S06]  /*00f0*/  IMAD.WIDE.U32 R4, R11, 0x8, R4 ;  /* 0x000000080b047825 */ /* 0x008fcc00078e0004 */
[----:B------:R-:W3:Y:S01]  /*0100*/  LDG.E.64 R4, desc[UR4][R4.64] ;  /* 0x0000000404047981 */ /* 0x000ee2000c1e1b00 */
[----:B----4-:R-:W-:-:S04]  /*0110*/  IMAD.WIDE.U32 R6, R11, 0x8, R6 ;  /* 0x000000080b067825 */ /* 0x010fc800078e0006 */
[----:B--2---:R-:W-:-:S04]  /*0120*/  IMAD R13, R3, UR6, RZ ;  /* 0x00000006030d7c24 */ /* 0x004fc8000f8e02ff */
[C---:B------:R-:W-:Y:S02]  /*0130*/  IMAD R13, R2.reuse, UR7, R13 ;  /* 0x00000007020d7c24 */ /* 0x040fe4000f8e020d */
[----:B---3--:R-:W-:-:S05]  /*0140*/  IMAD.WIDE.U32 R8, R2, UR6, R4 ;  /* 0x0000000602087c25 */ /* 0x008fca000f8e0004 */
[----:B------:R-:W-:-:S05]  /*0150*/  IADD3 R9, PT, PT, R9, R13, RZ ;  /* 0x0000000d09097210 */ /* 0x000fca0007ffe0ff */
[----:B------:R-:W-:Y:S01]  /*0160*/  STG.E.64 desc[UR4][R6.64], R8 ;  /* 0x0000000806007986 */ /* 0x000fe2000c101b04 */
[----:B------:R-:W-:Y:S05]  /*0170*/  EXIT ;  /* 0x000000000000794d */ /* 0x000fea0003800000 */
.L_x_1077:
        /* <DEDUP_REMOVED lines=16> */
.L_x_1132:


//--------------------- .nv.global.init           --------------------------
	.section	.nv.global.init,"aw",@progbits
.nv.global.init:
	.type		$str$5,@object
	.size		$str$5,($str - $str$5)
$str$5:
        /*0000*/ 	.byte	0x25, 0x73, 0x0a, 0x00
	.type		$str,@object
	.size		$str,(.L_45 - $str)
$str:
        /*0004*/ 	.byte	0x74, 0x65, 0x6d, 0x70, 0x6f, 0x72, 0x61, 0x72, 0x79, 0x5f, 0x62, 0x75, 0x66, 0x66, 0x65, 0x72
        /*0014*/ 	.byte	0x3a, 0x3a, 0x61, 0x6c, 0x6c, 0x6f, 0x63, 0x61, 0x74, 0x65, 0x3a, 0x20, 0x67, 0x65, 0x74, 0x5f
        /*0024*/ 	.byte	0x74, 0x65, 0x6d, 0x70, 0x6f, 0x72, 0x61, 0x72, 0x79, 0x5f, 0x62, 0x75, 0x66, 0x66, 0x65, 0x72
        /*0034*/ 	.byte	0x20, 0x66, 0x61, 0x69, 0x6c, 0x65, 0x64, 0x00
.L_45:


//--------------------- .nv.shared._ZN3cub18CUB_300001_SM_10006detail6reduce18DeviceReduceKernelINS2_10policy_hubIijN4cuda3std3__44plusIvEEE10Policy1000EPijS9_iNS7_10__identityEEEvT0_PT3_T1_NS0_13GridEvenShareISH_EET2_T4_ --------------------------
	.section	.nv.shared._ZN3cub18CUB_300001_SM_10006detail6reduce18DeviceReduceKernelINS2_10policy_hubIijN4cuda3std3__44plusIvEEE10Policy1000EPijS9_iNS7_10__identityEEEvT0_PT3_T1_NS0_13GridEvenShareISH_EET2_T4_,"aw",@nobits
	.sectionflags	@""
	.align	4
.nv.shared._ZN3cub18CUB_300001_SM_10006detail6reduce18DeviceReduceKernelINS2_10policy_hubIijN4cuda3std3__44plusIvEEE10Policy1000EPijS9_iNS7_10__identityEEEvT0_PT3_T1_NS0_13GridEvenShareISH_EET2_T4_:
	.zero		1068


//--------------------- .nv.shared.reserved.0     --------------------------
	.section	.nv.shared.reserved.0,"aw",@nobits
	.weak		__nv_reservedSMEM_offset_0_alias
	.size		__nv_reservedSMEM_offset_0_alias, 0, 64
	.other		__nv_reservedSMEM_offset_0_alias,@"STO_CUDA_RESERVED_SHARED STV_DEFAULT"
__nv_reservedSMEM_offset_0_alias:
	.zero		0
	.zero		64


//--------------------- .nv.global                --------------------------
	.section	.nv.global,"aw",@nobits
.nv.global:
	.type		_ZN34_INTERNAL_fb5ec1e3_4_k_cu_6f01b0156thrust24THRUST_300001_SM_1000_NS12placeholders2_8E,@object
	.size		_ZN34_INTERNAL_fb5ec1e3_4_k_cu_6f01b0156thrust24THRUST_300001_SM_1000_NS12placeholders2_8E,(_ZN34_INTERNAL_fb5ec1e3_4_k_cu_6f01b0154cuda3std3__436_GLOBAL__N__fb5ec1e3_4_k_cu_6f01b0156ignoreE - _ZN34_INTERNAL_fb5ec1e3_4_k_cu_6f01b0156thrust24THRUST_300001_SM_1000_NS12placeholders2_8E)
_ZN34_INTERNAL_fb5ec1e3_4_k_cu_6f01b0156thrust24THRUST_300001_SM_1000_NS12placeholders2_8E:
	.zero		1
	.type		_ZN34_INTERNAL_fb5ec1e3_4_k_cu_6f01b0154cuda3std3__436_GLOBAL__N__fb5ec1e3_4_k_cu_6f01b0156ignoreE,@object
	.size		_ZN34_INTERNAL_fb5ec1e3_4_k_cu_6f01b0154cuda3std3__436_GLOBAL__N__fb5ec1e3_4_k_cu_6f01b0156ignoreE,(_ZN34_INTERNAL_fb5ec1e3_4_k_cu_6f01b0154cuda3std6ranges3__45__cpo4dataE - _ZN34_INTERNAL_fb5ec1e3_4_k_cu_6f01b0154cuda3std3__436_GLOBAL__N__fb5ec1e3_4_k_cu_6f01b0156ignoreE)
_ZN34_INTERNAL_fb5ec1e3_4_k_cu_6f01b0154cuda3std3__436_GLOBAL__N__fb5ec1e3_4_k_cu_6f01b0156ignoreE:
	.zero		1
	.type		_ZN34_INTERNAL_fb5ec1e3_4_k_cu_6f01b0154cuda3std6ranges3__45__cpo4dataE,@object
	.size		_ZN34_INTERNAL_fb5ec1e3_4_k_cu_6f01b0154cuda3std6ranges3__45__cpo4dataE,(_ZN34_INTERNAL_fb5ec1e3_4_k_cu_6f01b0156thrust24THRUST_300001_SM_1000_NS6system3cpp3parE - _ZN34_INTERNAL_fb5ec1e3_4_k_cu_6f01b0154cuda3std6ranges3__45__cpo4dataE)
_ZN34_INTERNAL_fb5ec1e3_4_k_cu_6f01b0154cuda3std6ranges3__45__cpo4dataE:
	.zero		1
	.type		_ZN34_INTERNAL_fb5ec1e3_4_k_cu_6f01b0156thrust24THRUST_300001_SM_1000_NS6system3cpp3parE,@object
	.size		_ZN34_INTERNAL_fb5ec1e3_4_k_cu_6f01b0156thrust24THRUST_300001_SM_1000_NS6system3cpp3parE,(_ZN34_INTERNAL_fb5ec1e3_4_k_cu_6f01b0154cuda3std3__45__cpo5beginE - _ZN34_INTERNAL_fb5ec1e3_4_k_cu_6f01b0156thrust24THRUST_300001_SM_1000_NS6system3cpp3parE)
_ZN34_INTERNAL_fb5ec1e3_4_k_cu_6f01b0156thrust24THRUST_300001_SM_1000_NS6system3cpp3parE:
	.zero		1
	.type		_ZN34_INTERNAL_fb5ec1e3_4_k_cu_6f01b0154cuda3std3__45__cpo5beginE,@object
	.size		_ZN34_INTERNAL_fb5ec1e3_4_k_cu_6f01b0154cuda3std3__45__cpo5beginE,(_ZN34_INTERNAL_fb5ec1e3_4_k_cu_6f01b0154cuda3std6ranges3__45__cpo5beginE - _ZN34_INTERNAL_fb5ec1e3_4_k_cu_6f01b0154cuda3std3__45__cpo5beginE)
_ZN34_INTERNAL_fb5ec1e3_4_k_cu_6f01b0154cuda3std3__45__cpo5beginE:
	.zero		1
	.type		_ZN34_INTERNAL_fb5ec1e3_4_k_cu_6f01b0154cuda3std6ranges3__45__cpo5beginE,@object
	.size		_ZN34_INTERNAL_fb5ec1e3_4_k_cu_6f01b0154cuda3std6ranges3__45__cpo5beginE,(_ZN34_INTERNAL_fb5ec1e3_4_k_cu_6f01b0156thrust24THRUST_300001_SM_1000_NS6deviceE - _ZN34_INTERNAL_fb5ec1e3_4_k_cu_6f01b0154cuda3std6ranges3__45__cpo5beginE)
_ZN34_INTERNAL_fb5ec1e3_4_k_cu_6f01b0154cuda3std6ranges3__45__cpo5beginE:
	.zero		1
	.type		_ZN34_INTERNAL_fb5ec1e3_4_k_cu_6f01b0156thrust24THRUST_300001_SM_1000_NS6deviceE,@object
	.size		_ZN34_INTERNAL_fb5ec1e3_4_k_cu_6f01b0156thrust24THRUST_300001_SM_1000_NS6deviceE,(_ZN34_INTERNAL_fb5ec1e3_4_k_cu_6f01b0154cuda3std3__47nulloptE - _ZN34_INTERNAL_fb5ec1e3_4_k_cu_6f01b0156thrust24THRUST_300001_SM_1000_NS6deviceE)
_ZN34_INTERNAL_fb5ec1e3_4_k_cu_6f01b0156thrust24THRUST_300001_SM_1000_NS6deviceE:
	.zero		1
	.type		_ZN34_INTERNAL_fb5ec1e3_4_k_cu_6f01b0154cuda3std3__47nulloptE,@object
	.size		_ZN34_INTERNAL_fb5ec1e3_4_k_cu_6f01b0154cuda3std3__47nulloptE,(_ZN34_INTERNAL_fb5ec1e3_4_k_cu_6f01b0154cuda3std6ranges3__45__cpo8distanceE - _ZN34_INTERNAL_fb5ec1e3_4_k_cu_6f01b0154cuda3std3__47nulloptE)
_ZN34_INTERNAL_fb5ec1e3_4_k_cu_6f01b0154cuda3std3__47nulloptE:
	.zero		1
	.type		_ZN34_INTERNAL_fb5ec1e3_4_k_cu_6f01b0154cuda3std6ranges3__45__cpo8distanceE,@object
	.size		_ZN34_INTERNAL_fb5ec1e3_4_k_cu_6f01b0154cuda3std6ranges3__45__cpo8distanceE,(_ZN34_INTERNAL_fb5ec1e3_4_k_cu_6f01b0156thrust24THRUST_300001_SM_1000_NS12placeholders2_4E - _ZN34_INTERNAL_fb5ec1e3_4_k_cu_6f01b0154cuda3std6ranges3__45__cpo8distanceE)
_ZN34_INTERNAL_fb5ec1e3_4_k_cu_6f01b0154cuda3std6ranges3__45__cpo8distanceE:
	.zero		1
	.type		_ZN34_INTERNAL_fb5ec1e3_4_k_cu_6f01b0156thrust24THRUST_300001_SM_1000_NS12placeholders2_4E,@object
	.size		_ZN34_INTERNAL_fb5ec1e3_4_k_cu_6f01b0156thrust24THRUST_300001_SM_1000_NS12placeholders2_4E,(_ZN34_INTERNAL_fb5ec1e3_4_k_cu_6f01b0154cuda3std3__45__cpo6rbeginE - _ZN34_INTERNAL_fb5ec1e3_4_k_cu_6f01b0156thrust24THRUST_300001_SM_1000_NS12placeholders2_4E)
_ZN34_INTERNAL_fb5ec1e3_4_k_cu_6f01b0156thrust24THRUST_300001_SM_1000_NS12placeholders2_4E:
	.zero		1
	.type		_ZN34_INTERNAL_fb5ec1e3_4_k_cu_6f01b0154cuda3std3__45__cpo6rbeginE,@object
	.size		_ZN34_INTERNAL_fb5ec1e3_4_k_cu_6f01b0154cuda3std3__45__cpo6rbeginE,(_ZN34_INTERNAL_fb5ec1e3_4_k_cu_6f01b0154cuda3std6ranges3__45__cpo7advanceE - _ZN34_INTERNAL_fb5ec1e3_4_k_cu_6f01b0154cuda3std3__45__cpo6rbeginE)
_ZN34_INTERNAL_fb5ec1e3_4_k_cu_6f01b0154cuda3std3__45__cpo6rbeginE:
	.zero		1
	.type		_ZN34_INTERNAL_fb5ec1e3_4_k_cu_6f01b0154cuda3std6ranges3__45__cpo7advanceE,@object
	.size		_ZN34_INTERNAL_fb5ec1e3_4_k_cu_6f01b0154cuda3std6ranges3__45__cpo7advanceE,(_ZN34_INTERNAL_fb5ec1e3_4_k_cu_6f01b0156thrust24THRUST_300001_SM_1000_NS12placeholders3_10E - _ZN34_INTERNAL_fb5ec1e3_4_k_cu_6f01b0154cuda3std6ranges3__45__cpo7advanceE)
_ZN34_INTERNAL_fb5ec1e3_4_k_cu_6f01b0154cuda3std6ranges3__45__cpo7advanceE:
	.zero		1
	.type		_ZN34_INTERNAL_fb5ec1e3_4_k_cu_6f01b0156thrust24THRUST_300001_SM_1000_NS12placeholders3_10E,@object
	.size		_ZN34_INTERNAL_fb5ec1e3_4_k_cu_6f01b0156thrust24THRUST_300001_SM_1000_NS12placeholders3_10E,(_ZN34_INTERNAL_fb5ec1e3_4_k_cu_6f01b0154cuda3std3__48in_placeE - _ZN34_INTERNAL_fb5ec1e3_4_k_cu_6f01b0156thrust24THRUST_300001_SM_1000_NS12placeholders3_10E)
_ZN34_INTERNAL_fb5ec1e3_4_k_cu_6f01b0156thrust24THRUST_300001_SM_1000_NS12placeholders3_10E:
	.zero		1
	.type		_ZN34_INTERNAL_fb5ec1e3_4_k_cu_6f01b0154cuda3std3__48in_placeE,@object
	.size		_ZN34_INTERNAL_fb5ec1e3_4_k_cu_6f01b0154cuda3std3__48in_placeE,(_ZN34_INTERNAL_fb5ec1e3_4_k_cu_6f01b0154cuda3std6ranges3__45__cpo4sizeE - _ZN34_INTERNAL_fb5ec1e3_4_k_cu_6f01b0154cuda3std3__48in_placeE)
_ZN34_INTERNAL_fb5ec1e3_4_k_cu_6f01b0154cuda3std3__48in_placeE:
	.zero		1
	.type		_ZN34_INTERNAL_fb5ec1e3_4_k_cu_6f01b0154cuda3std6ranges3__45__cpo4sizeE,@object
	.size		_ZN34_INTERNAL_fb5ec1e3_4_k_cu_6f01b0154cuda3std6ranges3__45__cpo4sizeE,(_ZN34_INTERNAL_fb5ec1e3_4_k_cu_6f01b0156thrust24THRUST_300001_SM_1000_NS12placeholders2_2E - _ZN34_INTERNAL_fb5ec1e3_4_k_cu_6f01b0154cuda3std6ranges3__45__cpo4sizeE)
_ZN34_INTERNAL_fb5ec1e3_4_k_cu_6f01b0154cuda3std6ranges3__45__cpo4sizeE:
	.zero		1
	.type		_ZN34_INTERNAL_fb5ec1e3_4_k_cu_6f01b0156thrust24THRUST_300001_SM_1000_NS12placeholders2_2E,@object
	.size		_ZN34_INTERNAL_fb5ec1e3_4_k_cu_6f01b0156thrust24THRUST_300001_SM_1000_NS12placeholders2_2E,(_ZN34_INTERNAL_fb5ec1e3_4_k_cu_6f01b0154cuda3std3__45__cpo6cbeginE - _ZN34_INTERNAL_fb5ec1e3_4_k_cu_6f01b0156thrust24THRUST_300001_SM_1000_NS12placeholders2_2E)
_ZN34_INTERNAL_fb5ec1e3_4_k_cu_6f01b0156thrust24THRUST_300001_SM_1000_NS12placeholders2_2E:
	.zero		1
	.type		_ZN34_INTERNAL_fb5ec1e3_4_k_cu_6f01b0154cuda3std3__45__cpo6cbeginE,@object
	.size		_ZN34_INTERNAL_fb5ec1e3_4_k_cu_6f01b0154cuda3std3__45__cpo6cbeginE,(_ZN34_INTERNAL_fb5ec1e3_4_k_cu_6f01b0154cuda3std6ranges3__45__cpo6cbeginE - _ZN34_INTERNAL_fb5ec1e3_4_k_cu_6f01b0154cuda3std3__45__cpo6cbeginE)
_ZN34_INTERNAL_fb5ec1e3_4_k_cu_6f01b0154cuda3std3__45__cpo6cbeginE:
	.zero		1
	.type		_ZN34_INTERNAL_fb5ec1e3_4_k_cu_6f01b0154cuda3std6ranges3__45__cpo6cbeginE,@object
	.size		_ZN34_INTERNAL_fb5ec1e3_4_k_cu_6f01b0154cuda3std6ranges3__45__cpo6cbeginE,(_ZN34_INTERNAL_fb5ec1e3_4_k_cu_6f01b0156thrust24THRUST_300001_SM_1000_NS12placeholders2_6E - _ZN34_INTERNAL_fb5ec1e3_4_k_cu_6f01b0154cuda3std6ranges3__45__cpo6cbeginE)
_ZN34_INTERNAL_fb5ec1e3_4_k_cu_6f01b0154cuda3std6ranges3__45__cpo6cbeginE:
	.zero		1
	.type		_ZN34_INTERNAL_fb5ec1e3_4_k_cu_6f01b0156thrust24THRUST_300001_SM_1000_NS12placeholders2_6E,@object
	.size		_ZN34_INTERNAL_fb5ec1e3_4_k_cu_6f01b0156thrust24THRUST_300001_SM_1000_NS12placeholders2_6E,(_ZN34_INTERNAL_fb5ec1e3_4_k_cu_6f01b0154cuda3std3__45__cpo7crbeginE - _ZN34_INTERNAL_fb5ec1e3_4_k_cu_6f01b0156thrust24THRUST_300001_SM_1000_NS12placeholders2_6E)
_ZN34_INTERNAL_fb5ec1e3_4_k_cu_6f01b0156thrust24THRUST_300001_SM_1000_NS12placeholders2_6E:
	.zero		1
	.type		_ZN34_INTERNAL_fb5ec1e3_4_k_cu_6f01b0154cuda3std3__45__cpo7crbeginE,@object
	.size		_ZN34_INTERNAL_fb5ec1e3_4_k_cu_6f01b0154cuda3std3__45__cpo7crbeginE,(_ZN34_INTERNAL_fb5ec1e3_4_k_cu_6f01b0154cuda3std6ranges3__45__cpo4nextE - _ZN34_INTERNAL_fb5ec1e3_4_k_cu_6f01b0154cuda3std3__45__cpo7crbeginE)
_ZN34_INTERNAL_fb5ec1e3_4_k_cu_6f01b0154cuda3std3__45__cpo7crbeginE:
	.zero		1
	.type		_ZN34_INTERNAL_fb5ec1e3_4_k_cu_6f01b0154cuda3std6ranges3__45__cpo4nextE,@object
	.size		_ZN34_INTERNAL_fb5ec1e3_4_k_cu_6f01b0154cuda3std6ranges3__45__cpo4nextE,(_ZN34_INTERNAL_fb5ec1e3_4_k_cu_6f01b0154cuda3std6ranges3__45__cpo4swapE - _ZN34_INTERNAL_fb5ec1e3_4_k_cu_6f01b0154cuda3std6ranges3__45__cpo4nextE)
_ZN34_INTERNAL_fb5ec1e3_4_k_cu_6f01b0154cuda3std6ranges3__45__cpo4nextE:
	.zero		1
	.type		_ZN34_INTERNAL_fb5ec1e3_4_k_cu_6f01b0154cuda3std6ranges3__45__cpo4swapE,@object
	.size		_ZN34_INTERNAL_fb5ec1e3_4_k_cu_6f01b0154cuda3std6ranges3__45__cpo4swapE,(_ZN34_INTERNAL_fb5ec1e3_4_k_cu_6f01b0156thrust24THRUST_300001_SM_1000_NS8cuda_cub10par_nosyncE - _ZN34_INTERNAL_fb5ec1e3_4_k_cu_6f01b0154cuda3std6ranges3__45__cpo4swapE)
_ZN34_INTERNAL_fb5ec1e3_4_k_cu_6f01b0154cuda3std6ranges3__45__cpo4swapE:
	.zero		1
	.type		_ZN34_INTERNAL_fb5ec1e3_4_k_cu_6f01b0156thrust24THRUST_300001_SM_1000_NS8cuda_cub10par_nosyncE,@object
	.size		_ZN34_INTERNAL_fb5ec1e3_4_k_cu_6f01b0156thrust24THRUST_300001_SM_1000_NS8cuda_cub10par_nosyncE,(_ZN34_INTERNAL_fb5ec1e3_4_k_cu_6f01b0156thrust24THRUST_300001_SM_1000_NS3seqE - _ZN34_INTERNAL_fb5ec1e3_4_k_cu_6f01b0156thrust24THRUST_300001_SM_1000_NS8cuda_cub10par_nosyncE)
_ZN34_INTERNAL_fb5ec1e3_4_k_cu_6f01b0156thrust24THRUST_300001_SM_1000_NS8cuda_cub10par_nosyncE:
	.zero		1
	.type		_ZN34_INTERNAL_fb5ec1e3_4_k_cu_6f01b0156thrust24THRUST_300001_SM_1000_NS3seqE,@object
	.size		_ZN34_INTERNAL_fb5ec1e3_4_k_cu_6f01b0156thrust24THRUST_300001_SM_1000_NS3seqE,(_ZN34_INTERNAL_fb5ec1e3_4_k_cu_6f01b0154cuda3std3__420unreachable_sentinelE - _ZN34_INTERNAL_fb5ec1e3_4_k_cu_6f01b0156thrust24THRUST_300001_SM_1000_NS3seqE)
_ZN34_INTERNAL_fb5ec1e3_4_k_cu_6f01b0156thrust24THRUST_300001_SM_1000_NS3seqE:
	.zero		1
	.type		_ZN34_INTERNAL_fb5ec1e3_4_k_cu_6f01b0154cuda3std3__420unreachable_sentinelE,@object
	.size		_ZN34_INTERNAL_fb5ec1e3_4_k_cu_6f01b0154cuda3std3__420unreachable_sentinelE,(_ZN34_INTERNAL_fb5ec1e3_4_k_cu_6f01b0154cuda3std6ranges3__45__cpo5ssizeE - _ZN34_INTERNAL_fb5ec1e3_4_k_cu_6f01b0154cuda3std3__420unreachable_sentinelE)
_ZN34_INTERNAL_fb5ec1e3_4_k_cu_6f01b0154cuda3std3__420unreachable_sentinelE:
	.zero		1
	.type		_ZN34_INTERNAL_fb5ec1e3_4_k_cu_6f01b0154cuda3std6ranges3__45__cpo5ssizeE,@object
	.size		_ZN34_INTERNAL_fb5ec1e3_4_k_cu_6f01b0154cuda3std6ranges3__45__cpo5ssizeE,(_ZN34_INTERNAL_fb5ec1e3_4_k_cu_6f01b0156thrust24THRUST_300001_SM_1000_NS12placeholders2_3E - _ZN34_INTERNAL_fb5ec1e3_4_k_cu_6f01b0154cuda3std6ranges3__45__cpo5ssizeE)
_ZN34_INTERNAL_fb5ec1e3_4_k_cu_6f01b0154cuda3std6ranges3__45__cpo5ssizeE:
	.zero		1
	.type		_ZN34_INTERNAL_fb5ec1e3_4_k_cu_6f01b0156thrust24THRUST_300001_SM_1000_NS12placeholders2_3E,@object
	.size		_ZN34_INTERNAL_fb5ec1e3_4_k_cu_6f01b0156thrust24THRUST_300001_SM_1000_NS12placeholders2_3E,(_ZN34_INTERNAL_fb5ec1e3_4_k_cu_6f01b0154cuda3std3__45__cpo4cendE - _ZN34_INTERNAL_fb5ec1e3_4_k_cu_6f01b0156thrust24THRUST_300001_SM_1000_NS12placeholders2_3E)
_ZN34_INTERNAL_fb5ec1e3_4_k_cu_6f01b0156thrust24THRUST_300001_SM_1000_NS12placeholders2_3E:
	.zero		1
	.type		_ZN34_INTERNAL_fb5ec1e3_4_k_cu_6f01b0154cuda3std3__45__cpo4cendE,@object
	.size		_ZN34_INTERNAL_fb5ec1e3_4_k_cu_6f01b0154cuda3std3__45__cpo4cendE,(_ZN34_INTERNAL_fb5ec1e3_4_k_cu_6f01b0154cuda3std6ranges3__45__cpo4cendE - _ZN34_INTERNAL_fb5ec1e3_4_k_cu_6f01b0154cuda3std3__45__cpo4cendE)
_ZN34_INTERNAL_fb5ec1e3_4_k_cu_6f01b0154cuda3std3__45__cpo4cendE:
	.zero		1
	.type		_ZN34_INTERNAL_fb5ec1e3_4_k_cu_6f01b0154cuda3std6ranges3__45__cpo4cendE,@object
	.size		_ZN34_INTERNAL_fb5ec1e3_4_k_cu_6f01b0154cuda3std6ranges3__45__cpo4cendE,(_ZN34_INTERNAL_fb5ec1e3_4_k_cu_6f01b0156thrust24THRUST_300001_SM_1000_NS12placeholders2_7E - _ZN34_INTERNAL_fb5ec1e3_4_k_cu_6f01b0154cuda3std6ranges3__45__cpo4cendE)
_ZN34_INTERNAL_fb5ec1e3_4_k_cu_6f01b0154cuda3std6ranges3__45__cpo4cendE:
	.zero		1
	.type		_ZN34_INTERNAL_fb5ec1e3_4_k_cu_6f01b0156thrust24THRUST_300001_SM_1000_NS12placeholders2_7E,@object
	.size		_ZN34_INTERNAL_fb5ec1e3_4_k_cu_6f01b0156thrust24THRUST_300001_SM_1000_NS12placeholders2_7E,(_ZN34_INTERNAL_fb5ec1e3_4_k_cu_6f01b0154cuda3std3__45__cpo5crendE - _ZN34_INTERNAL_fb5ec1e3_4_k_cu_6f01b0156thrust24THRUST_300001_SM_1000_NS12placeholders2_7E)
_ZN34_INTERNAL_fb5ec1e3_4_k_cu_6f01b0156thrust24THRUST_300001_SM_1000_NS12placeholders2_7E:
	.zero		1
	.type		_ZN34_INTERNAL_fb5ec1e3_4_k_cu_6f01b0154cuda3std3__45__cpo5crendE,@object
	.size		_ZN34_INTERNAL_fb5ec1e3_4_k_cu_6f01b0154cuda3std3__45__cpo5crendE,(_ZN34_INTERNAL_fb5ec1e3_4_k_cu_6f01b0154cuda3std6ranges3__45__cpo4prevE - _ZN34_INTERNAL_fb5ec1e3_4_k_cu_6f01b0154cuda3std3__45__cpo5crendE)
_ZN34_INTERNAL_fb5ec1e3_4_k_cu_6f01b0154cuda3std3__45__cpo5crendE:
	.zero		1
	.type		_ZN34_INTERNAL_fb5ec1e3_4_k_cu_6f01b0154cuda3std6ranges3__45__cpo4prevE,@object
	.size		_ZN34_INTERNAL_fb5ec1e3_4_k_cu_6f01b0154cuda3std6ranges3__45__cpo4prevE,(_ZN34_INTERNAL_fb5ec1e3_4_k_cu_6f01b0154cuda3std6ranges3__45__cpo9iter_moveE - _ZN34_INTERNAL_fb5ec1e3_4_k_cu_6f01b0154cuda3std6ranges3__45__cpo4prevE)
_ZN34_INTERNAL_fb5ec1e3_4_k_cu_6f01b0154cuda3std6ranges3__45__cpo4prevE:
	.zero		1
	.type		_ZN34_INTERNAL_fb5ec1e3_4_k_cu_6f01b0154cuda3std6ranges3__45__cpo9iter_moveE,@object
	.size		_ZN34_INTERNAL_fb5ec1e3_4_k_cu_6f01b0154cuda3std6ranges3__45__cpo9iter_moveE,(_ZN34_INTERNAL_fb5ec1e3_4_k_cu_6f01b0156thrust24THRUST_300001_SM_1000_NS6system6detail10sequential3seqE - _ZN34_INTERNAL_fb5ec1e3_4_k_cu_6f01b0154cuda3std6ranges3__45__cpo9iter_moveE)
_ZN34_INTERNAL_fb5ec1e3_4_k_cu_6f01b0154cuda3std6ranges3__45__cpo9iter_moveE:
	.zero		1
	.type		_ZN34_INTERNAL_fb5ec1e3_4_k_cu_6f01b0156thrust24THRUST_300001_SM_1000_NS6system6detail10sequential3seqE,@object
	.size		_ZN34_INTERNAL_fb5ec1e3_4_k_cu_6f01b0156thrust24THRUST_300001_SM_1000_NS6system6detail10sequential3seqE,(_ZN34_INTERNAL_fb5ec1e3_4_k_cu_6f01b0156thrust24THRUST_300001_SM_1000_NS12placeholders2_9E - _ZN34_INTERNAL_fb5ec1e3_4_k_cu_6f01b0156thrust24THRUST_300001_SM_1000_NS6system6detail10sequential3seqE)
_ZN34_INTERNAL_fb5ec1e3_4_k_cu_6f01b0156thrust24THRUST_300001_SM_1000_NS6system6detail10sequential3seqE:
	.zero		1
	.type		_ZN34_INTERNAL_fb5ec1e3_4_k_cu_6f01b0156thrust24THRUST_300001_SM_1000_NS12placeholders2_9E,@object
	.size		_ZN34_INTERNAL_fb5ec1e3_4_k_cu_6f01b0156thrust24THRUST_300001_SM_1000_NS12placeholders2_9E,(_ZN34_INTERNAL_fb5ec1e3_4_k_cu_6f01b0154cuda3std3__419piecewise_constructE - _ZN34_INTERNAL_fb5ec1e3_4_k_cu_6f01b0156thrust24THRUST_300001_SM_1000_NS12placeholders2_9E)
_ZN34_INTERNAL_fb5ec1e3_4_k_cu_6f01b0156thrust24THRUST_300001_SM_1000_NS12placeholders2_9E:
	.zero		1
	.type		_ZN34_INTERNAL_fb5ec1e3_4_k_cu_6f01b0154cuda3std3__419piecewise_constructE,@object
	.size		_ZN34_INTERNAL_fb5ec1e3_4_k_cu_6f01b0154cuda3std3__419piecewise_constructE,(_ZN34_INTERNAL_fb5ec1e3_4_k_cu_6f01b0154cuda3std6ranges3__45__cpo5cdataE - _ZN34_INTERNAL_fb5ec1e3_4_k_cu_6f01b0154cuda3std3__419piecewise_constructE)
_ZN34_INTERNAL_fb5ec1e3_4_k_cu_6f01b0154cuda3std3__419piecewise_constructE:
	.zero		1
	.type		_ZN34_INTERNAL_fb5ec1e3_4_k_cu_6f01b0154cuda3std6ranges3__45__cpo5cdataE,@object
	.size		_ZN34_INTERNAL_fb5ec1e3_4_k_cu_6f01b0154cuda3std6ranges3__45__cpo5cdataE,(_ZN34_INTERNAL_fb5ec1e3_4_k_cu_6f01b0156thrust24THRUST_300001_SM_1000_NS12placeholders2_1E - _ZN34_INTERNAL_fb5ec1e3_4_k_cu_6f01b0154cuda3std6ranges3__45__cpo5cdataE)
_ZN34_INTERNAL_fb5ec1e3_4_k_cu_6f01b0154cuda3std6ranges3__45__cpo5cdataE:
	.zero		1
	.type		_ZN34_INTERNAL_fb5ec1e3_4_k_cu_6f01b0156thrust24THRUST_300001_SM_1000_NS12placeholders2_1E,@object
	.size		_ZN34_INTERNAL_fb5ec1e3_4_k_cu_6f01b0156thrust24THRUST_300001_SM_1000_NS12placeholders2_1E,(_ZN34_INTERNAL_fb5ec1e3_4_k_cu_6f01b0154cuda3std3__45__cpo3endE - _ZN34_INTERNAL_fb5ec1e3_4_k_cu_6f01b0156thrust24THRUST_300001_SM_1000_NS12placeholders2_1E)
_ZN34_INTERNAL_fb5ec1e3_4_k_cu_6f01b0156thrust24THRUST_300001_SM_1000_NS12placeholders2_1E:
	.zero		1
	.type		_ZN34_INTERNAL_fb5ec1e3_4_k_cu_6f01b0154cuda3std3__45__cpo3endE,@object
	.size		_ZN34_INTERNAL_fb5ec1e3_4_k_cu_6f01b0154cuda3std3__45__cpo3endE,(_ZN34_INTERNAL_fb5ec1e3_4_k_cu_6f01b0154cuda3std6ranges3__45__cpo3endE - _ZN34_INTERNAL_fb5ec1e3_4_k_cu_6f01b0154cuda3std3__45__cpo3endE)
_ZN34_INTERNAL_fb5ec1e3_4_k_cu_6f01b0154cuda3std3__45__cpo3endE:
	.zero		1
	.type		_ZN34_INTERNAL_fb5ec1e3_4_k_cu_6f01b0154cuda3std6ranges3__45__cpo3endE,@object
	.size		_ZN34_INTERNAL_fb5ec1e3_4_k_cu_6f01b0154cuda3std6ranges3__45__cpo3endE,(_ZN34_INTERNAL_fb5ec1e3_4_k_cu_6f01b0156thrust24THRUST_300001_SM_1000_NS12placeholders2_5E - _ZN34_INTERNAL_fb5ec1e3_4_k_cu_6f01b0154cuda3std6ranges3__45__cpo3endE)
_ZN34_INTERNAL_fb5ec1e3_4_k_cu_6f01b0154cuda3std6ranges3__45__cpo3endE:
	.zero		1
	.type		_ZN34_INTERNAL_fb5ec1e3_4_k_cu_6f01b0156thrust24THRUST_300001_SM_1000_NS12placeholders2_5E,@object
	.size		_ZN34_INTERNAL_fb5ec1e3_4_k_cu_6f01b0156thrust24THRUST_300001_SM_1000_NS12placeholders2_5E,(_ZN34_INTERNAL_fb5ec1e3_4_k_cu_6f01b0154cuda3std3__45__cpo4rendE - _ZN34_INTERNAL_fb5ec1e3_4_k_cu_6f01b0156thrust24THRUST_300001_SM_1000_NS12placeholders2_5E)
_ZN34_INTERNAL_fb5ec1e3_4_k_cu_6f01b0156thrust24THRUST_300001_SM_1000_NS12placeholders2_5E:
	.zero		1
	.type		_ZN34_INTERNAL_fb5ec1e3_4_k_cu_6f01b0154cuda3std3__45__cpo4rendE,@object
	.size		_ZN34_INTERNAL_fb5ec1e3_4_k_cu_6f01b0154cuda3std3__45__cpo4rendE,(_ZN34_INTERNAL_fb5ec1e3_4_k_cu_6f01b0154cuda3std6ranges3__45__cpo9iter_swapE - _ZN34_INTERNAL_fb5ec1e3_4_k_cu_6f01b0154cuda3std3__45__cpo4rendE)
_ZN34_INTERNAL_fb5ec1e3_4_k_cu_6f01b0154cuda3std3__45__cpo4rendE:
	.zero		1
	.type		_ZN34_INTERNAL_fb5ec1e3_4_k_cu_6f01b0154cuda3std6ranges3__45__cpo9iter_swapE,@object
	.size		_ZN34_INTERNAL_fb5ec1e3_4_k_cu_6f01b0154cuda3std6ranges3__45__cpo9iter_swapE,(_ZN34_INTERNAL_fb5ec1e3_4_k_cu_6f01b0154cuda3std3__48unexpectE - _ZN34_INTERNAL_fb5ec1e3_4_k_cu_6f01b0154cuda3std6ranges3__45__cpo9iter_swapE)
_ZN34_INTERNAL_fb5ec1e3_4_k_cu_6f01b0154cuda3std6ranges3__45__cpo9iter_swapE:
	.zero		1
	.type		_ZN34_INTERNAL_fb5ec1e3_4_k_cu_6f01b0154cuda3std3__48unexpectE,@object
	.size		_ZN34_INTERNAL_fb5ec1e3_4_k_cu_6f01b0154cuda3std3__48unexpectE,(_ZN34_INTERNAL_fb5ec1e3_4_k_cu_6f01b0156thrust24THRUST_300001_SM_1000_NS8cuda_cub3parE - _ZN34_INTERNAL_fb5ec1e3_4_k_cu_6f01b0154cuda3std3__48unexpectE)
_ZN34_INTERNAL_fb5ec1e3_4_k_cu_6f01b0154cuda3std3__48unexpectE:
	.zero		1
	.type		_ZN34_INTERNAL_fb5ec1e3_4_k_cu_6f01b0156thrust24THRUST_300001_SM_1000_NS8cuda_cub3parE,@object
	.size		_ZN34_INTERNAL_fb5ec1e3_4_k_cu_6f01b0156thrust24THRUST_300001_SM_1000_NS8cuda_cub3parE,(.L_29 - _ZN34_INTERNAL_fb5ec1e3_4_k_cu_6f01b0156thrust24THRUST_300001_SM_1000_NS8cuda_cub3parE)
_ZN34_INTERNAL_fb5ec1e3_4_k_cu_6f01b0156thrust24THRUST_300001_SM_1000_NS8cuda_cub3parE:
	.zero		1
.L_29:


//--------------------- .nv.shared._ZN3cub18CUB_300001_SM_10006detail6reduce28DeviceReduceSingleTileKernelINS2_10policy_hubIijN4cuda3std3__44plusIvEEE10Policy1000EPiSC_jS9_iiNS7_10__identityEEEvT0_T1_T2_T3_T4_T6_ --------------------------
	.section	.nv.shared._ZN3cub18CUB_300001_SM_10006detail6reduce28DeviceReduceSingleTileKernelINS2_10policy_hubIijN4cuda3std3__44plusIvEEE10Policy1000EPiSC_jS9_iiNS7_10__identityEEEvT0_T1_T2_T3_T4_T6_,"aw",@nobits
	.sectionflags	@""
	.align	4
.nv.shared._ZN3cub18CUB_300001_SM_10006detail6reduce28DeviceReduceSingleTileKernelINS2_10policy_hubIijN4cuda3std3__44plusIvEEE10Policy1000EPiSC_jS9_iiNS7_10__identityEEEvT0_T1_T2_T3_T4_T6_:
	.zero		1068


//--------------------- .nv.shared._ZN3cub18CUB_300001_SM_10006detail6reduce28DeviceReduceSingleTileKernelINS2_10policy_hubIijN4cuda3std3__44plusIvEEE10Policy1000EPiSC_iS9_iiNS7_10__identityEEEvT0_T1_T2_T3_T4_T6_ --------------------------
	.section	.nv.shared._ZN3cub18CUB_300001_SM_10006detail6reduce28DeviceReduceSingleTileKernelINS2_10policy_hubIijN4cuda3std3__44plusIvEEE10Policy1000EPiSC_iS9_iiNS7_10__identityEEEvT0_T1_T2_T3_T4_T6_,"aw",@nobits
	.sectionflags	@""
	.align	4
.nv.shared._ZN3cub18CUB_300001_SM_10006detail6reduce28DeviceReduceSingleTileKernelINS2_10policy_hubIijN4cuda3std3__44plusIvEEE10Policy1000EPiSC_iS9_iiNS7_10__identityEEEvT0_T1_T2_T3_T4_T6_:
	.zero		1068


//--------------------- .nv.shared._ZN3cub18CUB_300001_SM_10006detail6reduce18DeviceReduceKernelINS2_10policy_hubIijN4cuda3std3__44plusIvEEE10Policy1000EPKijS9_iNS7_10__identityEEEvT0_PT3_T1_NS0_13GridEvenShareISI_EET2_T4_ --------------------------
	.section	.nv.shared._ZN3cub18CUB_300001_SM_10006detail6reduce18DeviceReduceKernelINS2_10policy_hubIijN4cuda3std3__44plusIvEEE10Policy1000EPKijS9_iNS7_10__identityEEEvT0_PT3_T1_NS0_13GridEvenShareISI_EET2_T4_,"aw",@nobits
	.sectionflags	@""
	.align	4
.nv.shared._ZN3cub18CUB_300001_SM_10006detail6reduce18DeviceReduceKernelINS2_10policy_hubIijN4cuda3std3__44plusIvEEE10Policy1000EPKijS9_iNS7_10__identityEEEvT0_PT3_T1_NS0_13GridEvenShareISI_EET2_T4_:
	.zero		1068


//--------------------- .nv.shared._ZN3cub18CUB_300001_SM_10006detail6reduce28DeviceReduceSingleTileKernelINS2_10policy_hubIijN4cuda3std3__44plusIvEEE10Policy1000EPKiPijS9_iiNS7_10__identityEEEvT0_T1_T2_T3_T4_T6_ --------------------------
	.section	.nv.shared._ZN3cub18CUB_300001_SM_10006detail6reduce28DeviceReduceSingleTileKernelINS2_10policy_hubIijN4cuda3std3__44plusIvEEE10Policy1000EPKiPijS9_iiNS7_10__identityEEEvT0_T1_T2_T3_T4_T6_,"aw",@nobits
	.sectionflags	@""
	.align	4
.nv.shared._ZN3cub18CUB_300001_SM_10006detail6reduce28DeviceReduceSingleTileKernelINS2_10policy_hubIijN4cuda3std3__44plusIvEEE10Policy1000EPKiPijS9_iiNS7_10__identityEEEvT0_T1_T2_T3_T4_T6_:
	.zero		1068


//--------------------- .nv.shared._ZN3cub18CUB_300001_SM_10006detail10radix_sort29DeviceRadixSortOnesweepKernelINS1_5radix10policy_hubIxxyE10Policy1000ELNS0_9SortOrderE0ExxyiiNS1_21identity_decomposer_tEEEvPT5_SB_PT3_PKSC_PT1_PKSG_PT2_PKSK_T4_iiT6_ --------------------------
	.section	.nv.shared._ZN3cub18CUB_300001_SM_10006detail10radix_sort29DeviceRadixSortOnesweepKernelINS1_5radix10policy_hubIxxyE10Policy1000ELNS0_9SortOrderE0ExxyiiNS1_21identity_decomposer_tEEEvPT5_SB_PT3_PKSC_PT1_PKSG_PT2_PKSK_T4_iiT6_,"aw",@nobits
	.sectionflags	@""
	.align	16
.nv.shared._ZN3cub18CUB_300001_SM_10006detail10radix_sort29DeviceRadixSortOnesweepKernelINS1_5radix10policy_hubIxxyE10Policy1000ELNS0_9SortOrderE0ExxyiiNS1_21identity_decomposer_tEEEvPT5_SB_PT3_PKSC_PT1_PKSG_PT2_PKSK_T4_iiT6_:
	.zero		39936


//--------------------- .nv.shared._ZN3cub18CUB_300001_SM_10006detail10radix_sort33DeviceRadixSortExclusiveSumKernelINS1_5radix10policy_hubIxxyE10Policy1000EyEEvPT0_ --------------------------
	.section	.nv.shared._ZN3cub18CUB_300001_SM_10006detail10radix_sort33DeviceRadixSortExclusiveSumKernelINS1_5radix10policy_hubIxxyE10Policy1000EyEEvPT0_,"aw",@nobits
	.sectionflags	@""
	.align	16
.nv.shared._ZN3cub18CUB_300001_SM_10006detail10radix_sort33DeviceRadixSortExclusiveSumKernelINS1_5radix10policy_hubIxxyE10Policy1000EyEEvPT0_:
	.zero		3360


//--------------------- .nv.shared._ZN3cub18CUB_300001_SM_10006detail10radix_sort30DeviceRadixSortHistogramKernelINS1_5radix10policy_hubIxxyE10Policy1000ELNS0_9SortOrderE0ExyNS1_21identity_decomposer_tEEEvPT2_PKT1_SA_iiT3_ --------------------------
	.section	.nv.shared._ZN3cub18CUB_300001_SM_10006detail10radix_sort30DeviceRadixSortHistogramKernelINS1_5radix10policy_hubIxxyE10Policy1000ELNS0_9SortOrderE0ExyNS1_21identity_decomposer_tEEEvPT2_PKT1_SA_iiT3_,"aw",@nobits
	.sectionflags	@""
	.align	4
.nv.shared._ZN3cub18CUB_300001_SM_10006detail10radix_sort30DeviceRadixSortHistogramKernelINS1_5radix10policy_hubIxxyE10Policy1000ELNS0_9SortOrderE0ExyNS1_21identity_decomposer_tEEEvPT2_PKT1_SA_iiT3_:
	.zero		9216


//--------------------- .nv.shared._ZN3cub18CUB_300001_SM_10006detail10radix_sort31DeviceRadixSortSingleTileKernelINS1_5radix10policy_hubIxxyE10Policy1000ELNS0_9SortOrderE0ExxyNS1_21identity_decomposer_tEEEvPKT1_PSA_PKT2_PSE_T3_iiT4_ --------------------------
	.section	.nv.shared._ZN3cub18CUB_300001_SM_10006detail10radix_sort31DeviceRadixSortSingleTileKernelINS1_5radix10policy_hubIxxyE10Policy1000ELNS0_9SortOrderE0ExxyNS1_21identity_decomposer_tEEEvPKT1_PSA_PKT2_PSE_T3_iiT4_,"aw",@nobits
	.sectionflags	@""
	.align	16
.nv.shared._ZN3cub18CUB_300001_SM_10006detail10radix_sort31DeviceRadixSortSingleTileKernelINS1_5radix10policy_hubIxxyE10Policy1000ELNS0_9SortOrderE0ExxyNS1_21identity_decomposer_tEEEvPKT1_PSA_PKT2_PSE_T3_iiT4_:
	.zero		34880


//--------------------- .nv.shared._ZN3cub18CUB_300001_SM_10006detail10radix_sort29DeviceRadixSortOnesweepKernelINS1_5radix10policy_hubIxiyE10Policy1000ELNS0_9SortOrderE0ExiyiiNS1_21identity_decomposer_tEEEvPT5_SB_PT3_PKSC_PT1_PKSG_PT2_PKSK_T4_iiT6_ --------------------------
	.section	.nv.shared._ZN3cub18CUB_300001_SM_10006detail10radix_sort29DeviceRadixSortOnesweepKernelINS1_5radix10policy_hubIxiyE10Policy1000ELNS0_9SortOrderE0ExiyiiNS1_21identity_decomposer_tEEEvPT5_SB_PT3_PKSC_PT1_PKSG_PT2_PKSK_T4_iiT6_,"aw",@nobits
	.sectionflags	@""
	.align	16
.nv.shared._ZN3cub18CUB_300001_SM_10006detail10radix_sort29DeviceRadixSortOnesweepKernelINS1_5radix10policy_hubIxiyE10Policy1000ELNS0_9SortOrderE0ExiyiiNS1_21identity_decomposer_tEEEvPT5_SB_PT3_PKSC_PT1_PKSG_PT2_PKSK_T4_iiT6_:
	.zero		49152


//--------------------- .nv.shared._ZN3cub18CUB_300001_SM_10006detail10radix_sort33DeviceRadixSortExclusiveSumKernelINS1_5radix10policy_hubIxiyE10Policy1000EyEEvPT0_ --------------------------
	.section	.nv.shared._ZN3cub18CUB_300001_SM_10006detail10radix_sort33DeviceRadixSortExclusiveSumKernelINS1_5radix10policy_hubIxiyE10Policy1000EyEEvPT0_,"aw",@nobits
	.sectionflags	@""
	.align	16
.nv.shared._ZN3cub18CUB_300001_SM_10006detail10radix_sort33DeviceRadixSortExclusiveSumKernelINS1_5radix10policy_hubIxiyE10Policy1000EyEEvPT0_:
	.zero		3360


//--------------------- .nv.shared._ZN3cub18CUB_300001_SM_10006detail10radix_sort30DeviceRadixSortHistogramKernelINS1_5radix10policy_hubIxiyE10Policy1000ELNS0_9SortOrderE0ExyNS1_21identity_decomposer_tEEEvPT2_PKT1_SA_iiT3_ --------------------------
	.section	.nv.shared._ZN3cub18CUB_300001_SM_10006detail10radix_sort30DeviceRadixSortHistogramKernelINS1_5radix10policy_hubIxiyE10Policy1000ELNS0_9SortOrderE0ExyNS1_21identity_decomposer_tEEEvPT2_PKT1_SA_iiT3_,"aw",@nobits
	.sectionflags	@""
	.align	4
.nv.shared._ZN3cub18CUB_300001_SM_10006detail10radix_sort30DeviceRadixSortHistogramKernelINS1_5radix10policy_hubIxiyE10Policy1000ELNS0_9SortOrderE0ExyNS1_21identity_decomposer_tEEEvPT2_PKT1_SA_iiT3_:
	.zero		9216


//--------------------- .nv.shared._ZN3cub18CUB_300001_SM_10006detail10radix_sort31DeviceRadixSortSingleTileKernelINS1_5radix10policy_hubIxiyE10Policy1000ELNS0_9SortOrderE0ExiyNS1_21identity_decomposer_tEEEvPKT1_PSA_PKT2_PSE_T3_iiT4_ --------------------------
	.section	.nv.shared._ZN3cub18CUB_300001_SM_10006detail10radix_sort31DeviceRadixSortSingleTileKernelINS1_5radix10policy_hubIxiyE10Policy1000ELNS0_9SortOrderE0ExiyNS1_21identity_decomposer_tEEEvPKT1_PSA_PKT2_PSE_T3_iiT4_,"aw",@nobits
	.sectionflags	@""
	.align	16
.nv.shared._ZN3cub18CUB_300001_SM_10006detail10radix_sort31DeviceRadixSortSingleTileKernelINS1_5radix10policy_hubIxiyE10Policy1000ELNS0_9SortOrderE0ExiyNS1_21identity_decomposer_tEEEvPKT1_PSA_PKT2_PSE_T3_iiT4_:
	.zero		34880


//--------------------- .nv.shared._ZN3cub18CUB_300001_SM_10006detail4scan16DeviceScanKernelINS2_10policy_hubIiiijN4cuda3std3__44plusIvEEE10Policy1000EPiSC_NS0_13ScanTileStateIiLb1EEES9_NS1_10InputValueIiSC_EEjiLb0EiEEvT0_T1_T2_iT3_T4_T5_ --------------------------
	.section	.nv.shared._ZN3cub18CUB_300001_SM_10006detail4scan16DeviceScanKernelINS2_10policy_hubIiiijN4cuda3std3__44plusIvEEE10Policy1000EPiSC_NS0_13ScanTileStateIiLb1EEES9_NS1_10InputValueIiSC_EEjiLb0EiEEvT0_T1_T2_iT3_T4_T5_,"aw",@nobits
	.sectionflags	@""
	.align	16
.nv.shared._ZN3cub18CUB_300001_SM_10006detail4scan16DeviceScanKernelINS2_10policy_hubIiiijN4cuda3std3__44plusIvEEE10Policy1000EPiSC_NS0_13ScanTileStateIiLb1EEES9_NS1_10InputValueIiSC_EEjiLb0EiEEvT0_T1_T2_iT3_T4_T5_:
	.zero		34832


//--------------------- .nv.shared._ZN3cub18CUB_300001_SM_10006detail4scan16DeviceScanKernelINS2_10policy_hubIiiijN4cuda3std3__44plusIvEEE10Policy1000EPKiPiNS0_13ScanTileStateIiLb1EEES9_NS1_10InputValueIiSE_EEjiLb0EiEEvT0_T1_T2_iT3_T4_T5_ --------------------------
	.section	.nv.shared._ZN3cub18CUB_300001_SM_10006detail4scan16DeviceScanKernelINS2_10policy_hubIiiijN4cuda3std3__44plusIvEEE10Policy1000EPKiPiNS0_13ScanTileStateIiLb1EEES9_NS1_10InputValueIiSE_EEjiLb0EiEEvT0_T1_T2_iT3_T4_T5_,"aw",@nobits
	.sectionflags	@""
	.align	16
.nv.shared._ZN3cub18CUB_300001_SM_10006detail4scan16DeviceScanKernelINS2_10policy_hubIiiijN4cuda3std3__44plusIvEEE10Policy1000EPKiPiNS0_13ScanTileStateIiLb1EEES9_NS1_10InputValueIiSE_EEjiLb0EiEEvT0_T1_T2_iT3_T4_T5_:
	.zero		34832


//--------------------- .nv.constant0._ZN3cub18CUB_300001_SM_10006detail6reduce18DeviceReduceKernelINS2_10policy_hubIijN4cuda3std3__44plusIvEEE10Policy1000EPijS9_iNS7_10__identityEEEvT0_PT3_T1_NS0_13GridEvenShareISH_EET2_T4_ --------------------------
	.section	.nv.constant0._ZN3cub18CUB_300001_SM_10006detail6reduce18DeviceReduceKernelINS2_10policy_hubIijN4cuda3std3__44plusIvEEE10Policy1000EPijS9_iNS7_10__identityEEEvT0_PT3_T1_NS0_13GridEvenShareISH_EET2_T4_,"a",@progbits
	.sectionflags	@""
	.align	4
.nv.constant0._ZN3cub18CUB_300001_SM_10006detail6reduce18DeviceReduceKernelINS2_10policy_hubIijN4cuda3std3__44plusIvEEE10Policy1000EPijS9_iNS7_10__identityEEEvT0_PT3_T1_NS0_13GridEvenShareISH_EET2_T4_:
	.zero		958


//--------------------- .nv.constant0._ZN3cub18CUB_300001_SM_10006detail6reduce28DeviceReduceSingleTileKernelINS2_10policy_hubIijN4cuda3std3__44plusIvEEE10Policy1000EPiSC_jS9_iiNS7_10__identityEEEvT0_T1_T2_T3_T4_T6_ --------------------------
	.section	.nv.constant0._ZN3cub18CUB_300001_SM_10006detail6reduce28DeviceReduceSingleTileKernelINS2_10policy_hubIijN4cuda3std3__44plusIvEEE10Policy1000EPiSC_jS9_iiNS7_10__identityEEEvT0_T1_T2_T3_T4_T6_,"a",@progbits
	.sectionflags	@""
	.align	4
.nv.constant0._ZN3cub18CUB_300001_SM_10006detail6reduce28DeviceReduceSingleTileKernelINS2_10policy_hubIijN4cuda3std3__44plusIvEEE10Policy1000EPiSC_jS9_iiNS7_10__identityEEEvT0_T1_T2_T3_T4_T6_:
	.zero		925


//--------------------- .nv.constant0._ZN3cub18CUB_300001_SM_10006detail6reduce28DeviceReduceSingleTileKernelINS2_10policy_hubIijN4cuda3std3__44plusIvEEE10Policy1000EPiSC_iS9_iiNS7_10__identityEEEvT0_T1_T2_T3_T4_T6_ --------------------------
	.section	.nv.constant0._ZN3cub18CUB_300001_SM_10006detail6reduce28DeviceReduceSingleTileKernelINS2_10policy_hubIijN4cuda3std3__44plusIvEEE10Policy1000EPiSC_iS9_iiNS7_10__identityEEEvT0_T1_T2_T3_T4_T6_,"a",@progbits
	.sectionflags	@""
	.align	4
.nv.constant0._ZN3cub18CUB_300001_SM_10006detail6reduce28DeviceReduceSingleTileKernelINS2_10policy_hubIijN4cuda3std3__44plusIvEEE10Policy1000EPiSC_iS9_iiNS7_10__identityEEEvT0_T1_T2_T3_T4_T6_:
	.zero		925


//--------------------- .nv.constant0._ZN3cub18CUB_300001_SM_10006detail6reduce18DeviceReduceKernelINS2_10policy_hubIijN4cuda3std3__44plusIvEEE10Policy1000EPKijS9_iNS7_10__identityEEEvT0_PT3_T1_NS0_13GridEvenShareISI_EET2_T4_ --------------------------
	.section	.nv.constant0._ZN3cub18CUB_300001_SM_10006detail6reduce18DeviceReduceKernelINS2_10policy_hubIijN4cuda3std3__44plusIvEEE10Policy1000EPKijS9_iNS7_10__identityEEEvT0_PT3_T1_NS0_13GridEvenShareISI_EET2_T4_,"a",@progbits
	.sectionflags	@""
	.align	4
.nv.constant0._ZN3cub18CUB_300001_SM_10006detail6reduce18DeviceReduceKernelINS2_10policy_hubIijN4cuda3std3__44plusIvEEE10Policy1000EPKijS9_iNS7_10__identityEEEvT0_PT3_T1_NS0_13GridEvenShareISI_EET2_T4_:
	.zero		958


//--------------------- .nv.constant0._ZN3cub18CUB_300001_SM_10006detail6reduce28DeviceReduceSingleTileKernelINS2_10policy_hubIijN4cuda3std3__44plusIvEEE10Policy1000EPKiPijS9_iiNS7_10__identityEEEvT0_T1_T2_T3_T4_T6_ --------------------------
	.section	.nv.constant0._ZN3cub18CUB_300001_SM_10006detail6reduce28DeviceReduceSingleTileKernelINS2_10policy_hubIijN4cuda3std3__44plusIvEEE10Policy1000EPKiPijS9_iiNS7_10__identityEEEvT0_T1_T2_T3_T4_T6_,"a",@progbits
	.sectionflags	@""
	.align	4
.nv.constant0._ZN3cub18CUB_300001_SM_10006detail6reduce28DeviceReduceSingleTileKernelINS2_10policy_hubIijN4cuda3std3__44plusIvEEE10Policy1000EPKiPijS9_iiNS7_10__identityEEEvT0_T1_T2_T3_T4_T6_:
	.zero		925


//--------------------- .nv.constant0._ZN3cub18CUB_300001_SM_10006detail10radix_sort29DeviceRadixSortOnesweepKernelINS1_5radix10policy_hubIxxyE10Policy1000ELNS0_9SortOrderE0ExxyiiNS1_21identity_decomposer_tEEEvPT5_SB_PT3_PKSC_PT1_PKSG_PT2_PKSK_T4_iiT6_ --------------------------
	.section	.nv.constant0._ZN3cub18CUB_300001_SM_10006detail10radix_sort29DeviceRadixSortOnesweepKernelINS1_5radix10policy_hubIxxyE10Policy1000ELNS0_9SortOrderE0ExxyiiNS1_21identity_decomposer_tEEEvPT5_SB_PT3_PKSC_PT1_PKSG_PT2_PKSK_T4_iiT6_,"a",@progbits
	.sectionflags	@""
	.align	4
.nv.constant0._ZN3cub18CUB_300001_SM_10006detail10radix_sort29DeviceRadixSortOnesweepKernelINS1_5radix10policy_hubIxxyE10Policy1000ELNS0_9SortOrderE0ExxyiiNS1_21identity_decomposer_tEEEvPT5_SB_PT3_PKSC_PT1_PKSG_PT2_PKSK_T4_iiT6_:
	.zero		973


//--------------------- .nv.constant0._ZN3cub18CUB_300001_SM_10006detail10radix_sort33DeviceRadixSortExclusiveSumKernelINS1_5radix10policy_hubIxxyE10Policy1000EyEEvPT0_ --------------------------
	.section	.nv.constant0._ZN3cub18CUB_300001_SM_10006detail10radix_sort33DeviceRadixSortExclusiveSumKernelINS1_5radix10policy_hubIxxyE10Policy1000EyEEvPT0_,"a",@progbits
	.sectionflags	@""
	.align	4
.nv.constant0._ZN3cub18CUB_300001_SM_10006detail10radix_sort33DeviceRadixSortExclusiveSumKernelINS1_5radix10policy_hubIxxyE10Policy1000EyEEvPT0_:
	.zero		904


//--------------------- .nv.constant0._ZN3cub18CUB_300001_SM_10006detail10radix_sort30DeviceRadixSortHistogramKernelINS1_5radix10policy_hubIxxyE10Policy1000ELNS0_9SortOrderE0ExyNS1_21identity_decomposer_tEEEvPT2_PKT1_SA_iiT3_ --------------------------
	.section	.nv.constant0._ZN3cub18CUB_300001_SM_10006detail10radix_sort30DeviceRadixSortHistogramKernelINS1_5radix10policy_hubIxxyE10Policy1000ELNS0_9SortOrderE0ExyNS1_21identity_decomposer_tEEEvPT2_PKT1_SA_iiT3_,"a",@progbits
	.sectionflags	@""
	.align	4
.nv.constant0._ZN3cub18CUB_300001_SM_10006detail10radix_sort30DeviceRadixSortHistogramKernelINS1_5radix10policy_hubIxxyE10Policy1000ELNS0_9SortOrderE0ExyNS1_21identity_decomposer_tEEEvPT2_PKT1_SA_iiT3_:
	.zero		929


//--------------------- .nv.constant0._ZN3cub18CUB_300001_SM_10006detail10radix_sort31DeviceRadixSortSingleTileKernelINS1_5radix10policy_hubIxxyE10Policy1000ELNS0_9SortOrderE0ExxyNS1_21identity_decomposer_tEEEvPKT1_PSA_PKT2_PSE_T3_iiT4_ --------------------------
	.section	.nv.constant0._ZN3cub18CUB_300001_SM_10006detail10radix_sort31DeviceRadixSortSingleTileKernelINS1_5radix10policy_hubIxxyE10Policy1000ELNS0_9SortOrderE0ExxyNS1_21identity_decomposer_tEEEvPKT1_PSA_PKT2_PSE_T3_iiT4_,"a",@progbits
	.sectionflags	@""
	.align	4
.nv.constant0._ZN3cub18CUB_300001_SM_10006detail10radix_sort31DeviceRadixSortSingleTileKernelINS1_5radix10policy_hubIxxyE10Policy1000ELNS0_9SortOrderE0ExxyNS1_21identity_decomposer_tEEEvPKT1_PSA_PKT2_PSE_T3_iiT4_:
	.zero		945


//--------------------- .nv.constant0._ZN3cub18CUB_300001_SM_10006detail10radix_sort29DeviceRadixSortOnesweepKernelINS1_5radix10policy_hubIxiyE10Policy1000ELNS0_9SortOrderE0ExiyiiNS1_21identity_decomposer_tEEEvPT5_SB_PT3_PKSC_PT1_PKSG_PT2_PKSK_T4_iiT6_ --------------------------
	.section	.nv.constant0._ZN3cub18CUB_300001_SM_10006detail10radix_sort29DeviceRadixSortOnesweepKernelINS1_5radix10policy_hubIxiyE10Policy1000ELNS0_9SortOrderE0ExiyiiNS1_21identity_decomposer_tEEEvPT5_SB_PT3_PKSC_PT1_PKSG_PT2_PKSK_T4_iiT6_,"a",@progbits
	.sectionflags	@""
	.align	4
.nv.constant0._ZN3cub18CUB_300001_SM_10006detail10radix_sort29DeviceRadixSortOnesweepKernelINS1_5radix10policy_hubIxiyE10Policy1000ELNS0_9SortOrderE0ExiyiiNS1_21identity_decomposer_tEEEvPT5_SB_PT3_PKSC_PT1_PKSG_PT2_PKSK_T4_iiT6_:
	.zero		973


//--------------------- .nv.constant0._ZN3cub18CUB_300001_SM_10006detail10radix_sort33DeviceRadixSortExclusiveSumKernelINS1_5radix10policy_hubIxiyE10Policy1000EyEEvPT0_ --------------------------
	.section	.nv.constant0._ZN3cub18CUB_300001_SM_10006detail10radix_sort33DeviceRadixSortExclusiveSumKernelINS1_5radix10policy_hubIxiyE10Policy1000EyEEvPT0_,"a",@progbits
	.sectionflags	@""
	.align	4
.nv.constant0._ZN3cub18CUB_300001_SM_10006detail10radix_sort33DeviceRadixSortExclusiveSumKernelINS1_5radix10policy_hubIxiyE10Policy1000EyEEvPT0_:
	.zero		904


//--------------------- .nv.constant0._ZN3cub18CUB_300001_SM_10006detail10radix_sort30DeviceRadixSortHistogramKernelINS1_5radix10policy_hubIxiyE10Policy1000ELNS0_9SortOrderE0ExyNS1_21identity_decomposer_tEEEvPT2_PKT1_SA_iiT3_ --------------------------
	.section	.nv.constant0._ZN3cub18CUB_300001_SM_10006detail10radix_sort30DeviceRadixSortHistogramKernelINS1_5radix10policy_hubIxiyE10Policy1000ELNS0_9SortOrderE0ExyNS1_21identity_decomposer_tEEEvPT2_PKT1_SA_iiT3_,"a",@progbits
	.sectionflags	@""
	.align	4
.nv.constant0._ZN3cub18CUB_300001_SM_10006detail10radix_sort30DeviceRadixSortHistogramKernelINS1_5radix10policy_hubIxiyE10Policy1000ELNS0_9SortOrderE0ExyNS1_21identity_decomposer_tEEEvPT2_PKT1_SA_iiT3_:
	.zero		929


//--------------------- .nv.constant0._ZN3cub18CUB_300001_SM_10006detail10radix_sort31DeviceRadixSortSingleTileKernelINS1_5radix10policy_hubIxiyE10Policy1000ELNS0_9SortOrderE0ExiyNS1_21identity_decomposer_tEEEvPKT1_PSA_PKT2_PSE_T3_iiT4_ --------------------------
	.section	.nv.constant0._ZN3cub18CUB_300001_SM_10006detail10radix_sort31DeviceRadixSortSingleTileKernelINS1_5radix10policy_hubIxiyE10Policy1000ELNS0_9SortOrderE0ExiyNS1_21identity_decomposer_tEEEvPKT1_PSA_PKT2_PSE_T3_iiT4_,"a",@progbits
	.sectionflags	@""
	.align	4
.nv.constant0._ZN3cub18CUB_300001_SM_10006detail10radix_sort31DeviceRadixSortSingleTileKernelINS1_5radix10policy_hubIxiyE10Policy1000ELNS0_9SortOrderE0ExiyNS1_21identity_decomposer_tEEEvPKT1_PSA_PKT2_PSE_T3_iiT4_:
	.zero		945


//--------------------- .nv.constant0._ZN3cub18CUB_300001_SM_10006detail4scan16DeviceScanKernelINS2_10policy_hubIiiijN4cuda3std3__44plusIvEEE10Policy1000EPiSC_NS0_13ScanTileStateIiLb1EEES9_NS1_10InputValueIiSC_EEjiLb0EiEEvT0_T1_T2_iT3_T4_T5_ --------------------------
	.section	.nv.constant0._ZN3cub18CUB_300001_SM_10006detail4scan16DeviceScanKernelINS2_10policy_hubIiiijN4cuda3std3__44plusIvEEE10Policy1000EPiSC_NS0_13ScanTileStateIiLb1EEES9_NS1_10InputValueIiSC_EEjiLb0EiEEvT0_T1_T2_iT3_T4_T5_,"a",@progbits
	.sectionflags	@""
	.align	4
.nv.constant0._ZN3cub18CUB_300001_SM_10006detail4scan16DeviceScanKernelINS2_10policy_hubIiiijN4cuda3std3__44plusIvEEE10Policy1000EPiSC_NS0_13ScanTileStateIiLb1EEES9_NS1_10InputValueIiSC_EEjiLb0EiEEvT0_T1_T2_iT3_T4_T5_:
	.zero		948


//--------------------- .nv.constant0._ZN3cub18CUB_300001_SM_10006detail4scan16DeviceScanKernelINS2_10policy_hubIiiijN4cuda3std3__44plusIvEEE10Policy1000EPKiPiNS0_13ScanTileStateIiLb1EEES9_NS1_10InputValueIiSE_EEjiLb0EiEEvT0_T1_T2_iT3_T4_T5_ --------------------------
	.section	.nv.constant0._ZN3cub18CUB_300001_SM_10006detail4scan16DeviceScanKernelINS2_10policy_hubIiiijN4cuda3std3__44plusIvEEE10Policy1000EPKiPiNS0_13ScanTileStateIiLb1EEES9_NS1_10InputValueIiSE_EEjiLb0EiEEvT0_T1_T2_iT3_T4_T5_,"a",@progbits
	.sectionflags	@""
	.align	4
.nv.constant0._ZN3cub18CUB_300001_SM_10006detail4scan16DeviceScanKernelINS2_10policy_hubIiiijN4cuda3std3__44plusIvEEE10Policy1000EPKiPiNS0_13ScanTileStateIiLb1EEES9_NS1_10InputValueIiSE_EEjiLb0EiEEvT0_T1_T2_iT3_T4_T5_:
	.zero		948


//--------------------- .nv.constant0._ZN3cub18CUB_300001_SM_10006detail4scan20DeviceScanInitKernelINS0_13ScanTileStateIiLb1EEEEEvT_i --------------------------
	.section	.nv.constant0._ZN3cub18CUB_300001_SM_10006detail4scan20DeviceScanInitKernelINS0_13ScanTileStateIiLb1EEEEEvT_i,"a",@progbits
	.sectionflags	@""
	.align	4
.nv.constant0._ZN3cub18CUB_300001_SM_10006detail4scan20DeviceScanInitKernelINS0_13ScanTileStateIiLb1EEEEEvT_i:
	.zero		908


//--------------------- .nv.constant0._ZN3cub18CUB_300001_SM_10006detail11EmptyKernelIvEEvv --------------------------
	.section	.nv.constant0._ZN3cub18CUB_300001_SM_10006detail11EmptyKernelIvEEvv,"a",@progbits
	.sectionflags	@""
	.align	4
.nv.constant0._ZN3cub18CUB_300001_SM_10006detail11EmptyKernelIvEEvv:
	.zero		896


//--------------------- .nv.constant0.coo_compact_f64 --------------------------
	.section	.nv.constant0.coo_compact_f64,"a",@progbits
	.sectionflags	@""
	.align	4
.nv.constant0.coo_compact_f64:
	.zero		948


//--------------------- .nv.constant0.coo_compact_f32 --------------------------
	.section	.nv.constant0.coo_compact_f32,"a",@progbits
	.sectionflags	@""
	.align	4
.nv.constant0.coo_compact_f32:
	.zero		948


//--------------------- .nv.constant0.coo_mark_nonzero_f64 --------------------------
	.section	.nv.constant0.coo_mark_nonzero_f64,"a",@progbits
	.sectionflags	@""
	.align	4
.nv.constant0.coo_mark_nonzero_f64:
	.zero		924


//--------------------- .nv.constant0.coo_mark_nonzero_f32 --------------------------
	.section	.nv.constant0.coo_mark_nonzero_f32,"a",@progbits
	.sectionflags	@""
	.align	4
.nv.constant0.coo_mark_nonzero_f32:
	.zero		920


//--------------------- .nv.constant0.coo_merge_duplicates_div_f64 --------------------------
	.section	.nv.constant0.coo_merge_duplicates_div_f64,"a",@progbits
	.sectionflags	@""
	.align	4
.nv.constant0.coo_merge_duplicates_div_f64:
	.zero		964


//--------------------- .nv.constant0.coo_merge_duplicates_div_f32 --------------------------
	.section	.nv.constant0.coo_merge_duplicates_div_f32,"a",@progbits
	.sectionflags	@""
	.align	4
.nv.constant0.coo_merge_duplicates_div_f32:
	.zero		964


//--------------------- .nv.constant0.coo_merge_duplicates_mul_f64 --------------------------
	.section	.nv.constant0.coo_merge_duplicates_mul_f64,"a",@progbits
	.sectionflags	@""
	.align	4
.nv.constant0.coo_merge_duplicates_mul_f64:
	.zero		964


//--------------------- .nv.constant0.coo_merge_duplicates_mul_f32 --------------------------
	.section	.nv.constant0.coo_merge_duplicates_mul_f32,"a",@progbits
	.sectionflags	@""
	.align	4
.nv.constant0.coo_merge_duplicates_mul_f32:
	.zero		964


//--------------------- .nv.constant0.coo_merge_duplicates_sub_f64 --------------------------
	.section	.nv.constant0.coo_merge_duplicates_sub_f64,"a",@progbits
	.sectionflags	@""
	.align	4
.nv.constant0.coo_merge_duplicates_sub_f64:
	.zero		956


//--------------------- .nv.constant0.coo_merge_duplicates_sub_f32 --------------------------
	.section	.nv.constant0.coo_merge_duplicates_sub_f32,"a",@progbits
	.sectionflags	@""
	.align	4
.nv.constant0.coo_merge_duplicates_sub_f32:
	.zero		956


//--------------------- .nv.constant0.coo_merge_duplicates_add_f64 --------------------------
	.section	.nv.constant0.coo_merge_duplicates_add_f64,"a",@progbits
	.sectionflags	@""
	.align	4
.nv.constant0.coo_merge_duplicates_add_f64:
	.zero		956


//--------------------- .nv.constant0.coo_merge_duplicates_add_f32 --------------------------
	.section	.nv.constant0.coo_merge_duplicates_add_f32,"a",@progbits
	.sectionflags	@""
	.align	4
.nv.constant0.coo_merge_duplicates_add_f32:
	.zero		956


//--------------------- .nv.constant0.coo_gather_i64 --------------------------
	.section	.nv.constant0.coo_gather_i64,"a",@progbits
	.sectionflags	@""
	.align	4
.nv.constant0.coo_gather_i64:
	.zero		924


//--------------------- .nv.constant0.coo_gather_i32 --------------------------
	.section	.nv.constant0.coo_gather_i32,"a",@progbits
	.sectionflags	@""
	.align	4
.nv.constant0.coo_gather_i32:
	.zero		924


//--------------------- .nv.constant0.coo_gather_f64 --------------------------
	.section	.nv.constant0.coo_gather_f64,"a",@progbits
	.sectionflags	@""
	.align	4
.nv.constant0.coo_gather_f64:
	.zero		924


//--------------------- .nv.constant0.coo_gather_f32 --------------------------
	.section	.nv.constant0.coo_gather_f32,"a",@progbits
	.sectionflags	@""
	.align	4
.nv.constant0.coo_gather_f32:
	.zero		924


//--------------------- .nv.constant0.coo_init_indices_i32 --------------------------
	.section	.nv.constant0.coo_init_indices_i32,"a",@progbits
	.sectionflags	@""
	.align	4
.nv.constant0.coo_init_indices_i32:
	.zero		908


//--------------------- .nv.constant0.thrust_sort_pairs_i64_i32_kernel --------------------------
	.section	.nv.constant0.thrust_sort_pairs_i64_i32_kernel,"a",@progbits
	.sectionflags	@""
	.align	4
.nv.constant0.thrust_sort_pairs_i64_i32_kernel:
	.zero		916


//--------------------- .nv.constant0.coo_merge_div_f64 --------------------------
	.section	.nv.constant0.coo_merge_div_f64,"a",@progbits
	.sectionflags	@""
	.align	4
.nv.constant0.coo_merge_div_f64:
	.zero		956


//--------------------- .nv.constant0.coo_merge_div_f32 --------------------------
	.section	.nv.constant0.coo_merge_div_f32,"a",@progbits
	.sectionflags	@""
	.align	4
.nv.constant0.coo_merge_div_f32:
	.zero		956


//--------------------- .nv.constant0.coo_merge_mul_f64 --------------------------
	.section	.nv.constant0.coo_merge_mul_f64,"a",@progbits
	.sectionflags	@""
	.align	4
.nv.constant0.coo_merge_mul_f64:
	.zero		956


//--------------------- .nv.constant0.coo_merge_mul_f32 --------------------------
	.section	.nv.constant0.coo_merge_mul_f32,"a",@progbits
	.sectionflags	@""
	.align	4
.nv.constant0.coo_merge_mul_f32:
	.zero		956


//--------------------- .nv.constant0.coo_count_intersections_i64 --------------------------
	.section	.nv.constant0.coo_count_intersections_i64,"a",@progbits
	.sectionflags	@""
	.align	4
.nv.constant0.coo_count_intersections_i64:
	.zero		924


//--------------------- .nv.constant0.coo_merge_sub_f64 --------------------------
	.section	.nv.constant0.coo_merge_sub_f64,"a",@progbits
	.sectionflags	@""
	.align	4
.nv.constant0.coo_merge_sub_f64:
	.zero		952


//--------------------- .nv.constant0.coo_merge_sub_f32 --------------------------
	.section	.nv.constant0.coo_merge_sub_f32,"a",@progbits
	.sectionflags	@""
	.align	4
.nv.constant0.coo_merge_sub_f32:
	.zero		952


//--------------------- .nv.constant0.coo_merge_add_f64 --------------------------
	.section	.nv.constant0.coo_merge_add_f64,"a",@progbits
	.sectionflags	@""
	.align	4
.nv.constant0.coo_merge_add_f64:
	.zero		952


//--------------------- .nv.constant0.coo_merge_add_f32 --------------------------
	.section	.nv.constant0.coo_merge_add_f32,"a",@progbits
	.sectionflags	@""
	.align	4
.nv.constant0.coo_merge_add_f32:
	.zero		952


//--------------------- .nv.constant0.coo_mark_unique_i64 --------------------------
	.section	.nv.constant0.coo_mark_unique_i64,"a",@progbits
	.sectionflags	@""
	.align	4
.nv.constant0.coo_mark_unique_i64:
	.zero		916


//--------------------- .nv.constant0.coo_concat_values_with_source_f64 --------------------------
	.section	.nv.constant0.coo_concat_values_with_source_f64,"a",@progbits
	.sectionflags	@""
	.align	4
.nv.constant0.coo_concat_values_with_source_f64:
	.zero		936


//--------------------- .nv.constant0.coo_concat_values_with_source_f32 --------------------------
	.section	.nv.constant0.coo_concat_values_with_source_f32,"a",@progbits
	.sectionflags	@""
	.align	4
.nv.constant0.coo_concat_values_with_source_f32:
	.zero		936


//--------------------- .nv.constant0.coo_concat_keys_i64 --------------------------
	.section	.nv.constant0.coo_concat_keys_i64,"a",@progbits
	.sectionflags	@""
	.align	4
.nv.constant0.coo_concat_keys_i64:
	.zero		928


//--------------------- .nv.constant0.coo_extract_indices_i64 --------------------------
	.section	.nv.constant0.coo_extract_indices_i64,"a",@progbits
	.sectionflags	@""
	.align	4
.nv.constant0.coo_extract_indices_i64:
	.zero		932


//--------------------- .nv.constant0.coo_compute_keys_i64 --------------------------
	.section	.nv.constant0.coo_compute_keys_i64,"a",@progbits
	.sectionflags	@""
	.align	4
.nv.constant0.coo_compute_keys_i64:
	.zero		932


//--------------------- SYMBOLS --------------------------

	.type		.nv.reservedSmem.offset0,@object
	.size		.nv.reservedSmem.offset0,0x4
	.type		.nv.reservedSmem.cap,@object
	.size		.nv.reservedSmem.cap,0x4
	.type		vprintf,@function
	.type		malloc,@function
	.type		free,@function
